//
// Generated by NVIDIA NVVM Compiler
//
// Compiler Build ID: CL-36424714
// Cuda compilation tools, release 13.0, V13.0.88
// Based on NVVM 20.0.0
//

.version 9.0
.target sm_100
.address_size 64

	// .globl	IsFinite
// _ZZ13FindMinAndMaxE5block has been demoted
// _ZZ10FindStdDevE5block has been demoted
// _ZZ9SumValuesE5block has been demoted

.visible .entry IsFinite(
	.param .u64 .ptr .align 1 IsFinite_param_0,
	.param .u64 .ptr .align 1 IsFinite_param_1,
	.param .u32 IsFinite_param_2,
	.param .u32 IsFinite_param_3
)
{
	.reg .pred 	%p<4>;
	.reg .b32 	%r<13>;
	.reg .b32 	%f<4>;
	.reg .b64 	%rd<9>;

	ld.param.u64 	%rd3, [IsFinite_param_0];
	ld.param.u64 	%rd4, [IsFinite_param_1];
	ld.param.u32 	%r6, [IsFinite_param_2];
	ld.param.u32 	%r7, [IsFinite_param_3];
	mov.u32 	%r1, %ntid.x;
	mov.u32 	%r8, %ctaid.x;
	mov.u32 	%r9, %tid.x;
	mad.lo.s32 	%r12, %r1, %r8, %r9;
	setp.ge.u32 	%p1, %r12, %r6;
	@%p1 bra 	$L__BB0_3;
	mov.u32 	%r10, %nctaid.x;
	mul.lo.s32 	%r3, %r1, %r10;
	cvta.to.global.u64 	%rd1, %rd3;
	cvta.to.global.u64 	%rd2, %rd4;
$L__BB0_2:
	mul.lo.s32 	%r11, %r12, %r7;
	mul.wide.u32 	%rd5, %r11, 4;
	add.s64 	%rd6, %rd1, %rd5;
	ld.global.nc.f32 	%f1, [%rd6];
	abs.f32 	%f2, %f1;
	setp.equ.f32 	%p2, %f2, 0f7F800000;
	selp.f32 	%f3, 0f3F800000, 0f00000000, %p2;
	mul.wide.u32 	%rd7, %r12, 4;
	add.s64 	%rd8, %rd2, %rd7;
	st.global.f32 	[%rd8], %f3;
	add.s32 	%r12, %r12, %r3;
	setp.lt.u32 	%p3, %r12, %r6;
	@%p3 bra 	$L__BB0_2;
$L__BB0_3:
	ret;

}
	// .globl	Scale
.visible .entry Scale(
	.param .u64 .ptr .align 1 Scale_param_0,
	.param .u32 Scale_param_1,
	.param .f32 Scale_param_2,
	.param .u32 Scale_param_3
)
{
	.reg .pred 	%p<3>;
	.reg .b32 	%r<13>;
	.reg .b32 	%f<4>;
	.reg .b64 	%rd<5>;

	ld.param.u64 	%rd2, [Scale_param_0];
	ld.param.u32 	%r6, [Scale_param_1];
	ld.param.f32 	%f1, [Scale_param_2];
	ld.param.u32 	%r7, [Scale_param_3];
	mov.u32 	%r1, %ntid.x;
	mov.u32 	%r8, %ctaid.x;
	mov.u32 	%r9, %tid.x;
	mad.lo.s32 	%r12, %r1, %r8, %r9;
	setp.ge.u32 	%p1, %r12, %r6;
	@%p1 bra 	$L__BB1_3;
	mov.u32 	%r10, %nctaid.x;
	mul.lo.s32 	%r3, %r1, %r10;
	cvta.to.global.u64 	%rd1, %rd2;
$L__BB1_2:
	mul.lo.s32 	%r11, %r12, %r7;
	mul.wide.u32 	%rd3, %r11, 4;
	add.s64 	%rd4, %rd1, %rd3;
	ld.global.f32 	%f2, [%rd4];
	mul.f32 	%f3, %f1, %f2;
	st.global.f32 	[%rd4], %f3;
	add.s32 	%r12, %r12, %r3;
	setp.lt.u32 	%p2, %r12, %r6;
	@%p2 bra 	$L__BB1_2;
$L__BB1_3:
	ret;

}
	// .globl	PointwiseMultiply
.visible .entry PointwiseMultiply(
	.param .u64 .ptr .align 1 PointwiseMultiply_param_0,
	.param .u64 .ptr .align 1 PointwiseMultiply_param_1,
	.param .u32 PointwiseMultiply_param_2,
	.param .u32 PointwiseMultiply_param_3,
	.param .u32 PointwiseMultiply_param_4
)
{
	.reg .pred 	%p<3>;
	.reg .b32 	%r<15>;
	.reg .b32 	%f<4>;
	.reg .b64 	%rd<9>;

	ld.param.u64 	%rd3, [PointwiseMultiply_param_0];
	ld.param.u64 	%rd4, [PointwiseMultiply_param_1];
	ld.param.u32 	%r6, [PointwiseMultiply_param_2];
	ld.param.u32 	%r7, [PointwiseMultiply_param_3];
	ld.param.u32 	%r8, [PointwiseMultiply_param_4];
	mov.u32 	%r1, %ntid.x;
	mov.u32 	%r9, %ctaid.x;
	mov.u32 	%r10, %tid.x;
	mad.lo.s32 	%r14, %r1, %r9, %r10;
	setp.ge.u32 	%p1, %r14, %r6;
	@%p1 bra 	$L__BB2_3;
	mov.u32 	%r11, %nctaid.x;
	mul.lo.s32 	%r3, %r1, %r11;
	cvta.to.global.u64 	%rd1, %rd3;
	cvta.to.global.u64 	%rd2, %rd4;
$L__BB2_2:
	mul.lo.s32 	%r12, %r14, %r7;
	mul.wide.u32 	%rd5, %r12, 4;
	add.s64 	%rd6, %rd1, %rd5;
	ld.global.nc.f32 	%f1, [%rd6];
	mul.lo.s32 	%r13, %r14, %r8;
	mul.wide.u32 	%rd7, %r13, 4;
	add.s64 	%rd8, %rd2, %rd7;
	ld.global.f32 	%f2, [%rd8];
	mul.f32 	%f3, %f1, %f2;
	st.global.f32 	[%rd8], %f3;
	add.s32 	%r14, %r14, %r3;
	setp.lt.u32 	%p2, %r14, %r6;
	@%p2 bra 	$L__BB2_2;
$L__BB2_3:
	ret;

}
	// .globl	PointwiseDivide
.visible .entry PointwiseDivide(
	.param .u64 .ptr .align 1 PointwiseDivide_param_0,
	.param .u64 .ptr .align 1 PointwiseDivide_param_1,
	.param .u32 PointwiseDivide_param_2,
	.param .u32 PointwiseDivide_param_3,
	.param .u32 PointwiseDivide_param_4
)
{
	.reg .pred 	%p<3>;
	.reg .b32 	%r<15>;
	.reg .b32 	%f<4>;
	.reg .b64 	%rd<9>;

	ld.param.u64 	%rd3, [PointwiseDivide_param_0];
	ld.param.u64 	%rd4, [PointwiseDivide_param_1];
	ld.param.u32 	%r6, [PointwiseDivide_param_2];
	ld.param.u32 	%r7, [PointwiseDivide_param_3];
	ld.param.u32 	%r8, [PointwiseDivide_param_4];
	mov.u32 	%r1, %ntid.x;
	mov.u32 	%r9, %ctaid.x;
	mov.u32 	%r10, %tid.x;
	mad.lo.s32 	%r14, %r1, %r9, %r10;
	setp.ge.u32 	%p1, %r14, %r6;
	@%p1 bra 	$L__BB3_3;
	mov.u32 	%r11, %nctaid.x;
	mul.lo.s32 	%r3, %r1, %r11;
	cvta.to.global.u64 	%rd1, %rd3;
	cvta.to.global.u64 	%rd2, %rd4;
$L__BB3_2:
	mul.lo.s32 	%r12, %r14, %r7;
	mul.wide.u32 	%rd5, %r12, 4;
	add.s64 	%rd6, %rd1, %rd5;
	ld.global.nc.f32 	%f1, [%rd6];
	mul.lo.s32 	%r13, %r14, %r8;
	mul.wide.u32 	%rd7, %r13, 4;
	add.s64 	%rd8, %rd2, %rd7;
	ld.global.f32 	%f2, [%rd8];
	div.rn.f32 	%f3, %f1, %f2;
	st.global.f32 	[%rd8], %f3;
	add.s32 	%r14, %r14, %r3;
	setp.lt.u32 	%p2, %r14, %r6;
	@%p2 bra 	$L__BB3_2;
$L__BB3_3:
	ret;

}
	// .globl	Sqrt
.visible .entry Sqrt(
	.param .u64 .ptr .align 1 Sqrt_param_0,
	.param .u64 .ptr .align 1 Sqrt_param_1,
	.param .u32 Sqrt_param_2,
	.param .f32 Sqrt_param_3,
	.param .u32 Sqrt_param_4,
	.param .u32 Sqrt_param_5
)
{
	.reg .pred 	%p<3>;
	.reg .b32 	%r<15>;
	.reg .b32 	%f<5>;
	.reg .b64 	%rd<9>;

	ld.param.u64 	%rd3, [Sqrt_param_0];
	ld.param.u64 	%rd4, [Sqrt_param_1];
	ld.param.u32 	%r6, [Sqrt_param_2];
	ld.param.f32 	%f1, [Sqrt_param_3];
	ld.param.u32 	%r7, [Sqrt_param_4];
	ld.param.u32 	%r8, [Sqrt_param_5];
	mov.u32 	%r1, %ntid.x;
	mov.u32 	%r9, %ctaid.x;
	mov.u32 	%r10, %tid.x;
	mad.lo.s32 	%r14, %r1, %r9, %r10;
	setp.ge.u32 	%p1, %r14, %r6;
	@%p1 bra 	$L__BB4_3;
	mov.u32 	%r11, %nctaid.x;
	mul.lo.s32 	%r3, %r1, %r11;
	cvta.to.global.u64 	%rd1, %rd3;
	cvta.to.global.u64 	%rd2, %rd4;
$L__BB4_2:
	mul.lo.s32 	%r12, %r14, %r7;
	mul.wide.u32 	%rd5, %r12, 4;
	add.s64 	%rd6, %rd1, %rd5;
	ld.global.nc.f32 	%f2, [%rd6];
	add.f32 	%f3, %f1, %f2;
	sqrt.rn.f32 	%f4, %f3;
	mul.lo.s32 	%r13, %r14, %r8;
	mul.wide.u32 	%rd7, %r13, 4;
	add.s64 	%rd8, %rd2, %rd7;
	st.global.f32 	[%rd8], %f4;
	add.s32 	%r14, %r14, %r3;
	setp.lt.u32 	%p2, %r14, %r6;
	@%p2 bra 	$L__BB4_2;
$L__BB4_3:
	ret;

}
	// .globl	AddInPlace
.visible .entry AddInPlace(
	.param .u64 .ptr .align 1 AddInPlace_param_0,
	.param .u64 .ptr .align 1 AddInPlace_param_1,
	.param .u32 AddInPlace_param_2,
	.param .f32 AddInPlace_param_3,
	.param .f32 AddInPlace_param_4,
	.param .u32 AddInPlace_param_5,
	.param .u32 AddInPlace_param_6
)
{
	.reg .pred 	%p<3>;
	.reg .b32 	%r<15>;
	.reg .b32 	%f<7>;
	.reg .b64 	%rd<9>;

	ld.param.u64 	%rd3, [AddInPlace_param_0];
	ld.param.u64 	%rd4, [AddInPlace_param_1];
	ld.param.u32 	%r6, [AddInPlace_param_2];
	ld.param.f32 	%f1, [AddInPlace_param_3];
	ld.param.f32 	%f2, [AddInPlace_param_4];
	ld.param.u32 	%r7, [AddInPlace_param_5];
	ld.param.u32 	%r8, [AddInPlace_param_6];
	mov.u32 	%r1, %ntid.x;
	mov.u32 	%r9, %ctaid.x;
	mov.u32 	%r10, %tid.x;
	mad.lo.s32 	%r14, %r1, %r9, %r10;
	setp.ge.u32 	%p1, %r14, %r6;
	@%p1 bra 	$L__BB5_3;
	mov.u32 	%r11, %nctaid.x;
	mul.lo.s32 	%r3, %r1, %r11;
	cvta.to.global.u64 	%rd1, %rd3;
	cvta.to.global.u64 	%rd2, %rd4;
$L__BB5_2:
	mul.lo.s32 	%r12, %r14, %r7;
	mul.wide.u32 	%rd5, %r12, 4;
	add.s64 	%rd6, %rd1, %rd5;
	ld.global.f32 	%f3, [%rd6];
	mul.lo.s32 	%r13, %r14, %r8;
	mul.wide.u32 	%rd7, %r13, 4;
	add.s64 	%rd8, %rd2, %rd7;
	ld.global.nc.f32 	%f4, [%rd8];
	mul.f32 	%f5, %f2, %f4;
	fma.rn.f32 	%f6, %f1, %f3, %f5;
	st.global.f32 	[%rd6], %f6;
	add.s32 	%r14, %r14, %r3;
	setp.lt.u32 	%p2, %r14, %r6;
	@%p2 bra 	$L__BB5_2;
$L__BB5_3:
	ret;

}
	// .globl	SubtractInPlace
.visible .entry SubtractInPlace(
	.param .u64 .ptr .align 1 SubtractInPlace_param_0,
	.param .u64 .ptr .align 1 SubtractInPlace_param_1,
	.param .u32 SubtractInPlace_param_2,
	.param .f32 SubtractInPlace_param_3,
	.param .f32 SubtractInPlace_param_4,
	.param .u32 SubtractInPlace_param_5,
	.param .u32 SubtractInPlace_param_6
)
{
	.reg .pred 	%p<3>;
	.reg .b32 	%r<15>;
	.reg .b32 	%f<8>;
	.reg .b64 	%rd<9>;

	ld.param.u64 	%rd3, [SubtractInPlace_param_0];
	ld.param.u64 	%rd4, [SubtractInPlace_param_1];
	ld.param.u32 	%r6, [SubtractInPlace_param_2];
	ld.param.f32 	%f1, [SubtractInPlace_param_3];
	ld.param.f32 	%f2, [SubtractInPlace_param_4];
	ld.param.u32 	%r7, [SubtractInPlace_param_5];
	ld.param.u32 	%r8, [SubtractInPlace_param_6];
	mov.u32 	%r1, %ntid.x;
	mov.u32 	%r9, %ctaid.x;
	mov.u32 	%r10, %tid.x;
	mad.lo.s32 	%r14, %r1, %r9, %r10;
	setp.ge.u32 	%p1, %r14, %r6;
	@%p1 bra 	$L__BB6_3;
	mov.u32 	%r11, %nctaid.x;
	mul.lo.s32 	%r3, %r1, %r11;
	cvta.to.global.u64 	%rd1, %rd3;
	cvta.to.global.u64 	%rd2, %rd4;
$L__BB6_2:
	mul.lo.s32 	%r12, %r14, %r7;
	mul.wide.u32 	%rd5, %r12, 4;
	add.s64 	%rd6, %rd1, %rd5;
	ld.global.f32 	%f3, [%rd6];
	mul.f32 	%f4, %f1, %f3;
	mul.lo.s32 	%r13, %r14, %r8;
	mul.wide.u32 	%rd7, %r13, 4;
	add.s64 	%rd8, %rd2, %rd7;
	ld.global.nc.f32 	%f5, [%rd8];
	mul.f32 	%f6, %f2, %f5;
	sub.f32 	%f7, %f4, %f6;
	st.global.f32 	[%rd6], %f7;
	add.s32 	%r14, %r14, %r3;
	setp.lt.u32 	%p2, %r14, %r6;
	@%p2 bra 	$L__BB6_2;
$L__BB6_3:
	ret;

}
	// .globl	AddToEachRow
.visible .entry AddToEachRow(
	.param .u64 .ptr .align 1 AddToEachRow_param_0,
	.param .u64 .ptr .align 1 AddToEachRow_param_1,
	.param .u32 AddToEachRow_param_2,
	.param .u32 AddToEachRow_param_3
)
{
	.reg .pred 	%p<5>;
	.reg .b32 	%r<22>;
	.reg .b32 	%f<4>;
	.reg .b64 	%rd<9>;

	ld.param.u64 	%rd3, [AddToEachRow_param_0];
	ld.param.u64 	%rd4, [AddToEachRow_param_1];
	ld.param.u32 	%r10, [AddToEachRow_param_2];
	ld.param.u32 	%r11, [AddToEachRow_param_3];
	mov.u32 	%r1, %ntid.x;
	mov.u32 	%r12, %ctaid.x;
	mov.u32 	%r13, %tid.x;
	mad.lo.s32 	%r20, %r1, %r12, %r13;
	setp.ge.u32 	%p1, %r20, %r10;
	@%p1 bra 	$L__BB7_6;
	mov.u32 	%r14, %ntid.y;
	mov.u32 	%r15, %ctaid.y;
	mov.u32 	%r16, %tid.y;
	mad.lo.s32 	%r3, %r14, %r15, %r16;
	mov.u32 	%r17, %nctaid.y;
	mul.lo.s32 	%r4, %r14, %r17;
	mov.u32 	%r18, %nctaid.x;
	mul.lo.s32 	%r5, %r1, %r18;
	cvta.to.global.u64 	%rd1, %rd4;
	cvta.to.global.u64 	%rd2, %rd3;
$L__BB7_2:
	setp.ge.u32 	%p2, %r3, %r11;
	@%p2 bra 	$L__BB7_5;
	mov.u32 	%r21, %r3;
$L__BB7_4:
	mul.wide.u32 	%rd5, %r21, 4;
	add.s64 	%rd6, %rd1, %rd5;
	ld.global.nc.f32 	%f1, [%rd6];
	mad.lo.s32 	%r19, %r21, %r10, %r20;
	mul.wide.u32 	%rd7, %r19, 4;
	add.s64 	%rd8, %rd2, %rd7;
	ld.global.f32 	%f2, [%rd8];
	add.f32 	%f3, %f1, %f2;
	st.global.f32 	[%rd8], %f3;
	add.s32 	%r21, %r21, %r4;
	setp.lt.u32 	%p3, %r21, %r11;
	@%p3 bra 	$L__BB7_4;
$L__BB7_5:
	add.s32 	%r20, %r20, %r5;
	setp.lt.u32 	%p4, %r20, %r10;
	@%p4 bra 	$L__BB7_2;
$L__BB7_6:
	ret;

}
	// .globl	AddToEachColumn
.visible .entry AddToEachColumn(
	.param .u64 .ptr .align 1 AddToEachColumn_param_0,
	.param .u64 .ptr .align 1 AddToEachColumn_param_1,
	.param .u32 AddToEachColumn_param_2,
	.param .u32 AddToEachColumn_param_3
)
{
	.reg .pred 	%p<5>;
	.reg .b32 	%r<22>;
	.reg .b32 	%f<4>;
	.reg .b64 	%rd<9>;

	ld.param.u64 	%rd3, [AddToEachColumn_param_0];
	ld.param.u64 	%rd4, [AddToEachColumn_param_1];
	ld.param.u32 	%r10, [AddToEachColumn_param_2];
	ld.param.u32 	%r11, [AddToEachColumn_param_3];
	mov.u32 	%r1, %ntid.x;
	mov.u32 	%r12, %ctaid.x;
	mov.u32 	%r13, %tid.x;
	mad.lo.s32 	%r20, %r1, %r12, %r13;
	setp.ge.u32 	%p1, %r20, %r10;
	@%p1 bra 	$L__BB8_6;
	mov.u32 	%r14, %ntid.y;
	mov.u32 	%r15, %ctaid.y;
	mov.u32 	%r16, %tid.y;
	mad.lo.s32 	%r3, %r14, %r15, %r16;
	mov.u32 	%r17, %nctaid.y;
	mul.lo.s32 	%r4, %r14, %r17;
	mov.u32 	%r18, %nctaid.x;
	mul.lo.s32 	%r5, %r1, %r18;
	cvta.to.global.u64 	%rd1, %rd4;
	cvta.to.global.u64 	%rd2, %rd3;
$L__BB8_2:
	setp.ge.u32 	%p2, %r3, %r11;
	@%p2 bra 	$L__BB8_5;
	mul.wide.u32 	%rd5, %r20, 4;
	add.s64 	%rd6, %rd1, %rd5;
	ld.global.nc.f32 	%f1, [%rd6];
	mov.u32 	%r21, %r3;
$L__BB8_4:
	mad.lo.s32 	%r19, %r21, %r10, %r20;
	mul.wide.u32 	%rd7, %r19, 4;
	add.s64 	%rd8, %rd2, %rd7;
	ld.global.f32 	%f2, [%rd8];
	add.f32 	%f3, %f1, %f2;
	st.global.f32 	[%rd8], %f3;
	add.s32 	%r21, %r21, %r4;
	setp.lt.u32 	%p3, %r21, %r11;
	@%p3 bra 	$L__BB8_4;
$L__BB8_5:
	add.s32 	%r20, %r20, %r5;
	setp.lt.u32 	%p4, %r20, %r10;
	@%p4 bra 	$L__BB8_2;
$L__BB8_6:
	ret;

}
	// .globl	MultiplyByEachRow
.visible .entry MultiplyByEachRow(
	.param .u64 .ptr .align 1 MultiplyByEachRow_param_0,
	.param .u64 .ptr .align 1 MultiplyByEachRow_param_1,
	.param .u32 MultiplyByEachRow_param_2,
	.param .u32 MultiplyByEachRow_param_3
)
{
	.reg .pred 	%p<5>;
	.reg .b32 	%r<22>;
	.reg .b32 	%f<4>;
	.reg .b64 	%rd<9>;

	ld.param.u64 	%rd3, [MultiplyByEachRow_param_0];
	ld.param.u64 	%rd4, [MultiplyByEachRow_param_1];
	ld.param.u32 	%r10, [MultiplyByEachRow_param_2];
	ld.param.u32 	%r11, [MultiplyByEachRow_param_3];
	mov.u32 	%r1, %ntid.x;
	mov.u32 	%r12, %ctaid.x;
	mov.u32 	%r13, %tid.x;
	mad.lo.s32 	%r20, %r1, %r12, %r13;
	setp.ge.u32 	%p1, %r20, %r10;
	@%p1 bra 	$L__BB9_6;
	mov.u32 	%r14, %ntid.y;
	mov.u32 	%r15, %ctaid.y;
	mov.u32 	%r16, %tid.y;
	mad.lo.s32 	%r3, %r14, %r15, %r16;
	mov.u32 	%r17, %nctaid.y;
	mul.lo.s32 	%r4, %r14, %r17;
	mov.u32 	%r18, %nctaid.x;
	mul.lo.s32 	%r5, %r1, %r18;
	cvta.to.global.u64 	%rd1, %rd4;
	cvta.to.global.u64 	%rd2, %rd3;
$L__BB9_2:
	setp.ge.u32 	%p2, %r3, %r11;
	@%p2 bra 	$L__BB9_5;
	mov.u32 	%r21, %r3;
$L__BB9_4:
	mul.wide.u32 	%rd5, %r21, 4;
	add.s64 	%rd6, %rd1, %rd5;
	ld.global.nc.f32 	%f1, [%rd6];
	mad.lo.s32 	%r19, %r21, %r10, %r20;
	mul.wide.u32 	%rd7, %r19, 4;
	add.s64 	%rd8, %rd2, %rd7;
	ld.global.f32 	%f2, [%rd8];
	mul.f32 	%f3, %f1, %f2;
	st.global.f32 	[%rd8], %f3;
	add.s32 	%r21, %r21, %r4;
	setp.lt.u32 	%p3, %r21, %r11;
	@%p3 bra 	$L__BB9_4;
$L__BB9_5:
	add.s32 	%r20, %r20, %r5;
	setp.lt.u32 	%p4, %r20, %r10;
	@%p4 bra 	$L__BB9_2;
$L__BB9_6:
	ret;

}
	// .globl	MultiplyByEachColumn
.visible .entry MultiplyByEachColumn(
	.param .u64 .ptr .align 1 MultiplyByEachColumn_param_0,
	.param .u64 .ptr .align 1 MultiplyByEachColumn_param_1,
	.param .u32 MultiplyByEachColumn_param_2,
	.param .u32 MultiplyByEachColumn_param_3
)
{
	.reg .pred 	%p<5>;
	.reg .b32 	%r<22>;
	.reg .b32 	%f<4>;
	.reg .b64 	%rd<9>;

	ld.param.u64 	%rd3, [MultiplyByEachColumn_param_0];
	ld.param.u64 	%rd4, [MultiplyByEachColumn_param_1];
	ld.param.u32 	%r10, [MultiplyByEachColumn_param_2];
	ld.param.u32 	%r11, [MultiplyByEachColumn_param_3];
	mov.u32 	%r1, %ntid.x;
	mov.u32 	%r12, %ctaid.x;
	mov.u32 	%r13, %tid.x;
	mad.lo.s32 	%r20, %r1, %r12, %r13;
	setp.ge.u32 	%p1, %r20, %r10;
	@%p1 bra 	$L__BB10_6;
	mov.u32 	%r14, %ntid.y;
	mov.u32 	%r15, %ctaid.y;
	mov.u32 	%r16, %tid.y;
	mad.lo.s32 	%r3, %r14, %r15, %r16;
	mov.u32 	%r17, %nctaid.y;
	mul.lo.s32 	%r4, %r14, %r17;
	mov.u32 	%r18, %nctaid.x;
	mul.lo.s32 	%r5, %r1, %r18;
	cvta.to.global.u64 	%rd1, %rd4;
	cvta.to.global.u64 	%rd2, %rd3;
$L__BB10_2:
	setp.ge.u32 	%p2, %r3, %r11;
	@%p2 bra 	$L__BB10_5;
	mul.wide.u32 	%rd5, %r20, 4;
	add.s64 	%rd6, %rd1, %rd5;
	ld.global.nc.f32 	%f1, [%rd6];
	mov.u32 	%r21, %r3;
$L__BB10_4:
	mad.lo.s32 	%r19, %r21, %r10, %r20;
	mul.wide.u32 	%rd7, %r19, 4;
	add.s64 	%rd8, %rd2, %rd7;
	ld.global.f32 	%f2, [%rd8];
	mul.f32 	%f3, %f1, %f2;
	st.global.f32 	[%rd8], %f3;
	add.s32 	%r21, %r21, %r4;
	setp.lt.u32 	%p3, %r21, %r11;
	@%p3 bra 	$L__BB10_4;
$L__BB10_5:
	add.s32 	%r20, %r20, %r5;
	setp.lt.u32 	%p4, %r20, %r10;
	@%p4 bra 	$L__BB10_2;
$L__BB10_6:
	ret;

}
	// .globl	TanH
.visible .entry TanH(
	.param .u64 .ptr .align 1 TanH_param_0,
	.param .u64 .ptr .align 1 TanH_param_1,
	.param .u32 TanH_param_2,
	.param .u32 TanH_param_3,
	.param .u32 TanH_param_4
)
{
	.reg .pred 	%p<5>;
	.reg .b32 	%r<15>;
	.reg .b32 	%f<17>;
	.reg .b64 	%rd<9>;

	ld.param.u64 	%rd3, [TanH_param_0];
	ld.param.u64 	%rd4, [TanH_param_1];
	ld.param.u32 	%r6, [TanH_param_2];
	ld.param.u32 	%r7, [TanH_param_3];
	ld.param.u32 	%r8, [TanH_param_4];
	mov.u32 	%r1, %ntid.x;
	mov.u32 	%r9, %ctaid.x;
	mov.u32 	%r10, %tid.x;
	mad.lo.s32 	%r14, %r1, %r9, %r10;
	setp.ge.u32 	%p1, %r14, %r6;
	@%p1 bra 	$L__BB11_3;
	mov.u32 	%r11, %nctaid.x;
	mul.lo.s32 	%r3, %r1, %r11;
	cvta.to.global.u64 	%rd1, %rd3;
	cvta.to.global.u64 	%rd2, %rd4;
$L__BB11_2:
	mul.lo.s32 	%r12, %r14, %r7;
	mul.wide.u32 	%rd5, %r12, 4;
	add.s64 	%rd6, %rd1, %rd5;
	ld.global.nc.f32 	%f1, [%rd6];
	abs.f32 	%f2, %f1;
	mul.f32 	%f3, %f2, 0f4038AA3B;
	ex2.approx.ftz.f32 	%f4, %f3;
	add.f32 	%f5, %f4, 0f3F800000;
	rcp.approx.ftz.f32 	%f6, %f5;
	fma.rn.f32 	%f7, %f6, 0fC0000000, 0f3F800000;
	setp.ge.f32 	%p2, %f2, 0f41102CB4;
	selp.f32 	%f8, 0f3F800000, %f7, %p2;
	copysign.f32 	%f9, %f1, %f8;
	mul.f32 	%f10, %f1, %f1;
	fma.rn.f32 	%f11, %f10, 0f3C80F082, 0fBD563CAE;
	fma.rn.f32 	%f12, %f11, %f10, 0f3E085941;
	fma.rn.f32 	%f13, %f12, %f10, 0fBEAAA9ED;
	fma.rn.f32 	%f14, %f13, %f10, 0f00000000;
	fma.rn.f32 	%f15, %f14, %f1, %f1;
	setp.ge.f32 	%p3, %f2, 0f3F19999A;
	selp.f32 	%f16, %f9, %f15, %p3;
	mul.lo.s32 	%r13, %r14, %r8;
	mul.wide.u32 	%rd7, %r13, 4;
	add.s64 	%rd8, %rd2, %rd7;
	st.global.f32 	[%rd8], %f16;
	add.s32 	%r14, %r14, %r3;
	setp.lt.u32 	%p4, %r14, %r6;
	@%p4 bra 	$L__BB11_2;
$L__BB11_3:
	ret;

}
	// .globl	TanHDerivative
.visible .entry TanHDerivative(
	.param .u64 .ptr .align 1 TanHDerivative_param_0,
	.param .u64 .ptr .align 1 TanHDerivative_param_1,
	.param .u32 TanHDerivative_param_2,
	.param .u32 TanHDerivative_param_3,
	.param .u32 TanHDerivative_param_4
)
{
	.reg .pred 	%p<5>;
	.reg .b32 	%r<15>;
	.reg .b32 	%f<20>;
	.reg .b64 	%rd<9>;

	ld.param.u64 	%rd3, [TanHDerivative_param_0];
	ld.param.u64 	%rd4, [TanHDerivative_param_1];
	ld.param.u32 	%r6, [TanHDerivative_param_2];
	ld.param.u32 	%r7, [TanHDerivative_param_3];
	ld.param.u32 	%r8, [TanHDerivative_param_4];
	mov.u32 	%r1, %ntid.x;
	mov.u32 	%r9, %ctaid.x;
	mov.u32 	%r10, %tid.x;
	mad.lo.s32 	%r14, %r1, %r9, %r10;
	setp.ge.u32 	%p1, %r14, %r6;
	@%p1 bra 	$L__BB12_3;
	mov.u32 	%r11, %nctaid.x;
	mul.lo.s32 	%r3, %r1, %r11;
	cvta.to.global.u64 	%rd1, %rd3;
	cvta.to.global.u64 	%rd2, %rd4;
$L__BB12_2:
	mul.lo.s32 	%r12, %r14, %r7;
	mul.wide.u32 	%rd5, %r12, 4;
	add.s64 	%rd6, %rd1, %rd5;
	ld.global.nc.f32 	%f1, [%rd6];
	abs.f32 	%f2, %f1;
	mul.f32 	%f3, %f2, 0f4038AA3B;
	ex2.approx.ftz.f32 	%f4, %f3;
	add.f32 	%f5, %f4, 0f3F800000;
	rcp.approx.ftz.f32 	%f6, %f5;
	fma.rn.f32 	%f7, %f6, 0fC0000000, 0f3F800000;
	setp.ge.f32 	%p2, %f2, 0f41102CB4;
	selp.f32 	%f8, 0f3F800000, %f7, %p2;
	copysign.f32 	%f9, %f1, %f8;
	mul.f32 	%f10, %f1, %f1;
	fma.rn.f32 	%f11, %f10, 0f3C80F082, 0fBD563CAE;
	fma.rn.f32 	%f12, %f11, %f10, 0f3E085941;
	fma.rn.f32 	%f13, %f12, %f10, 0fBEAAA9ED;
	fma.rn.f32 	%f14, %f13, %f10, 0f00000000;
	fma.rn.f32 	%f15, %f14, %f1, %f1;
	setp.ge.f32 	%p3, %f2, 0f3F19999A;
	selp.f32 	%f16, %f9, %f15, %p3;
	mul.f32 	%f17, %f16, %f16;
	mov.f32 	%f18, 0f3F800000;
	sub.f32 	%f19, %f18, %f17;
	mul.lo.s32 	%r13, %r14, %r8;
	mul.wide.u32 	%rd7, %r13, 4;
	add.s64 	%rd8, %rd2, %rd7;
	st.global.f32 	[%rd8], %f19;
	add.s32 	%r14, %r14, %r3;
	setp.lt.u32 	%p4, %r14, %r6;
	@%p4 bra 	$L__BB12_2;
$L__BB12_3:
	ret;

}
	// .globl	Sigmoid
.visible .entry Sigmoid(
	.param .u64 .ptr .align 1 Sigmoid_param_0,
	.param .u64 .ptr .align 1 Sigmoid_param_1,
	.param .u32 Sigmoid_param_2,
	.param .u32 Sigmoid_param_3,
	.param .u32 Sigmoid_param_4
)
{
	.reg .pred 	%p<3>;
	.reg .b32 	%r<17>;
	.reg .b32 	%f<15>;
	.reg .b64 	%rd<9>;

	ld.param.u64 	%rd3, [Sigmoid_param_0];
	ld.param.u64 	%rd4, [Sigmoid_param_1];
	ld.param.u32 	%r6, [Sigmoid_param_2];
	ld.param.u32 	%r7, [Sigmoid_param_3];
	ld.param.u32 	%r8, [Sigmoid_param_4];
	mov.u32 	%r1, %ntid.x;
	mov.u32 	%r9, %ctaid.x;
	mov.u32 	%r10, %tid.x;
	mad.lo.s32 	%r16, %r1, %r9, %r10;
	setp.ge.u32 	%p1, %r16, %r6;
	@%p1 bra 	$L__BB13_3;
	mov.u32 	%r11, %nctaid.x;
	mul.lo.s32 	%r3, %r1, %r11;
	cvta.to.global.u64 	%rd1, %rd3;
	cvta.to.global.u64 	%rd2, %rd4;
$L__BB13_2:
	mul.lo.s32 	%r12, %r16, %r7;
	mul.wide.u32 	%rd5, %r12, 4;
	add.s64 	%rd6, %rd1, %rd5;
	ld.global.nc.f32 	%f1, [%rd6];
	fma.rn.f32 	%f2, %f1, 0fBBBB989D, 0f3F000000;
	cvt.sat.f32.f32 	%f3, %f2;
	mov.f32 	%f4, 0f4B400001;
	mov.f32 	%f5, 0f437C0000;
	fma.rm.f32 	%f6, %f3, %f5, %f4;
	add.f32 	%f7, %f6, 0fCB40007F;
	neg.f32 	%f8, %f7;
	fma.rn.f32 	%f9, %f1, 0fBFB8AA3B, %f8;
	fma.rn.f32 	%f10, %f1, 0fB2A57060, %f9;
	mov.b32 	%r13, %f6;
	shl.b32 	%r14, %r13, 23;
	mov.b32 	%f11, %r14;
	ex2.approx.ftz.f32 	%f12, %f10;
	fma.rn.f32 	%f13, %f12, %f11, 0f3F800000;
	rcp.rn.f32 	%f14, %f13;
	mul.lo.s32 	%r15, %r16, %r8;
	mul.wide.u32 	%rd7, %r15, 4;
	add.s64 	%rd8, %rd2, %rd7;
	st.global.f32 	[%rd8], %f14;
	add.s32 	%r16, %r16, %r3;
	setp.lt.u32 	%p2, %r16, %r6;
	@%p2 bra 	$L__BB13_2;
$L__BB13_3:
	ret;

}
	// .globl	SigmoidDerivative
.visible .entry SigmoidDerivative(
	.param .u64 .ptr .align 1 SigmoidDerivative_param_0,
	.param .u64 .ptr .align 1 SigmoidDerivative_param_1,
	.param .u32 SigmoidDerivative_param_2,
	.param .u32 SigmoidDerivative_param_3,
	.param .u32 SigmoidDerivative_param_4
)
{
	.reg .pred 	%p<3>;
	.reg .b32 	%r<17>;
	.reg .b32 	%f<18>;
	.reg .b64 	%rd<9>;

	ld.param.u64 	%rd3, [SigmoidDerivative_param_0];
	ld.param.u64 	%rd4, [SigmoidDerivative_param_1];
	ld.param.u32 	%r6, [SigmoidDerivative_param_2];
	ld.param.u32 	%r7, [SigmoidDerivative_param_3];
	ld.param.u32 	%r8, [SigmoidDerivative_param_4];
	mov.u32 	%r1, %ntid.x;
	mov.u32 	%r9, %ctaid.x;
	mov.u32 	%r10, %tid.x;
	mad.lo.s32 	%r16, %r1, %r9, %r10;
	setp.ge.u32 	%p1, %r16, %r6;
	@%p1 bra 	$L__BB14_3;
	mov.u32 	%r11, %nctaid.x;
	mul.lo.s32 	%r3, %r1, %r11;
	cvta.to.global.u64 	%rd1, %rd3;
	cvta.to.global.u64 	%rd2, %rd4;
$L__BB14_2:
	mul.lo.s32 	%r12, %r16, %r7;
	mul.wide.u32 	%rd5, %r12, 4;
	add.s64 	%rd6, %rd1, %rd5;
	ld.global.nc.f32 	%f1, [%rd6];
	fma.rn.f32 	%f2, %f1, 0fBBBB989D, 0f3F000000;
	cvt.sat.f32.f32 	%f3, %f2;
	mov.f32 	%f4, 0f4B400001;
	mov.f32 	%f5, 0f437C0000;
	fma.rm.f32 	%f6, %f3, %f5, %f4;
	add.f32 	%f7, %f6, 0fCB40007F;
	neg.f32 	%f8, %f7;
	fma.rn.f32 	%f9, %f1, 0fBFB8AA3B, %f8;
	fma.rn.f32 	%f10, %f1, 0fB2A57060, %f9;
	mov.b32 	%r13, %f6;
	shl.b32 	%r14, %r13, 23;
	mov.b32 	%f11, %r14;
	ex2.approx.ftz.f32 	%f12, %f10;
	fma.rn.f32 	%f13, %f12, %f11, 0f3F800000;
	rcp.rn.f32 	%f14, %f13;
	mov.f32 	%f15, 0f3F800000;
	sub.f32 	%f16, %f15, %f14;
	mul.f32 	%f17, %f14, %f16;
	mul.lo.s32 	%r15, %r16, %r8;
	mul.wide.u32 	%rd7, %r15, 4;
	add.s64 	%rd8, %rd2, %rd7;
	st.global.f32 	[%rd8], %f17;
	add.s32 	%r16, %r16, %r3;
	setp.lt.u32 	%p2, %r16, %r6;
	@%p2 bra 	$L__BB14_2;
$L__BB14_3:
	ret;

}
	// .globl	RELU
.visible .entry RELU(
	.param .u64 .ptr .align 1 RELU_param_0,
	.param .u64 .ptr .align 1 RELU_param_1,
	.param .u32 RELU_param_2,
	.param .u32 RELU_param_3,
	.param .u32 RELU_param_4
)
{
	.reg .pred 	%p<4>;
	.reg .b32 	%r<15>;
	.reg .b32 	%f<3>;
	.reg .b64 	%rd<9>;

	ld.param.u64 	%rd3, [RELU_param_0];
	ld.param.u64 	%rd4, [RELU_param_1];
	ld.param.u32 	%r6, [RELU_param_2];
	ld.param.u32 	%r7, [RELU_param_3];
	ld.param.u32 	%r8, [RELU_param_4];
	mov.u32 	%r1, %ntid.x;
	mov.u32 	%r9, %ctaid.x;
	mov.u32 	%r10, %tid.x;
	mad.lo.s32 	%r14, %r1, %r9, %r10;
	setp.ge.u32 	%p1, %r14, %r6;
	@%p1 bra 	$L__BB15_3;
	mov.u32 	%r11, %nctaid.x;
	mul.lo.s32 	%r3, %r1, %r11;
	cvta.to.global.u64 	%rd1, %rd3;
	cvta.to.global.u64 	%rd2, %rd4;
$L__BB15_2:
	mul.lo.s32 	%r12, %r14, %r7;
	mul.wide.u32 	%rd5, %r12, 4;
	add.s64 	%rd6, %rd1, %rd5;
	ld.global.nc.f32 	%f1, [%rd6];
	setp.le.f32 	%p2, %f1, 0f00000000;
	selp.f32 	%f2, 0f00000000, %f1, %p2;
	mul.lo.s32 	%r13, %r14, %r8;
	mul.wide.u32 	%rd7, %r13, 4;
	add.s64 	%rd8, %rd2, %rd7;
	st.global.f32 	[%rd8], %f2;
	add.s32 	%r14, %r14, %r3;
	setp.lt.u32 	%p3, %r14, %r6;
	@%p3 bra 	$L__BB15_2;
$L__BB15_3:
	ret;

}
	// .globl	RELUDerivative
.visible .entry RELUDerivative(
	.param .u64 .ptr .align 1 RELUDerivative_param_0,
	.param .u64 .ptr .align 1 RELUDerivative_param_1,
	.param .u32 RELUDerivative_param_2,
	.param .u32 RELUDerivative_param_3,
	.param .u32 RELUDerivative_param_4
)
{
	.reg .pred 	%p<4>;
	.reg .b32 	%r<15>;
	.reg .b32 	%f<3>;
	.reg .b64 	%rd<9>;

	ld.param.u64 	%rd3, [RELUDerivative_param_0];
	ld.param.u64 	%rd4, [RELUDerivative_param_1];
	ld.param.u32 	%r6, [RELUDerivative_param_2];
	ld.param.u32 	%r7, [RELUDerivative_param_3];
	ld.param.u32 	%r8, [RELUDerivative_param_4];
	mov.u32 	%r1, %ntid.x;
	mov.u32 	%r9, %ctaid.x;
	mov.u32 	%r10, %tid.x;
	mad.lo.s32 	%r14, %r1, %r9, %r10;
	setp.ge.u32 	%p1, %r14, %r6;
	@%p1 bra 	$L__BB16_3;
	mov.u32 	%r11, %nctaid.x;
	mul.lo.s32 	%r3, %r1, %r11;
	cvta.to.global.u64 	%rd1, %rd3;
	cvta.to.global.u64 	%rd2, %rd4;
$L__BB16_2:
	mul.lo.s32 	%r12, %r14, %r7;
	mul.wide.u32 	%rd5, %r12, 4;
	add.s64 	%rd6, %rd1, %rd5;
	ld.global.nc.f32 	%f1, [%rd6];
	setp.gtu.f32 	%p2, %f1, 0f00000000;
	selp.f32 	%f2, 0f3F800000, 0f00000000, %p2;
	mul.lo.s32 	%r13, %r14, %r8;
	mul.wide.u32 	%rd7, %r13, 4;
	add.s64 	%rd8, %rd2, %rd7;
	st.global.f32 	[%rd8], %f2;
	add.s32 	%r14, %r14, %r3;
	setp.lt.u32 	%p3, %r14, %r6;
	@%p3 bra 	$L__BB16_2;
$L__BB16_3:
	ret;

}
	// .globl	LeakyRELU
.visible .entry LeakyRELU(
	.param .u64 .ptr .align 1 LeakyRELU_param_0,
	.param .u64 .ptr .align 1 LeakyRELU_param_1,
	.param .u32 LeakyRELU_param_2,
	.param .u32 LeakyRELU_param_3,
	.param .u32 LeakyRELU_param_4
)
{
	.reg .pred 	%p<4>;
	.reg .b32 	%r<15>;
	.reg .b32 	%f<4>;
	.reg .b64 	%rd<9>;

	ld.param.u64 	%rd3, [LeakyRELU_param_0];
	ld.param.u64 	%rd4, [LeakyRELU_param_1];
	ld.param.u32 	%r6, [LeakyRELU_param_2];
	ld.param.u32 	%r7, [LeakyRELU_param_3];
	ld.param.u32 	%r8, [LeakyRELU_param_4];
	mov.u32 	%r1, %ntid.x;
	mov.u32 	%r9, %ctaid.x;
	mov.u32 	%r10, %tid.x;
	mad.lo.s32 	%r14, %r1, %r9, %r10;
	setp.ge.u32 	%p1, %r14, %r6;
	@%p1 bra 	$L__BB17_3;
	mov.u32 	%r11, %nctaid.x;
	mul.lo.s32 	%r3, %r1, %r11;
	cvta.to.global.u64 	%rd1, %rd3;
	cvta.to.global.u64 	%rd2, %rd4;
$L__BB17_2:
	mul.lo.s32 	%r12, %r14, %r7;
	mul.wide.u32 	%rd5, %r12, 4;
	add.s64 	%rd6, %rd1, %rd5;
	ld.global.nc.f32 	%f1, [%rd6];
	setp.le.f32 	%p2, %f1, 0f00000000;
	mul.f32 	%f2, %f1, 0f3C23D70A;
	selp.f32 	%f3, %f2, %f1, %p2;
	mul.lo.s32 	%r13, %r14, %r8;
	mul.wide.u32 	%rd7, %r13, 4;
	add.s64 	%rd8, %rd2, %rd7;
	st.global.f32 	[%rd8], %f3;
	add.s32 	%r14, %r14, %r3;
	setp.lt.u32 	%p3, %r14, %r6;
	@%p3 bra 	$L__BB17_2;
$L__BB17_3:
	ret;

}
	// .globl	LeakyRELUDerivative
.visible .entry LeakyRELUDerivative(
	.param .u64 .ptr .align 1 LeakyRELUDerivative_param_0,
	.param .u64 .ptr .align 1 LeakyRELUDerivative_param_1,
	.param .u32 LeakyRELUDerivative_param_2,
	.param .u32 LeakyRELUDerivative_param_3,
	.param .u32 LeakyRELUDerivative_param_4
)
{
	.reg .pred 	%p<4>;
	.reg .b32 	%r<15>;
	.reg .b32 	%f<3>;
	.reg .b64 	%rd<9>;

	ld.param.u64 	%rd3, [LeakyRELUDerivative_param_0];
	ld.param.u64 	%rd4, [LeakyRELUDerivative_param_1];
	ld.param.u32 	%r6, [LeakyRELUDerivative_param_2];
	ld.param.u32 	%r7, [LeakyRELUDerivative_param_3];
	ld.param.u32 	%r8, [LeakyRELUDerivative_param_4];
	mov.u32 	%r1, %ntid.x;
	mov.u32 	%r9, %ctaid.x;
	mov.u32 	%r10, %tid.x;
	mad.lo.s32 	%r14, %r1, %r9, %r10;
	setp.ge.u32 	%p1, %r14, %r6;
	@%p1 bra 	$L__BB18_3;
	mov.u32 	%r11, %nctaid.x;
	mul.lo.s32 	%r3, %r1, %r11;
	cvta.to.global.u64 	%rd1, %rd3;
	cvta.to.global.u64 	%rd2, %rd4;
$L__BB18_2:
	mul.lo.s32 	%r12, %r14, %r7;
	mul.wide.u32 	%rd5, %r12, 4;
	add.s64 	%rd6, %rd1, %rd5;
	ld.global.nc.f32 	%f1, [%rd6];
	setp.le.f32 	%p2, %f1, 0f00000000;
	selp.f32 	%f2, 0f3C23D70A, 0f3F800000, %p2;
	mul.lo.s32 	%r13, %r14, %r8;
	mul.wide.u32 	%rd7, %r13, 4;
	add.s64 	%rd8, %rd2, %rd7;
	st.global.f32 	[%rd8], %f2;
	add.s32 	%r14, %r14, %r3;
	setp.lt.u32 	%p3, %r14, %r6;
	@%p3 bra 	$L__BB18_2;
$L__BB18_3:
	ret;

}
	// .globl	Reverse
.visible .entry Reverse(
	.param .u64 .ptr .align 1 Reverse_param_0,
	.param .u64 .ptr .align 1 Reverse_param_1,
	.param .u32 Reverse_param_2
)
{
	.reg .pred 	%p<3>;
	.reg .b32 	%r<13>;
	.reg .b32 	%f<2>;
	.reg .b64 	%rd<9>;

	ld.param.u64 	%rd3, [Reverse_param_0];
	ld.param.u64 	%rd4, [Reverse_param_1];
	ld.param.u32 	%r6, [Reverse_param_2];
	mov.u32 	%r1, %ntid.x;
	mov.u32 	%r7, %ctaid.x;
	mov.u32 	%r8, %tid.x;
	mad.lo.s32 	%r12, %r1, %r7, %r8;
	setp.ge.u32 	%p1, %r12, %r6;
	@%p1 bra 	$L__BB19_3;
	mov.u32 	%r9, %nctaid.x;
	mul.lo.s32 	%r3, %r1, %r9;
	cvta.to.global.u64 	%rd1, %rd3;
	cvta.to.global.u64 	%rd2, %rd4;
$L__BB19_2:
	mul.wide.u32 	%rd5, %r12, 4;
	add.s64 	%rd6, %rd1, %rd5;
	ld.global.nc.f32 	%f1, [%rd6];
	not.b32 	%r10, %r12;
	add.s32 	%r11, %r6, %r10;
	mul.wide.u32 	%rd7, %r11, 4;
	add.s64 	%rd8, %rd2, %rd7;
	st.global.f32 	[%rd8], %f1;
	add.s32 	%r12, %r12, %r3;
	setp.lt.u32 	%p2, %r12, %r6;
	@%p2 bra 	$L__BB19_2;
$L__BB19_3:
	ret;

}
	// .globl	SumRows
.visible .entry SumRows(
	.param .u64 .ptr .align 1 SumRows_param_0,
	.param .u64 .ptr .align 1 SumRows_param_1,
	.param .u32 SumRows_param_2,
	.param .u32 SumRows_param_3
)
{
	.reg .pred 	%p<5>;
	.reg .b32 	%r<22>;
	.reg .b32 	%f<3>;
	.reg .b64 	%rd<9>;

	ld.param.u64 	%rd4, [SumRows_param_0];
	ld.param.u64 	%rd5, [SumRows_param_1];
	ld.param.u32 	%r10, [SumRows_param_2];
	ld.param.u32 	%r11, [SumRows_param_3];
	mov.u32 	%r1, %ntid.x;
	mov.u32 	%r12, %ctaid.x;
	mov.u32 	%r13, %tid.x;
	mad.lo.s32 	%r20, %r1, %r12, %r13;
	setp.ge.u32 	%p1, %r20, %r10;
	@%p1 bra 	$L__BB20_6;
	mov.u32 	%r14, %ntid.y;
	mov.u32 	%r15, %ctaid.y;
	mov.u32 	%r16, %tid.y;
	mad.lo.s32 	%r3, %r14, %r15, %r16;
	mov.u32 	%r17, %nctaid.y;
	mul.lo.s32 	%r4, %r14, %r17;
	mov.u32 	%r18, %nctaid.x;
	mul.lo.s32 	%r5, %r1, %r18;
	cvta.to.global.u64 	%rd1, %rd4;
	cvta.to.global.u64 	%rd2, %rd5;
$L__BB20_2:
	setp.ge.u32 	%p2, %r3, %r11;
	@%p2 bra 	$L__BB20_5;
	mul.wide.u32 	%rd6, %r20, 4;
	add.s64 	%rd3, %rd2, %rd6;
	mov.u32 	%r21, %r3;
$L__BB20_4:
	mad.lo.s32 	%r19, %r21, %r10, %r20;
	mul.wide.u32 	%rd7, %r19, 4;
	add.s64 	%rd8, %rd1, %rd7;
	ld.global.nc.f32 	%f1, [%rd8];
	atom.global.add.f32 	%f2, [%rd3], %f1;
	add.s32 	%r21, %r21, %r4;
	setp.lt.u32 	%p3, %r21, %r11;
	@%p3 bra 	$L__BB20_4;
$L__BB20_5:
	add.s32 	%r20, %r20, %r5;
	setp.lt.u32 	%p4, %r20, %r10;
	@%p4 bra 	$L__BB20_2;
$L__BB20_6:
	ret;

}
	// .globl	SumColumns
.visible .entry SumColumns(
	.param .u64 .ptr .align 1 SumColumns_param_0,
	.param .u64 .ptr .align 1 SumColumns_param_1,
	.param .u32 SumColumns_param_2,
	.param .u32 SumColumns_param_3
)
{
	.reg .pred 	%p<5>;
	.reg .b32 	%r<22>;
	.reg .b32 	%f<3>;
	.reg .b64 	%rd<9>;

	ld.param.u64 	%rd3, [SumColumns_param_0];
	ld.param.u64 	%rd4, [SumColumns_param_1];
	ld.param.u32 	%r10, [SumColumns_param_2];
	ld.param.u32 	%r11, [SumColumns_param_3];
	mov.u32 	%r1, %ntid.x;
	mov.u32 	%r12, %ctaid.x;
	mov.u32 	%r13, %tid.x;
	mad.lo.s32 	%r20, %r1, %r12, %r13;
	setp.ge.u32 	%p1, %r20, %r10;
	@%p1 bra 	$L__BB21_6;
	mov.u32 	%r14, %ntid.y;
	mov.u32 	%r15, %ctaid.y;
	mov.u32 	%r16, %tid.y;
	mad.lo.s32 	%r3, %r14, %r15, %r16;
	mov.u32 	%r17, %nctaid.y;
	mul.lo.s32 	%r4, %r14, %r17;
	mov.u32 	%r18, %nctaid.x;
	mul.lo.s32 	%r5, %r1, %r18;
	cvta.to.global.u64 	%rd1, %rd3;
	cvta.to.global.u64 	%rd2, %rd4;
$L__BB21_2:
	setp.ge.u32 	%p2, %r3, %r11;
	@%p2 bra 	$L__BB21_5;
	mov.u32 	%r21, %r3;
$L__BB21_4:
	mul.wide.u32 	%rd5, %r21, 4;
	add.s64 	%rd6, %rd2, %rd5;
	mad.lo.s32 	%r19, %r21, %r10, %r20;
	mul.wide.u32 	%rd7, %r19, 4;
	add.s64 	%rd8, %rd1, %rd7;
	ld.global.nc.f32 	%f1, [%rd8];
	atom.global.add.f32 	%f2, [%rd6], %f1;
	add.s32 	%r21, %r21, %r4;
	setp.lt.u32 	%p3, %r21, %r11;
	@%p3 bra 	$L__BB21_4;
$L__BB21_5:
	add.s32 	%r20, %r20, %r5;
	setp.lt.u32 	%p4, %r20, %r10;
	@%p4 bra 	$L__BB21_2;
$L__BB21_6:
	ret;

}
	// .globl	MemSet
.visible .entry MemSet(
	.param .u64 .ptr .align 1 MemSet_param_0,
	.param .f32 MemSet_param_1,
	.param .u32 MemSet_param_2,
	.param .u32 MemSet_param_3,
	.param .u32 MemSet_param_4
)
{
	.reg .pred 	%p<3>;
	.reg .b32 	%r<14>;
	.reg .b32 	%f<2>;
	.reg .b64 	%rd<5>;

	ld.param.u64 	%rd2, [MemSet_param_0];
	ld.param.f32 	%f1, [MemSet_param_1];
	ld.param.u32 	%r6, [MemSet_param_2];
	ld.param.u32 	%r7, [MemSet_param_3];
	ld.param.u32 	%r8, [MemSet_param_4];
	mov.u32 	%r1, %ntid.x;
	mov.u32 	%r9, %ctaid.x;
	mov.u32 	%r10, %tid.x;
	mad.lo.s32 	%r13, %r1, %r9, %r10;
	setp.ge.u32 	%p1, %r13, %r6;
	@%p1 bra 	$L__BB22_3;
	mov.u32 	%r11, %nctaid.x;
	mul.lo.s32 	%r3, %r1, %r11;
	cvta.to.global.u64 	%rd1, %rd2;
$L__BB22_2:
	mad.lo.s32 	%r12, %r13, %r8, %r7;
	mul.wide.u32 	%rd3, %r12, 4;
	add.s64 	%rd4, %rd1, %rd3;
	st.global.f32 	[%rd4], %f1;
	add.s32 	%r13, %r13, %r3;
	setp.lt.u32 	%p2, %r13, %r6;
	@%p2 bra 	$L__BB22_2;
$L__BB22_3:
	ret;

}
	// .globl	MemCpy
.visible .entry MemCpy(
	.param .u64 .ptr .align 1 MemCpy_param_0,
	.param .u64 .ptr .align 1 MemCpy_param_1,
	.param .u32 MemCpy_param_2,
	.param .u32 MemCpy_param_3,
	.param .u32 MemCpy_param_4,
	.param .u32 MemCpy_param_5,
	.param .u32 MemCpy_param_6
)
{
	.reg .pred 	%p<3>;
	.reg .b32 	%r<17>;
	.reg .b32 	%f<2>;
	.reg .b64 	%rd<9>;

	ld.param.u64 	%rd3, [MemCpy_param_0];
	ld.param.u64 	%rd4, [MemCpy_param_1];
	ld.param.u32 	%r6, [MemCpy_param_2];
	ld.param.u32 	%r7, [MemCpy_param_3];
	ld.param.u32 	%r8, [MemCpy_param_4];
	ld.param.u32 	%r9, [MemCpy_param_5];
	ld.param.u32 	%r10, [MemCpy_param_6];
	mov.u32 	%r1, %ntid.x;
	mov.u32 	%r11, %ctaid.x;
	mov.u32 	%r12, %tid.x;
	mad.lo.s32 	%r16, %r1, %r11, %r12;
	setp.ge.u32 	%p1, %r16, %r6;
	@%p1 bra 	$L__BB23_3;
	mov.u32 	%r13, %nctaid.x;
	mul.lo.s32 	%r3, %r1, %r13;
	cvta.to.global.u64 	%rd1, %rd4;
	cvta.to.global.u64 	%rd2, %rd3;
$L__BB23_2:
	mad.lo.s32 	%r14, %r16, %r10, %r8;
	mul.wide.u32 	%rd5, %r14, 4;
	add.s64 	%rd6, %rd1, %rd5;
	ld.global.nc.f32 	%f1, [%rd6];
	mad.lo.s32 	%r15, %r16, %r9, %r7;
	mul.wide.u32 	%rd7, %r15, 4;
	add.s64 	%rd8, %rd2, %rd7;
	st.global.f32 	[%rd8], %f1;
	add.s32 	%r16, %r16, %r3;
	setp.lt.u32 	%p2, %r16, %r6;
	@%p2 bra 	$L__BB23_2;
$L__BB23_3:
	ret;

}
	// .globl	FindMinAndMax
.visible .entry FindMinAndMax(
	.param .u64 .ptr .align 1 FindMinAndMax_param_0,
	.param .u32 FindMinAndMax_param_1,
	.param .u64 .ptr .align 1 FindMinAndMax_param_2,
	.param .u64 .ptr .align 1 FindMinAndMax_param_3,
	.param .u32 FindMinAndMax_param_4
)
{
	.reg .pred 	%p<46>;
	.reg .b32 	%r<45>;
	.reg .b32 	%f<103>;
	.reg .b64 	%rd<12>;
	// demoted variable
	.shared .align 4 .b8 _ZZ13FindMinAndMaxE5block[4096];
	ld.param.u64 	%rd1, [FindMinAndMax_param_0];
	ld.param.u32 	%r19, [FindMinAndMax_param_1];
	ld.param.u64 	%rd2, [FindMinAndMax_param_2];
	ld.param.u64 	%rd3, [FindMinAndMax_param_3];
	ld.param.u32 	%r20, [FindMinAndMax_param_4];
	mov.u32 	%r1, %tid.x;
	mov.u32 	%r2, %ctaid.x;
	mov.u32 	%r21, %ntid.x;
	mad.lo.s32 	%r3, %r21, %r2, %r1;
	setp.le.u32 	%p1, %r19, %r3;
	mov.f32 	%f86, 0f00000000;
	@%p1 bra 	$L__BB24_2;
	cvta.to.global.u64 	%rd4, %rd1;
	mul.lo.s32 	%r22, %r20, %r3;
	mul.wide.u32 	%rd5, %r22, 4;
	add.s64 	%rd6, %rd4, %rd5;
	ld.global.nc.f32 	%f86, [%rd6];
$L__BB24_2:
	shl.b32 	%r23, %r1, 2;
	mov.u32 	%r24, _ZZ13FindMinAndMaxE5block;
	add.s32 	%r25, %r24, %r23;
	st.shared.f32 	[%r25], %f86;
	bar.sync 	0;
	setp.ne.s32 	%p2, %r1, 0;
	@%p2 bra 	$L__BB24_16;
	sub.s32 	%r4, %r19, %r3;
	setp.eq.s32 	%p3, %r4, 0;
	mov.f32 	%f102, 0f00800000;
	mov.f32 	%f101, 0f7F7FFFFF;
	@%p3 bra 	$L__BB24_15;
	min.u32 	%r5, %r4, 1024;
	and.b32  	%r6, %r5, 7;
	setp.lt.u32 	%p4, %r4, 8;
	mov.f32 	%f101, 0f7F7FFFFF;
	mov.f32 	%f102, 0f00800000;
	mov.b32 	%r43, 0;
	@%p4 bra 	$L__BB24_7;
	and.b32  	%r43, %r5, 2040;
	neg.s32 	%r41, %r43;
	mov.f32 	%f101, 0f7F7FFFFF;
	mov.f32 	%f102, 0f00800000;
	mov.b32 	%r40, 16;
$L__BB24_6:
	.pragma "nounroll";
	add.s32 	%r29, %r24, %r40;
	ld.shared.f32 	%f35, [%r29+-16];
	setp.eq.s32 	%p5, %r40, 16;
	setp.gt.f32 	%p6, %f35, %f102;
	selp.f32 	%f37, %f35, %f102, %p6;
	selp.f32 	%f38, %f35, %f37, %p5;
	setp.lt.f32 	%p7, %f35, %f101;
	selp.f32 	%f39, %f35, %f101, %p7;
	selp.f32 	%f40, %f35, %f39, %p5;
	ld.shared.f32 	%f41, [%r29+-12];
	setp.gt.f32 	%p8, %f41, %f38;
	selp.f32 	%f42, %f41, %f38, %p8;
	setp.lt.f32 	%p9, %f41, %f40;
	selp.f32 	%f43, %f41, %f40, %p9;
	ld.shared.f32 	%f44, [%r29+-8];
	setp.gt.f32 	%p10, %f44, %f42;
	selp.f32 	%f45, %f44, %f42, %p10;
	setp.lt.f32 	%p11, %f44, %f43;
	selp.f32 	%f46, %f44, %f43, %p11;
	ld.shared.f32 	%f47, [%r29+-4];
	setp.gt.f32 	%p12, %f47, %f45;
	selp.f32 	%f48, %f47, %f45, %p12;
	setp.lt.f32 	%p13, %f47, %f46;
	selp.f32 	%f49, %f47, %f46, %p13;
	ld.shared.f32 	%f50, [%r29];
	setp.gt.f32 	%p14, %f50, %f48;
	selp.f32 	%f51, %f50, %f48, %p14;
	setp.lt.f32 	%p15, %f50, %f49;
	selp.f32 	%f52, %f50, %f49, %p15;
	ld.shared.f32 	%f53, [%r29+4];
	setp.gt.f32 	%p16, %f53, %f51;
	selp.f32 	%f54, %f53, %f51, %p16;
	setp.lt.f32 	%p17, %f53, %f52;
	selp.f32 	%f55, %f53, %f52, %p17;
	ld.shared.f32 	%f56, [%r29+8];
	setp.gt.f32 	%p18, %f56, %f54;
	selp.f32 	%f57, %f56, %f54, %p18;
	setp.lt.f32 	%p19, %f56, %f55;
	selp.f32 	%f58, %f56, %f55, %p19;
	ld.shared.f32 	%f59, [%r29+12];
	setp.gt.f32 	%p20, %f59, %f57;
	selp.f32 	%f102, %f59, %f57, %p20;
	setp.lt.f32 	%p21, %f59, %f58;
	selp.f32 	%f101, %f59, %f58, %p21;
	add.s32 	%r41, %r41, 8;
	add.s32 	%r40, %r40, 32;
	setp.ne.s32 	%p22, %r41, 0;
	@%p22 bra 	$L__BB24_6;
$L__BB24_7:
	setp.eq.s32 	%p23, %r6, 0;
	@%p23 bra 	$L__BB24_15;
	and.b32  	%r14, %r5, 3;
	setp.lt.u32 	%p24, %r6, 4;
	@%p24 bra 	$L__BB24_10;
	shl.b32 	%r30, %r43, 2;
	add.s32 	%r32, %r24, %r30;
	ld.shared.f32 	%f61, [%r32];
	setp.eq.s32 	%p25, %r43, 0;
	setp.gt.f32 	%p26, %f61, %f102;
	selp.f32 	%f63, %f61, %f102, %p26;
	selp.f32 	%f64, %f61, %f63, %p25;
	setp.lt.f32 	%p27, %f61, %f101;
	selp.f32 	%f65, %f61, %f101, %p27;
	selp.f32 	%f66, %f61, %f65, %p25;
	ld.shared.f32 	%f67, [%r32+4];
	setp.gt.f32 	%p28, %f67, %f64;
	selp.f32 	%f68, %f67, %f64, %p28;
	setp.lt.f32 	%p29, %f67, %f66;
	selp.f32 	%f69, %f67, %f66, %p29;
	ld.shared.f32 	%f70, [%r32+8];
	setp.gt.f32 	%p30, %f70, %f68;
	selp.f32 	%f71, %f70, %f68, %p30;
	setp.lt.f32 	%p31, %f70, %f69;
	selp.f32 	%f72, %f70, %f69, %p31;
	ld.shared.f32 	%f73, [%r32+12];
	setp.gt.f32 	%p32, %f73, %f71;
	selp.f32 	%f102, %f73, %f71, %p32;
	setp.lt.f32 	%p33, %f73, %f72;
	selp.f32 	%f101, %f73, %f72, %p33;
	add.s32 	%r43, %r43, 4;
$L__BB24_10:
	setp.eq.s32 	%p34, %r14, 0;
	@%p34 bra 	$L__BB24_15;
	setp.eq.s32 	%p35, %r14, 1;
	@%p35 bra 	$L__BB24_13;
	shl.b32 	%r33, %r43, 2;
	add.s32 	%r35, %r24, %r33;
	ld.shared.f32 	%f75, [%r35];
	setp.eq.s32 	%p36, %r43, 0;
	setp.gt.f32 	%p37, %f75, %f102;
	selp.f32 	%f77, %f75, %f102, %p37;
	selp.f32 	%f78, %f75, %f77, %p36;
	setp.lt.f32 	%p38, %f75, %f101;
	selp.f32 	%f79, %f75, %f101, %p38;
	selp.f32 	%f80, %f75, %f79, %p36;
	ld.shared.f32 	%f81, [%r35+4];
	setp.gt.f32 	%p39, %f81, %f78;
	selp.f32 	%f102, %f81, %f78, %p39;
	setp.lt.f32 	%p40, %f81, %f80;
	selp.f32 	%f101, %f81, %f80, %p40;
	add.s32 	%r43, %r43, 2;
$L__BB24_13:
	and.b32  	%r36, %r5, 1;
	setp.eq.b32 	%p41, %r36, 1;
	not.pred 	%p42, %p41;
	@%p42 bra 	$L__BB24_15;
	shl.b32 	%r37, %r43, 2;
	add.s32 	%r39, %r24, %r37;
	ld.shared.f32 	%f82, [%r39];
	setp.eq.s32 	%p43, %r43, 0;
	setp.gt.f32 	%p44, %f82, %f102;
	selp.f32 	%f84, %f82, %f102, %p44;
	selp.f32 	%f102, %f82, %f84, %p43;
	setp.lt.f32 	%p45, %f82, %f101;
	selp.f32 	%f85, %f82, %f101, %p45;
	selp.f32 	%f101, %f82, %f85, %p43;
$L__BB24_15:
	cvta.to.global.u64 	%rd7, %rd2;
	mul.wide.u32 	%rd8, %r2, 4;
	add.s64 	%rd9, %rd7, %rd8;
	st.global.f32 	[%rd9], %f101;
	cvta.to.global.u64 	%rd10, %rd3;
	add.s64 	%rd11, %rd10, %rd8;
	st.global.f32 	[%rd11], %f102;
$L__BB24_16:
	ret;

}
	// .globl	FindStdDev
.visible .entry FindStdDev(
	.param .u64 .ptr .align 1 FindStdDev_param_0,
	.param .u32 FindStdDev_param_1,
	.param .f32 FindStdDev_param_2,
	.param .u64 .ptr .align 1 FindStdDev_param_3,
	.param .u32 FindStdDev_param_4
)
{
	.reg .pred 	%p<12>;
	.reg .b32 	%r<45>;
	.reg .b32 	%f<70>;
	.reg .b64 	%rd<9>;
	// demoted variable
	.shared .align 4 .b8 _ZZ10FindStdDevE5block[4096];
	ld.param.u64 	%rd1, [FindStdDev_param_0];
	ld.param.u32 	%r19, [FindStdDev_param_1];
	ld.param.f32 	%f13, [FindStdDev_param_2];
	ld.param.u64 	%rd2, [FindStdDev_param_3];
	ld.param.u32 	%r20, [FindStdDev_param_4];
	mov.u32 	%r1, %tid.x;
	mov.u32 	%r2, %ctaid.x;
	mov.u32 	%r21, %ntid.x;
	mad.lo.s32 	%r3, %r21, %r2, %r1;
	setp.ge.u32 	%p1, %r3, %r19;
	@%p1 bra 	$L__BB25_2;
	cvta.to.global.u64 	%rd3, %rd1;
	mul.lo.s32 	%r22, %r20, %r3;
	mul.wide.u32 	%rd4, %r22, 4;
	add.s64 	%rd5, %rd3, %rd4;
	ld.global.nc.f32 	%f14, [%rd5];
	shl.b32 	%r23, %r1, 2;
	mov.u32 	%r24, _ZZ10FindStdDevE5block;
	add.s32 	%r25, %r24, %r23;
	st.shared.f32 	[%r25], %f14;
$L__BB25_2:
	bar.sync 	0;
	setp.ne.s32 	%p2, %r1, 0;
	@%p2 bra 	$L__BB25_16;
	shl.b32 	%r26, %r2, 10;
	sub.s32 	%r4, %r19, %r26;
	setp.eq.s32 	%p3, %r4, 0;
	mov.f32 	%f69, 0f00000000;
	@%p3 bra 	$L__BB25_15;
	min.u32 	%r5, %r4, 1024;
	and.b32  	%r6, %r5, 7;
	setp.lt.u32 	%p4, %r4, 8;
	mov.f32 	%f69, 0f00000000;
	mov.b32 	%r43, 0;
	@%p4 bra 	$L__BB25_7;
	and.b32  	%r43, %r5, 2040;
	mov.u32 	%r29, _ZZ10FindStdDevE5block;
	add.s32 	%r40, %r29, 16;
	neg.s32 	%r41, %r43;
	mov.f32 	%f69, 0f00000000;
$L__BB25_6:
	.pragma "nounroll";
	ld.shared.f32 	%f19, [%r40+-16];
	sub.f32 	%f20, %f19, %f13;
	fma.rn.f32 	%f21, %f20, %f20, %f69;
	ld.shared.f32 	%f22, [%r40+-12];
	sub.f32 	%f23, %f22, %f13;
	fma.rn.f32 	%f24, %f23, %f23, %f21;
	ld.shared.f32 	%f25, [%r40+-8];
	sub.f32 	%f26, %f25, %f13;
	fma.rn.f32 	%f27, %f26, %f26, %f24;
	ld.shared.f32 	%f28, [%r40+-4];
	sub.f32 	%f29, %f28, %f13;
	fma.rn.f32 	%f30, %f29, %f29, %f27;
	ld.shared.f32 	%f31, [%r40];
	sub.f32 	%f32, %f31, %f13;
	fma.rn.f32 	%f33, %f32, %f32, %f30;
	ld.shared.f32 	%f34, [%r40+4];
	sub.f32 	%f35, %f34, %f13;
	fma.rn.f32 	%f36, %f35, %f35, %f33;
	ld.shared.f32 	%f37, [%r40+8];
	sub.f32 	%f38, %f37, %f13;
	fma.rn.f32 	%f39, %f38, %f38, %f36;
	ld.shared.f32 	%f40, [%r40+12];
	sub.f32 	%f41, %f40, %f13;
	fma.rn.f32 	%f69, %f41, %f41, %f39;
	add.s32 	%r41, %r41, 8;
	add.s32 	%r40, %r40, 32;
	setp.ne.s32 	%p5, %r41, 0;
	@%p5 bra 	$L__BB25_6;
$L__BB25_7:
	setp.eq.s32 	%p6, %r6, 0;
	@%p6 bra 	$L__BB25_15;
	and.b32  	%r14, %r5, 3;
	setp.lt.u32 	%p7, %r6, 4;
	@%p7 bra 	$L__BB25_10;
	shl.b32 	%r30, %r43, 2;
	mov.u32 	%r31, _ZZ10FindStdDevE5block;
	add.s32 	%r32, %r31, %r30;
	ld.shared.f32 	%f43, [%r32];
	sub.f32 	%f44, %f43, %f13;
	fma.rn.f32 	%f45, %f44, %f44, %f69;
	ld.shared.f32 	%f46, [%r32+4];
	sub.f32 	%f47, %f46, %f13;
	fma.rn.f32 	%f48, %f47, %f47, %f45;
	ld.shared.f32 	%f49, [%r32+8];
	sub.f32 	%f50, %f49, %f13;
	fma.rn.f32 	%f51, %f50, %f50, %f48;
	ld.shared.f32 	%f52, [%r32+12];
	sub.f32 	%f53, %f52, %f13;
	fma.rn.f32 	%f69, %f53, %f53, %f51;
	add.s32 	%r43, %r43, 4;
$L__BB25_10:
	setp.eq.s32 	%p8, %r14, 0;
	@%p8 bra 	$L__BB25_15;
	setp.eq.s32 	%p9, %r14, 1;
	@%p9 bra 	$L__BB25_13;
	shl.b32 	%r33, %r43, 2;
	mov.u32 	%r34, _ZZ10FindStdDevE5block;
	add.s32 	%r35, %r34, %r33;
	ld.shared.f32 	%f55, [%r35];
	sub.f32 	%f56, %f55, %f13;
	fma.rn.f32 	%f57, %f56, %f56, %f69;
	ld.shared.f32 	%f58, [%r35+4];
	sub.f32 	%f59, %f58, %f13;
	fma.rn.f32 	%f69, %f59, %f59, %f57;
	add.s32 	%r43, %r43, 2;
$L__BB25_13:
	and.b32  	%r36, %r5, 1;
	setp.eq.b32 	%p10, %r36, 1;
	not.pred 	%p11, %p10;
	@%p11 bra 	$L__BB25_15;
	shl.b32 	%r37, %r43, 2;
	mov.u32 	%r38, _ZZ10FindStdDevE5block;
	add.s32 	%r39, %r38, %r37;
	ld.shared.f32 	%f60, [%r39];
	sub.f32 	%f61, %f60, %f13;
	fma.rn.f32 	%f69, %f61, %f61, %f69;
$L__BB25_15:
	cvta.to.global.u64 	%rd6, %rd2;
	mul.wide.u32 	%rd7, %r2, 4;
	add.s64 	%rd8, %rd6, %rd7;
	st.global.f32 	[%rd8], %f69;
$L__BB25_16:
	ret;

}
	// .globl	Constrain
.visible .entry Constrain(
	.param .u64 .ptr .align 1 Constrain_param_0,
	.param .u32 Constrain_param_1,
	.param .f32 Constrain_param_2,
	.param .f32 Constrain_param_3,
	.param .u32 Constrain_param_4
)
{
	.reg .pred 	%p<13>;
	.reg .b32 	%r<13>;
	.reg .b32 	%f<7>;
	.reg .b64 	%rd<5>;

	ld.param.u64 	%rd3, [Constrain_param_0];
	ld.param.u32 	%r6, [Constrain_param_1];
	ld.param.f32 	%f2, [Constrain_param_2];
	ld.param.f32 	%f3, [Constrain_param_3];
	ld.param.u32 	%r7, [Constrain_param_4];
	mov.u32 	%r1, %ntid.x;
	mov.u32 	%r8, %ctaid.x;
	mov.u32 	%r9, %tid.x;
	mad.lo.s32 	%r12, %r1, %r8, %r9;
	setp.ge.u32 	%p1, %r12, %r6;
	@%p1 bra 	$L__BB26_5;
	mov.u32 	%r10, %nctaid.x;
	mul.lo.s32 	%r3, %r1, %r10;
	cvta.to.global.u64 	%rd1, %rd3;
$L__BB26_2:
	mul.lo.s32 	%r11, %r12, %r7;
	mul.wide.u32 	%rd4, %r11, 4;
	add.s64 	%rd2, %rd1, %rd4;
	ld.global.f32 	%f4, [%rd2];
	setp.lt.f32 	%p2, %f4, %f2;
	setp.eq.f32 	%p3, %f4, 0fFF800000;
	or.pred  	%p4, %p2, %p3;
	setp.gt.f32 	%p5, %f4, %f3;
	setp.eq.f32 	%p6, %f4, 0f7F800000;
	or.pred  	%p7, %p5, %p6;
	selp.f32 	%f5, %f3, %f2, %p7;
	or.pred  	%p8, %p4, %p7;
	abs.f32 	%f6, %f4;
	setp.nan.f32 	%p9, %f6, %f6;
	selp.f32 	%f1, 0f00000000, %f5, %p9;
	or.pred  	%p10, %p9, %p8;
	not.pred 	%p11, %p10;
	@%p11 bra 	$L__BB26_4;
	st.global.f32 	[%rd2], %f1;
$L__BB26_4:
	add.s32 	%r12, %r12, %r3;
	setp.lt.u32 	%p12, %r12, %r6;
	@%p12 bra 	$L__BB26_2;
$L__BB26_5:
	ret;

}
	// .globl	RoundInPlace
.visible .entry RoundInPlace(
	.param .u64 .ptr .align 1 RoundInPlace_param_0,
	.param .u32 RoundInPlace_param_1,
	.param .f32 RoundInPlace_param_2,
	.param .f32 RoundInPlace_param_3,
	.param .f32 RoundInPlace_param_4,
	.param .u32 RoundInPlace_param_5
)
{
	.reg .pred 	%p<4>;
	.reg .b32 	%r<14>;
	.reg .b32 	%f<6>;
	.reg .b64 	%rd<5>;

	ld.param.u64 	%rd2, [RoundInPlace_param_0];
	ld.param.u32 	%r7, [RoundInPlace_param_1];
	ld.param.f32 	%f1, [RoundInPlace_param_2];
	ld.param.f32 	%f2, [RoundInPlace_param_3];
	ld.param.f32 	%f3, [RoundInPlace_param_4];
	ld.param.u32 	%r8, [RoundInPlace_param_5];
	mov.u32 	%r1, %ntid.x;
	mov.u32 	%r9, %ctaid.x;
	mov.u32 	%r10, %tid.x;
	mad.lo.s32 	%r13, %r1, %r9, %r10;
	setp.ge.u32 	%p1, %r13, %r7;
	@%p1 bra 	$L__BB27_3;
	mul.lo.s32 	%r3, %r8, %r8;
	mov.u32 	%r11, %nctaid.x;
	mul.lo.s32 	%r4, %r1, %r11;
	cvta.to.global.u64 	%rd1, %rd2;
$L__BB27_2:
	mul.lo.s32 	%r12, %r3, %r13;
	mul.wide.u32 	%rd3, %r12, 4;
	add.s64 	%rd4, %rd1, %rd3;
	ld.global.f32 	%f4, [%rd4];
	setp.ltu.f32 	%p2, %f4, %f3;
	selp.f32 	%f5, %f1, %f2, %p2;
	st.global.f32 	[%rd4], %f5;
	add.s32 	%r13, %r13, %r4;
	setp.lt.u32 	%p3, %r13, %r7;
	@%p3 bra 	$L__BB27_2;
$L__BB27_3:
	ret;

}
	// .globl	Pow
.visible .entry Pow(
	.param .u64 .ptr .align 1 Pow_param_0,
	.param .u64 .ptr .align 1 Pow_param_1,
	.param .u32 Pow_param_2,
	.param .f32 Pow_param_3,
	.param .u32 Pow_param_4,
	.param .u32 Pow_param_5
)
{
	.reg .pred 	%p<24>;
	.reg .b32 	%r<29>;
	.reg .b32 	%f<75>;
	.reg .b64 	%rd<9>;

	ld.param.u64 	%rd3, [Pow_param_0];
	ld.param.u64 	%rd4, [Pow_param_1];
	ld.param.u32 	%r6, [Pow_param_2];
	ld.param.f32 	%f11, [Pow_param_3];
	ld.param.u32 	%r7, [Pow_param_4];
	ld.param.u32 	%r8, [Pow_param_5];
	mov.u32 	%r1, %ntid.x;
	mov.u32 	%r9, %ctaid.x;
	mov.u32 	%r10, %tid.x;
	mad.lo.s32 	%r28, %r1, %r9, %r10;
	setp.ge.u32 	%p1, %r28, %r6;
	@%p1 bra 	$L__BB28_11;
	mul.f32 	%f12, %f11, 0f3F000000;
	cvt.rzi.f32.f32 	%f13, %f12;
	add.f32 	%f14, %f13, %f13;
	sub.f32 	%f15, %f11, %f14;
	abs.f32 	%f1, %f15;
	abs.f32 	%f2, %f11;
	cvt.rmi.f32.f32 	%f3, %f11;
	mov.u32 	%r11, %nctaid.x;
	mul.lo.s32 	%r3, %r1, %r11;
	cvta.to.global.u64 	%rd1, %rd3;
	cvta.to.global.u64 	%rd2, %rd4;
$L__BB28_2:
	setp.eq.f32 	%p2, %f11, 0f00000000;
	mul.lo.s32 	%r12, %r28, %r7;
	mul.wide.u32 	%rd5, %r12, 4;
	add.s64 	%rd6, %rd1, %rd5;
	ld.global.nc.f32 	%f4, [%rd6];
	abs.f32 	%f5, %f4;
	setp.lt.f32 	%p3, %f5, 0f00800000;
	mul.f32 	%f17, %f5, 0f4B800000;
	selp.f32 	%f18, %f17, %f5, %p3;
	selp.f32 	%f19, 0fC1C00000, 0f00000000, %p3;
	mov.b32 	%r13, %f18;
	add.s32 	%r14, %r13, -1060439283;
	and.b32  	%r15, %r14, -8388608;
	sub.s32 	%r16, %r13, %r15;
	mov.b32 	%f20, %r16;
	cvt.rn.f32.s32 	%f21, %r15;
	fma.rn.f32 	%f22, %f21, 0f34000000, %f19;
	add.f32 	%f23, %f20, 0fBF800000;
	add.f32 	%f24, %f20, 0f3F800000;
	rcp.approx.ftz.f32 	%f25, %f24;
	add.f32 	%f26, %f23, %f23;
	mul.f32 	%f27, %f26, %f25;
	mul.f32 	%f28, %f27, %f27;
	sub.f32 	%f29, %f23, %f27;
	add.f32 	%f30, %f29, %f29;
	neg.f32 	%f31, %f27;
	fma.rn.f32 	%f32, %f31, %f23, %f30;
	mul.rn.f32 	%f33, %f25, %f32;
	fma.rn.f32 	%f34, %f28, 0f3A2C32E4, 0f3B52E7DB;
	fma.rn.f32 	%f35, %f34, %f28, 0f3C93BB73;
	fma.rn.f32 	%f36, %f35, %f28, 0f3DF6384F;
	mul.rn.f32 	%f37, %f36, %f28;
	fma.rn.f32 	%f38, %f27, 0f3FB8AA3B, %f22;
	sub.f32 	%f39, %f22, %f38;
	fma.rn.f32 	%f40, %f27, 0f3FB8AA3B, %f39;
	fma.rn.f32 	%f41, %f33, 0f3FB8AA3B, %f40;
	fma.rn.f32 	%f42, %f27, 0f32A55E34, %f41;
	mul.f32 	%f43, %f37, 0f40400000;
	fma.rn.f32 	%f44, %f43, %f33, %f42;
	fma.rn.f32 	%f45, %f37, %f27, %f44;
	add.rn.f32 	%f46, %f38, %f45;
	neg.f32 	%f47, %f38;
	add.rn.f32 	%f48, %f46, %f47;
	neg.f32 	%f49, %f48;
	add.rn.f32 	%f50, %f45, %f49;
	mul.rn.f32 	%f51, %f46, %f11;
	neg.f32 	%f52, %f51;
	fma.rn.f32 	%f53, %f46, %f11, %f52;
	fma.rn.f32 	%f54, %f50, %f11, %f53;
	cvt.rni.f32.f32 	%f55, %f51;
	sub.f32 	%f56, %f51, %f55;
	add.f32 	%f57, %f56, %f54;
	fma.rn.f32 	%f58, %f57, 0f391FCB8E, 0f3AAF85ED;
	fma.rn.f32 	%f59, %f58, %f57, 0f3C1D9856;
	fma.rn.f32 	%f60, %f59, %f57, 0f3D6357BB;
	fma.rn.f32 	%f61, %f60, %f57, 0f3E75FDEC;
	fma.rn.f32 	%f62, %f61, %f57, 0f3F317218;
	fma.rn.f32 	%f63, %f62, %f57, 0f3F800000;
	cvt.rzi.s32.f32 	%r17, %f55;
	setp.gt.f32 	%p4, %f55, 0f00000000;
	selp.b32 	%r18, 0, -2097152000, %p4;
	add.s32 	%r19, %r18, 2130706432;
	mov.b32 	%f64, %r19;
	mul.f32 	%f65, %f63, %f64;
	shl.b32 	%r20, %r17, 23;
	sub.s32 	%r21, %r20, %r18;
	mov.b32 	%f66, %r21;
	mul.f32 	%f67, %f65, %f66;
	abs.f32 	%f68, %f51;
	setp.gt.f32 	%p5, %f68, 0f43180000;
	setp.lt.f32 	%p6, %f51, 0f00000000;
	selp.f32 	%f69, 0f00000000, 0f7F800000, %p6;
	selp.f32 	%f6, %f69, %f67, %p5;
	setp.eq.f32 	%p7, %f4, 0f3F800000;
	or.pred  	%p8, %p2, %p7;
	mov.f32 	%f74, 0f3F800000;
	@%p8 bra 	$L__BB28_10;
	setp.num.f32 	%p9, %f2, %f2;
	setp.num.f32 	%p10, %f5, %f5;
	and.pred  	%p11, %p10, %p9;
	@%p11 bra 	$L__BB28_5;
	add.rn.f32 	%f74, %f4, %f11;
	bra.uni 	$L__BB28_10;
$L__BB28_5:
	setp.neu.f32 	%p12, %f4, 0f00000000;
	setp.neu.f32 	%p13, %f5, 0f7F800000;
	and.pred  	%p14, %p12, %p13;
	@%p14 bra 	$L__BB28_7;
	setp.lt.f32 	%p21, %f11, 0f00000000;
	setp.neu.f32 	%p22, %f1, 0f3F800000;
	add.f32 	%f73, %f4, %f4;
	mov.b32 	%r22, %f73;
	xor.b32  	%r23, %r22, 2139095040;
	selp.b32 	%r24, %r23, %r22, %p21;
	and.b32  	%r25, %r24, 2147483647;
	selp.b32 	%r26, %r25, %r24, %p22;
	mov.b32 	%f74, %r26;
	bra.uni 	$L__BB28_10;
$L__BB28_7:
	setp.eq.f32 	%p15, %f2, 0f7F800000;
	setp.eq.f32 	%p16, %f4, 0fBF800000;
	and.pred  	%p17, %p16, %p15;
	@%p17 bra 	$L__BB28_10;
	setp.geu.f32 	%p18, %f4, 0f00000000;
	mov.f32 	%f74, %f6;
	@%p18 bra 	$L__BB28_10;
	setp.neu.f32 	%p19, %f11, %f3;
	setp.neu.f32 	%p20, %f1, 0f3F800000;
	neg.f32 	%f71, %f6;
	selp.f32 	%f72, %f6, %f71, %p20;
	selp.f32 	%f74, 0f7FFFFFFF, %f72, %p19;
$L__BB28_10:
	mul.lo.s32 	%r27, %r28, %r8;
	mul.wide.u32 	%rd7, %r27, 4;
	add.s64 	%rd8, %rd2, %rd7;
	st.global.f32 	[%rd8], %f74;
	add.s32 	%r28, %r28, %r3;
	setp.lt.u32 	%p23, %r28, %r6;
	@%p23 bra 	$L__BB28_2;
$L__BB28_11:
	ret;

}
	// .globl	Diagonal
.visible .entry Diagonal(
	.param .u64 .ptr .align 1 Diagonal_param_0,
	.param .u64 .ptr .align 1 Diagonal_param_1,
	.param .u32 Diagonal_param_2,
	.param .u32 Diagonal_param_3,
	.param .u32 Diagonal_param_4,
	.param .u32 Diagonal_param_5
)
{
	.reg .pred 	%p<3>;
	.reg .b32 	%r<19>;
	.reg .b32 	%f<2>;
	.reg .b64 	%rd<9>;

	ld.param.u64 	%rd3, [Diagonal_param_0];
	ld.param.u64 	%rd4, [Diagonal_param_1];
	ld.param.u32 	%r8, [Diagonal_param_2];
	ld.param.u32 	%r9, [Diagonal_param_3];
	ld.param.u32 	%r10, [Diagonal_param_4];
	ld.param.u32 	%r11, [Diagonal_param_5];
	mov.u32 	%r1, %ntid.x;
	mov.u32 	%r12, %ctaid.x;
	mov.u32 	%r13, %tid.x;
	mad.lo.s32 	%r18, %r1, %r12, %r13;
	min.u32 	%r14, %r8, %r9;
	setp.le.u32 	%p1, %r14, %r18;
	@%p1 bra 	$L__BB29_3;
	mul.lo.s32 	%r3, %r10, %r8;
	mov.u32 	%r15, %nctaid.x;
	mul.lo.s32 	%r4, %r1, %r15;
	cvta.to.global.u64 	%rd1, %rd3;
	cvta.to.global.u64 	%rd2, %rd4;
$L__BB29_2:
	mad.lo.s32 	%r16, %r3, %r18, %r18;
	mul.wide.u32 	%rd5, %r16, 4;
	add.s64 	%rd6, %rd1, %rd5;
	ld.global.nc.f32 	%f1, [%rd6];
	mul.lo.s32 	%r17, %r18, %r11;
	mul.wide.u32 	%rd7, %r17, 4;
	add.s64 	%rd8, %rd2, %rd7;
	st.global.f32 	[%rd8], %f1;
	add.s32 	%r18, %r18, %r4;
	setp.lt.u32 	%p2, %r18, %r14;
	@%p2 bra 	$L__BB29_2;
$L__BB29_3:
	ret;

}
	// .globl	L1Regularisation
.visible .entry L1Regularisation(
	.param .u64 .ptr .align 1 L1Regularisation_param_0,
	.param .u32 L1Regularisation_param_1,
	.param .f32 L1Regularisation_param_2,
	.param .u32 L1Regularisation_param_3
)
{
	.reg .pred 	%p<5>;
	.reg .b32 	%r<13>;
	.reg .b32 	%f<8>;
	.reg .b64 	%rd<5>;

	ld.param.u64 	%rd2, [L1Regularisation_param_0];
	ld.param.u32 	%r6, [L1Regularisation_param_1];
	ld.param.f32 	%f1, [L1Regularisation_param_2];
	ld.param.u32 	%r7, [L1Regularisation_param_3];
	mov.u32 	%r1, %ntid.x;
	mov.u32 	%r8, %ctaid.x;
	mov.u32 	%r9, %tid.x;
	mad.lo.s32 	%r12, %r1, %r8, %r9;
	setp.ge.u32 	%p1, %r12, %r6;
	@%p1 bra 	$L__BB30_3;
	mov.u32 	%r10, %nctaid.x;
	mul.lo.s32 	%r3, %r1, %r10;
	cvta.to.global.u64 	%rd1, %rd2;
$L__BB30_2:
	mul.lo.s32 	%r11, %r12, %r7;
	mul.wide.u32 	%rd3, %r11, 4;
	add.s64 	%rd4, %rd1, %rd3;
	ld.global.f32 	%f2, [%rd4];
	abs.f32 	%f3, %f2;
	setp.lt.f32 	%p2, %f3, %f1;
	sub.f32 	%f4, %f3, %f1;
	setp.gt.f32 	%p3, %f2, 0f00000000;
	neg.f32 	%f5, %f4;
	selp.f32 	%f6, %f4, %f5, %p3;
	selp.f32 	%f7, 0f00000000, %f6, %p2;
	st.global.f32 	[%rd4], %f7;
	add.s32 	%r12, %r12, %r3;
	setp.lt.u32 	%p4, %r12, %r6;
	@%p4 bra 	$L__BB30_2;
$L__BB30_3:
	ret;

}
	// .globl	PointwiseDivideRows
.visible .entry PointwiseDivideRows(
	.param .u64 .ptr .align 1 PointwiseDivideRows_param_0,
	.param .u64 .ptr .align 1 PointwiseDivideRows_param_1,
	.param .u32 PointwiseDivideRows_param_2,
	.param .u32 PointwiseDivideRows_param_3
)
{
	.reg .pred 	%p<5>;
	.reg .b32 	%r<22>;
	.reg .b32 	%f<4>;
	.reg .b64 	%rd<9>;

	ld.param.u64 	%rd3, [PointwiseDivideRows_param_0];
	ld.param.u64 	%rd4, [PointwiseDivideRows_param_1];
	ld.param.u32 	%r10, [PointwiseDivideRows_param_2];
	ld.param.u32 	%r11, [PointwiseDivideRows_param_3];
	mov.u32 	%r1, %ntid.x;
	mov.u32 	%r12, %ctaid.x;
	mov.u32 	%r13, %tid.x;
	mad.lo.s32 	%r20, %r1, %r12, %r13;
	setp.ge.u32 	%p1, %r20, %r10;
	@%p1 bra 	$L__BB31_6;
	mov.u32 	%r14, %ntid.y;
	mov.u32 	%r15, %ctaid.y;
	mov.u32 	%r16, %tid.y;
	mad.lo.s32 	%r3, %r14, %r15, %r16;
	mov.u32 	%r17, %nctaid.y;
	mul.lo.s32 	%r4, %r14, %r17;
	mov.u32 	%r18, %nctaid.x;
	mul.lo.s32 	%r5, %r1, %r18;
	cvta.to.global.u64 	%rd1, %rd3;
	cvta.to.global.u64 	%rd2, %rd4;
$L__BB31_2:
	setp.ge.u32 	%p2, %r3, %r11;
	@%p2 bra 	$L__BB31_5;
	mul.wide.u32 	%rd5, %r20, 4;
	add.s64 	%rd6, %rd2, %rd5;
	ld.global.nc.f32 	%f1, [%rd6];
	mov.u32 	%r21, %r3;
$L__BB31_4:
	mad.lo.s32 	%r19, %r21, %r10, %r20;
	mul.wide.u32 	%rd7, %r19, 4;
	add.s64 	%rd8, %rd1, %rd7;
	ld.global.f32 	%f2, [%rd8];
	div.rn.f32 	%f3, %f2, %f1;
	st.global.f32 	[%rd8], %f3;
	add.s32 	%r21, %r21, %r4;
	setp.lt.u32 	%p3, %r21, %r11;
	@%p3 bra 	$L__BB31_4;
$L__BB31_5:
	add.s32 	%r20, %r20, %r5;
	setp.lt.u32 	%p4, %r20, %r10;
	@%p4 bra 	$L__BB31_2;
$L__BB31_6:
	ret;

}
	// .globl	PointwiseDivideColumns
.visible .entry PointwiseDivideColumns(
	.param .u64 .ptr .align 1 PointwiseDivideColumns_param_0,
	.param .u64 .ptr .align 1 PointwiseDivideColumns_param_1,
	.param .u32 PointwiseDivideColumns_param_2,
	.param .u32 PointwiseDivideColumns_param_3
)
{
	.reg .pred 	%p<5>;
	.reg .b32 	%r<22>;
	.reg .b32 	%f<4>;
	.reg .b64 	%rd<9>;

	ld.param.u64 	%rd3, [PointwiseDivideColumns_param_0];
	ld.param.u64 	%rd4, [PointwiseDivideColumns_param_1];
	ld.param.u32 	%r10, [PointwiseDivideColumns_param_2];
	ld.param.u32 	%r11, [PointwiseDivideColumns_param_3];
	mov.u32 	%r1, %ntid.x;
	mov.u32 	%r12, %ctaid.x;
	mov.u32 	%r13, %tid.x;
	mad.lo.s32 	%r20, %r1, %r12, %r13;
	setp.ge.u32 	%p1, %r20, %r10;
	@%p1 bra 	$L__BB32_6;
	mov.u32 	%r14, %ntid.y;
	mov.u32 	%r15, %ctaid.y;
	mov.u32 	%r16, %tid.y;
	mad.lo.s32 	%r3, %r14, %r15, %r16;
	mov.u32 	%r17, %nctaid.y;
	mul.lo.s32 	%r4, %r14, %r17;
	mov.u32 	%r18, %nctaid.x;
	mul.lo.s32 	%r5, %r1, %r18;
	cvta.to.global.u64 	%rd1, %rd3;
	cvta.to.global.u64 	%rd2, %rd4;
$L__BB32_2:
	setp.ge.u32 	%p2, %r3, %r11;
	@%p2 bra 	$L__BB32_5;
	mov.u32 	%r21, %r3;
$L__BB32_4:
	mad.lo.s32 	%r19, %r21, %r10, %r20;
	mul.wide.u32 	%rd5, %r19, 4;
	add.s64 	%rd6, %rd1, %rd5;
	ld.global.f32 	%f1, [%rd6];
	mul.wide.u32 	%rd7, %r21, 4;
	add.s64 	%rd8, %rd2, %rd7;
	ld.global.nc.f32 	%f2, [%rd8];
	div.rn.f32 	%f3, %f1, %f2;
	st.global.f32 	[%rd6], %f3;
	add.s32 	%r21, %r21, %r4;
	setp.lt.u32 	%p3, %r21, %r11;
	@%p3 bra 	$L__BB32_4;
$L__BB32_5:
	add.s32 	%r20, %r20, %r5;
	setp.lt.u32 	%p4, %r20, %r10;
	@%p4 bra 	$L__BB32_2;
$L__BB32_6:
	ret;

}
	// .globl	SplitRows
.visible .entry SplitRows(
	.param .u64 .ptr .align 1 SplitRows_param_0,
	.param .u64 .ptr .align 1 SplitRows_param_1,
	.param .u64 .ptr .align 1 SplitRows_param_2,
	.param .u32 SplitRows_param_3,
	.param .u32 SplitRows_param_4,
	.param .u32 SplitRows_param_5
)
{
	.reg .pred 	%p<6>;
	.reg .b32 	%r<25>;
	.reg .b32 	%f<2>;
	.reg .b64 	%rd<13>;

	ld.param.u64 	%rd4, [SplitRows_param_0];
	ld.param.u64 	%rd5, [SplitRows_param_1];
	ld.param.u64 	%rd6, [SplitRows_param_2];
	ld.param.u32 	%r11, [SplitRows_param_3];
	ld.param.u32 	%r12, [SplitRows_param_4];
	ld.param.u32 	%r13, [SplitRows_param_5];
	mov.u32 	%r1, %ntid.x;
	mov.u32 	%r14, %ctaid.x;
	mov.u32 	%r15, %tid.x;
	mad.lo.s32 	%r23, %r1, %r14, %r15;
	setp.ge.u32 	%p1, %r23, %r11;
	@%p1 bra 	$L__BB33_9;
	mov.u32 	%r16, %ntid.y;
	mov.u32 	%r17, %ctaid.y;
	mov.u32 	%r18, %tid.y;
	mad.lo.s32 	%r3, %r16, %r17, %r18;
	mov.u32 	%r19, %nctaid.y;
	mul.lo.s32 	%r4, %r16, %r19;
	mov.u32 	%r20, %nctaid.x;
	mul.lo.s32 	%r5, %r1, %r20;
	cvta.to.global.u64 	%rd1, %rd4;
	cvta.to.global.u64 	%rd2, %rd6;
	cvta.to.global.u64 	%rd3, %rd5;
$L__BB33_2:
	setp.ge.u32 	%p2, %r3, %r12;
	@%p2 bra 	$L__BB33_8;
	mov.u32 	%r24, %r3;
$L__BB33_4:
	mad.lo.s32 	%r8, %r24, %r11, %r23;
	mul.wide.u32 	%rd7, %r8, 4;
	add.s64 	%rd8, %rd1, %rd7;
	ld.global.nc.f32 	%f1, [%rd8];
	setp.lt.u32 	%p3, %r24, %r13;
	@%p3 bra 	$L__BB33_6;
	sub.s32 	%r21, %r24, %r13;
	mad.lo.s32 	%r22, %r21, %r11, %r23;
	mul.wide.u32 	%rd9, %r22, 4;
	add.s64 	%rd10, %rd2, %rd9;
	st.global.f32 	[%rd10], %f1;
	bra.uni 	$L__BB33_7;
$L__BB33_6:
	add.s64 	%rd12, %rd3, %rd7;
	st.global.f32 	[%rd12], %f1;
$L__BB33_7:
	add.s32 	%r24, %r24, %r4;
	setp.lt.u32 	%p4, %r24, %r12;
	@%p4 bra 	$L__BB33_4;
$L__BB33_8:
	add.s32 	%r23, %r23, %r5;
	setp.lt.u32 	%p5, %r23, %r11;
	@%p5 bra 	$L__BB33_2;
$L__BB33_9:
	ret;

}
	// .globl	SplitColumns
.visible .entry SplitColumns(
	.param .u64 .ptr .align 1 SplitColumns_param_0,
	.param .u64 .ptr .align 1 SplitColumns_param_1,
	.param .u64 .ptr .align 1 SplitColumns_param_2,
	.param .u32 SplitColumns_param_3,
	.param .u32 SplitColumns_param_4,
	.param .u32 SplitColumns_param_5
)
{
	.reg .pred 	%p<6>;
	.reg .b32 	%r<27>;
	.reg .b32 	%f<2>;
	.reg .b64 	%rd<13>;

	ld.param.u64 	%rd4, [SplitColumns_param_0];
	ld.param.u64 	%rd5, [SplitColumns_param_1];
	ld.param.u64 	%rd6, [SplitColumns_param_2];
	ld.param.u32 	%r12, [SplitColumns_param_3];
	ld.param.u32 	%r13, [SplitColumns_param_4];
	ld.param.u32 	%r14, [SplitColumns_param_5];
	mov.u32 	%r1, %ntid.x;
	mov.u32 	%r15, %ctaid.x;
	mov.u32 	%r16, %tid.x;
	mad.lo.s32 	%r25, %r1, %r15, %r16;
	setp.ge.u32 	%p1, %r25, %r12;
	@%p1 bra 	$L__BB34_9;
	mov.u32 	%r17, %ntid.y;
	mov.u32 	%r18, %ctaid.y;
	mov.u32 	%r19, %tid.y;
	mad.lo.s32 	%r3, %r17, %r18, %r19;
	sub.s32 	%r4, %r12, %r14;
	mov.u32 	%r20, %nctaid.y;
	mul.lo.s32 	%r5, %r17, %r20;
	mov.u32 	%r21, %nctaid.x;
	mul.lo.s32 	%r6, %r1, %r21;
	cvta.to.global.u64 	%rd1, %rd4;
	cvta.to.global.u64 	%rd2, %rd6;
	cvta.to.global.u64 	%rd3, %rd5;
$L__BB34_2:
	setp.ge.u32 	%p2, %r3, %r13;
	@%p2 bra 	$L__BB34_8;
	sub.s32 	%r8, %r25, %r14;
	mov.u32 	%r26, %r3;
$L__BB34_4:
	setp.lt.u32 	%p3, %r25, %r14;
	mad.lo.s32 	%r22, %r26, %r12, %r25;
	mul.wide.u32 	%rd7, %r22, 4;
	add.s64 	%rd8, %rd1, %rd7;
	ld.global.nc.f32 	%f1, [%rd8];
	@%p3 bra 	$L__BB34_6;
	mad.lo.s32 	%r23, %r26, %r4, %r8;
	mul.wide.u32 	%rd9, %r23, 4;
	add.s64 	%rd10, %rd2, %rd9;
	st.global.f32 	[%rd10], %f1;
	bra.uni 	$L__BB34_7;
$L__BB34_6:
	mad.lo.s32 	%r24, %r26, %r14, %r25;
	mul.wide.u32 	%rd11, %r24, 4;
	add.s64 	%rd12, %rd3, %rd11;
	st.global.f32 	[%rd12], %f1;
$L__BB34_7:
	add.s32 	%r26, %r26, %r5;
	setp.lt.u32 	%p4, %r26, %r13;
	@%p4 bra 	$L__BB34_4;
$L__BB34_8:
	add.s32 	%r25, %r25, %r6;
	setp.lt.u32 	%p5, %r25, %r12;
	@%p5 bra 	$L__BB34_2;
$L__BB34_9:
	ret;

}
	// .globl	ConcatColumns
.visible .entry ConcatColumns(
	.param .u64 .ptr .align 1 ConcatColumns_param_0,
	.param .u64 .ptr .align 1 ConcatColumns_param_1,
	.param .u64 .ptr .align 1 ConcatColumns_param_2,
	.param .u32 ConcatColumns_param_3,
	.param .u32 ConcatColumns_param_4,
	.param .u32 ConcatColumns_param_5,
	.param .u32 ConcatColumns_param_6
)
{
	.reg .pred 	%p<6>;
	.reg .b32 	%r<27>;
	.reg .b32 	%f<5>;
	.reg .b64 	%rd<13>;

	ld.param.u64 	%rd4, [ConcatColumns_param_0];
	ld.param.u64 	%rd5, [ConcatColumns_param_1];
	ld.param.u64 	%rd6, [ConcatColumns_param_2];
	ld.param.u32 	%r11, [ConcatColumns_param_3];
	ld.param.u32 	%r12, [ConcatColumns_param_4];
	ld.param.u32 	%r13, [ConcatColumns_param_5];
	ld.param.u32 	%r14, [ConcatColumns_param_6];
	mov.u32 	%r1, %ntid.x;
	mov.u32 	%r15, %ctaid.x;
	mov.u32 	%r16, %tid.x;
	mad.lo.s32 	%r25, %r1, %r15, %r16;
	setp.ge.u32 	%p1, %r25, %r11;
	@%p1 bra 	$L__BB35_9;
	mov.u32 	%r17, %ntid.y;
	mov.u32 	%r18, %ctaid.y;
	mov.u32 	%r19, %tid.y;
	mad.lo.s32 	%r3, %r17, %r18, %r19;
	mov.u32 	%r20, %nctaid.y;
	mul.lo.s32 	%r4, %r17, %r20;
	mov.u32 	%r21, %nctaid.x;
	mul.lo.s32 	%r5, %r1, %r21;
	cvta.to.global.u64 	%rd1, %rd5;
	cvta.to.global.u64 	%rd2, %rd4;
	cvta.to.global.u64 	%rd3, %rd6;
$L__BB35_2:
	setp.ge.u32 	%p2, %r3, %r12;
	@%p2 bra 	$L__BB35_8;
	sub.s32 	%r7, %r25, %r13;
	mov.u32 	%r26, %r3;
$L__BB35_4:
	setp.lt.u32 	%p3, %r25, %r13;
	@%p3 bra 	$L__BB35_6;
	mad.lo.s32 	%r22, %r26, %r14, %r7;
	mul.wide.u32 	%rd7, %r22, 4;
	add.s64 	%rd8, %rd1, %rd7;
	ld.global.nc.f32 	%f4, [%rd8];
	bra.uni 	$L__BB35_7;
$L__BB35_6:
	mad.lo.s32 	%r23, %r26, %r13, %r25;
	mul.wide.u32 	%rd9, %r23, 4;
	add.s64 	%rd10, %rd2, %rd9;
	ld.global.nc.f32 	%f4, [%rd10];
$L__BB35_7:
	mad.lo.s32 	%r24, %r26, %r11, %r25;
	mul.wide.u32 	%rd11, %r24, 4;
	add.s64 	%rd12, %rd3, %rd11;
	st.global.f32 	[%rd12], %f4;
	add.s32 	%r26, %r26, %r4;
	setp.lt.u32 	%p4, %r26, %r12;
	@%p4 bra 	$L__BB35_4;
$L__BB35_8:
	add.s32 	%r25, %r25, %r5;
	setp.lt.u32 	%p5, %r25, %r11;
	@%p5 bra 	$L__BB35_2;
$L__BB35_9:
	ret;

}
	// .globl	ConcatRows
.visible .entry ConcatRows(
	.param .u64 .ptr .align 1 ConcatRows_param_0,
	.param .u64 .ptr .align 1 ConcatRows_param_1,
	.param .u64 .ptr .align 1 ConcatRows_param_2,
	.param .u32 ConcatRows_param_3,
	.param .u32 ConcatRows_param_4,
	.param .u32 ConcatRows_param_5
)
{
	.reg .pred 	%p<6>;
	.reg .b32 	%r<26>;
	.reg .b32 	%f<5>;
	.reg .b64 	%rd<13>;

	ld.param.u64 	%rd4, [ConcatRows_param_0];
	ld.param.u64 	%rd5, [ConcatRows_param_1];
	ld.param.u64 	%rd6, [ConcatRows_param_2];
	ld.param.u32 	%r10, [ConcatRows_param_3];
	ld.param.u32 	%r11, [ConcatRows_param_4];
	ld.param.u32 	%r12, [ConcatRows_param_5];
	mov.u32 	%r1, %ntid.x;
	mov.u32 	%r13, %ctaid.x;
	mov.u32 	%r14, %tid.x;
	mad.lo.s32 	%r24, %r1, %r13, %r14;
	setp.ge.u32 	%p1, %r24, %r10;
	@%p1 bra 	$L__BB36_9;
	mov.u32 	%r15, %ntid.y;
	mov.u32 	%r16, %ctaid.y;
	mov.u32 	%r17, %tid.y;
	mad.lo.s32 	%r3, %r15, %r16, %r17;
	mov.u32 	%r18, %nctaid.y;
	mul.lo.s32 	%r4, %r15, %r18;
	mov.u32 	%r19, %nctaid.x;
	mul.lo.s32 	%r5, %r1, %r19;
	cvta.to.global.u64 	%rd1, %rd5;
	cvta.to.global.u64 	%rd2, %rd4;
	cvta.to.global.u64 	%rd3, %rd6;
$L__BB36_2:
	setp.ge.u32 	%p2, %r3, %r11;
	@%p2 bra 	$L__BB36_8;
	mov.u32 	%r25, %r3;
$L__BB36_4:
	setp.lt.u32 	%p3, %r25, %r12;
	@%p3 bra 	$L__BB36_6;
	sub.s32 	%r20, %r25, %r12;
	mad.lo.s32 	%r21, %r20, %r10, %r24;
	mul.wide.u32 	%rd7, %r21, 4;
	add.s64 	%rd8, %rd1, %rd7;
	ld.global.nc.f32 	%f4, [%rd8];
	bra.uni 	$L__BB36_7;
$L__BB36_6:
	mad.lo.s32 	%r22, %r25, %r10, %r24;
	mul.wide.u32 	%rd9, %r22, 4;
	add.s64 	%rd10, %rd2, %rd9;
	ld.global.nc.f32 	%f4, [%rd10];
$L__BB36_7:
	mad.lo.s32 	%r23, %r25, %r10, %r24;
	mul.wide.u32 	%rd11, %r23, 4;
	add.s64 	%rd12, %rd3, %rd11;
	st.global.f32 	[%rd12], %f4;
	add.s32 	%r25, %r25, %r4;
	setp.lt.u32 	%p4, %r25, %r11;
	@%p4 bra 	$L__BB36_4;
$L__BB36_8:
	add.s32 	%r24, %r24, %r5;
	setp.lt.u32 	%p5, %r24, %r10;
	@%p5 bra 	$L__BB36_2;
$L__BB36_9:
	ret;

}
	// .globl	EuclideanDistance
.visible .entry EuclideanDistance(
	.param .u64 .ptr .align 1 EuclideanDistance_param_0,
	.param .u64 .ptr .align 1 EuclideanDistance_param_1,
	.param .u64 .ptr .align 1 EuclideanDistance_param_2,
	.param .u32 EuclideanDistance_param_3,
	.param .u32 EuclideanDistance_param_4,
	.param .u32 EuclideanDistance_param_5,
	.param .u32 EuclideanDistance_param_6
)
{
	.reg .pred 	%p<3>;
	.reg .b32 	%r<17>;
	.reg .b32 	%f<5>;
	.reg .b64 	%rd<13>;

	ld.param.u64 	%rd4, [EuclideanDistance_param_0];
	ld.param.u64 	%rd5, [EuclideanDistance_param_1];
	ld.param.u64 	%rd6, [EuclideanDistance_param_2];
	ld.param.u32 	%r6, [EuclideanDistance_param_3];
	ld.param.u32 	%r7, [EuclideanDistance_param_4];
	ld.param.u32 	%r8, [EuclideanDistance_param_5];
	ld.param.u32 	%r9, [EuclideanDistance_param_6];
	mov.u32 	%r1, %ntid.x;
	mov.u32 	%r10, %ctaid.x;
	mov.u32 	%r11, %tid.x;
	mad.lo.s32 	%r16, %r1, %r10, %r11;
	setp.ge.u32 	%p1, %r16, %r6;
	@%p1 bra 	$L__BB37_3;
	mov.u32 	%r12, %nctaid.x;
	mul.lo.s32 	%r3, %r1, %r12;
	cvta.to.global.u64 	%rd1, %rd4;
	cvta.to.global.u64 	%rd2, %rd5;
	cvta.to.global.u64 	%rd3, %rd6;
$L__BB37_2:
	mul.lo.s32 	%r13, %r16, %r7;
	mul.wide.u32 	%rd7, %r13, 4;
	add.s64 	%rd8, %rd1, %rd7;
	ld.global.nc.f32 	%f1, [%rd8];
	mul.lo.s32 	%r14, %r16, %r8;
	mul.wide.u32 	%rd9, %r14, 4;
	add.s64 	%rd10, %rd2, %rd9;
	ld.global.nc.f32 	%f2, [%rd10];
	sub.f32 	%f3, %f1, %f2;
	mul.f32 	%f4, %f3, %f3;
	mul.lo.s32 	%r15, %r16, %r9;
	mul.wide.u32 	%rd11, %r15, 4;
	add.s64 	%rd12, %rd3, %rd11;
	st.global.f32 	[%rd12], %f4;
	add.s32 	%r16, %r16, %r3;
	setp.lt.u32 	%p2, %r16, %r6;
	@%p2 bra 	$L__BB37_2;
$L__BB37_3:
	ret;

}
	// .globl	ManhattanDistance
.visible .entry ManhattanDistance(
	.param .u64 .ptr .align 1 ManhattanDistance_param_0,
	.param .u64 .ptr .align 1 ManhattanDistance_param_1,
	.param .u64 .ptr .align 1 ManhattanDistance_param_2,
	.param .u32 ManhattanDistance_param_3,
	.param .u32 ManhattanDistance_param_4,
	.param .u32 ManhattanDistance_param_5,
	.param .u32 ManhattanDistance_param_6
)
{
	.reg .pred 	%p<3>;
	.reg .b32 	%r<17>;
	.reg .b32 	%f<5>;
	.reg .b64 	%rd<13>;

	ld.param.u64 	%rd4, [ManhattanDistance_param_0];
	ld.param.u64 	%rd5, [ManhattanDistance_param_1];
	ld.param.u64 	%rd6, [ManhattanDistance_param_2];
	ld.param.u32 	%r6, [ManhattanDistance_param_3];
	ld.param.u32 	%r7, [ManhattanDistance_param_4];
	ld.param.u32 	%r8, [ManhattanDistance_param_5];
	ld.param.u32 	%r9, [ManhattanDistance_param_6];
	mov.u32 	%r1, %ntid.x;
	mov.u32 	%r10, %ctaid.x;
	mov.u32 	%r11, %tid.x;
	mad.lo.s32 	%r16, %r1, %r10, %r11;
	setp.ge.u32 	%p1, %r16, %r6;
	@%p1 bra 	$L__BB38_3;
	mov.u32 	%r12, %nctaid.x;
	mul.lo.s32 	%r3, %r1, %r12;
	cvta.to.global.u64 	%rd1, %rd4;
	cvta.to.global.u64 	%rd2, %rd5;
	cvta.to.global.u64 	%rd3, %rd6;
$L__BB38_2:
	mul.lo.s32 	%r13, %r16, %r7;
	mul.wide.u32 	%rd7, %r13, 4;
	add.s64 	%rd8, %rd1, %rd7;
	ld.global.nc.f32 	%f1, [%rd8];
	mul.lo.s32 	%r14, %r16, %r8;
	mul.wide.u32 	%rd9, %r14, 4;
	add.s64 	%rd10, %rd2, %rd9;
	ld.global.nc.f32 	%f2, [%rd10];
	sub.f32 	%f3, %f1, %f2;
	abs.f32 	%f4, %f3;
	mul.lo.s32 	%r15, %r16, %r9;
	mul.wide.u32 	%rd11, %r15, 4;
	add.s64 	%rd12, %rd3, %rd11;
	st.global.f32 	[%rd12], %f4;
	add.s32 	%r16, %r16, %r3;
	setp.lt.u32 	%p2, %r16, %r6;
	@%p2 bra 	$L__BB38_2;
$L__BB38_3:
	ret;

}
	// .globl	CosineDistance
.visible .entry CosineDistance(
	.param .u64 .ptr .align 1 CosineDistance_param_0,
	.param .u64 .ptr .align 1 CosineDistance_param_1,
	.param .u64 .ptr .align 1 CosineDistance_param_2,
	.param .u64 .ptr .align 1 CosineDistance_param_3,
	.param .u64 .ptr .align 1 CosineDistance_param_4,
	.param .u32 CosineDistance_param_5,
	.param .u32 CosineDistance_param_6,
	.param .u32 CosineDistance_param_7
)
{
	.reg .pred 	%p<3>;
	.reg .b32 	%r<15>;
	.reg .b32 	%f<9>;
	.reg .b64 	%rd<15>;

	ld.param.u64 	%rd6, [CosineDistance_param_0];
	ld.param.u64 	%rd7, [CosineDistance_param_1];
	ld.param.u64 	%rd8, [CosineDistance_param_2];
	ld.param.u64 	%rd9, [CosineDistance_param_3];
	ld.param.u64 	%rd10, [CosineDistance_param_4];
	ld.param.u32 	%r6, [CosineDistance_param_5];
	ld.param.u32 	%r7, [CosineDistance_param_6];
	ld.param.u32 	%r8, [CosineDistance_param_7];
	mov.u32 	%r1, %ntid.x;
	mov.u32 	%r9, %ctaid.x;
	mov.u32 	%r10, %tid.x;
	mad.lo.s32 	%r14, %r1, %r9, %r10;
	setp.ge.u32 	%p1, %r14, %r6;
	@%p1 bra 	$L__BB39_3;
	mov.u32 	%r11, %nctaid.x;
	mul.lo.s32 	%r3, %r1, %r11;
	cvta.to.global.u64 	%rd1, %rd6;
	cvta.to.global.u64 	%rd2, %rd7;
	cvta.to.global.u64 	%rd3, %rd8;
	cvta.to.global.u64 	%rd4, %rd9;
	cvta.to.global.u64 	%rd5, %rd10;
$L__BB39_2:
	mul.lo.s32 	%r12, %r14, %r7;
	mul.wide.u32 	%rd11, %r12, 4;
	add.s64 	%rd12, %rd1, %rd11;
	ld.global.nc.f32 	%f1, [%rd12];
	mul.lo.s32 	%r13, %r14, %r8;
	mul.wide.u32 	%rd13, %r13, 4;
	add.s64 	%rd14, %rd2, %rd13;
	ld.global.nc.f32 	%f2, [%rd14];
	mul.f32 	%f3, %f1, %f1;
	atom.global.add.f32 	%f4, [%rd3], %f3;
	mul.f32 	%f5, %f1, %f2;
	atom.global.add.f32 	%f6, [%rd4], %f5;
	mul.f32 	%f7, %f2, %f2;
	atom.global.add.f32 	%f8, [%rd5], %f7;
	add.s32 	%r14, %r14, %r3;
	setp.lt.u32 	%p2, %r14, %r6;
	@%p2 bra 	$L__BB39_2;
$L__BB39_3:
	ret;

}
	// .globl	Abs
.visible .entry Abs(
	.param .u64 .ptr .align 1 Abs_param_0,
	.param .u64 .ptr .align 1 Abs_param_1,
	.param .u32 Abs_param_2,
	.param .u32 Abs_param_3,
	.param .u32 Abs_param_4
)
{
	.reg .pred 	%p<3>;
	.reg .b32 	%r<15>;
	.reg .b32 	%f<3>;
	.reg .b64 	%rd<9>;

	ld.param.u64 	%rd3, [Abs_param_0];
	ld.param.u64 	%rd4, [Abs_param_1];
	ld.param.u32 	%r6, [Abs_param_2];
	ld.param.u32 	%r7, [Abs_param_3];
	ld.param.u32 	%r8, [Abs_param_4];
	mov.u32 	%r1, %ntid.x;
	mov.u32 	%r9, %ctaid.x;
	mov.u32 	%r10, %tid.x;
	mad.lo.s32 	%r14, %r1, %r9, %r10;
	setp.ge.u32 	%p1, %r14, %r6;
	@%p1 bra 	$L__BB40_3;
	mov.u32 	%r11, %nctaid.x;
	mul.lo.s32 	%r3, %r1, %r11;
	cvta.to.global.u64 	%rd1, %rd3;
	cvta.to.global.u64 	%rd2, %rd4;
$L__BB40_2:
	mul.lo.s32 	%r12, %r14, %r7;
	mul.wide.u32 	%rd5, %r12, 4;
	add.s64 	%rd6, %rd1, %rd5;
	ld.global.nc.f32 	%f1, [%rd6];
	abs.f32 	%f2, %f1;
	mul.lo.s32 	%r13, %r14, %r8;
	mul.wide.u32 	%rd7, %r13, 4;
	add.s64 	%rd8, %rd2, %rd7;
	st.global.f32 	[%rd8], %f2;
	add.s32 	%r14, %r14, %r3;
	setp.lt.u32 	%p2, %r14, %r6;
	@%p2 bra 	$L__BB40_2;
$L__BB40_3:
	ret;

}
	// .globl	Log
.visible .entry Log(
	.param .u64 .ptr .align 1 Log_param_0,
	.param .u64 .ptr .align 1 Log_param_1,
	.param .u32 Log_param_2,
	.param .u32 Log_param_3,
	.param .u32 Log_param_4
)
{
	.reg .pred 	%p<6>;
	.reg .b32 	%r<19>;
	.reg .b32 	%f<23>;
	.reg .b64 	%rd<9>;

	ld.param.u64 	%rd3, [Log_param_0];
	ld.param.u64 	%rd4, [Log_param_1];
	ld.param.u32 	%r6, [Log_param_2];
	ld.param.u32 	%r7, [Log_param_3];
	ld.param.u32 	%r8, [Log_param_4];
	mov.u32 	%r1, %ntid.x;
	mov.u32 	%r9, %ctaid.x;
	mov.u32 	%r10, %tid.x;
	mad.lo.s32 	%r18, %r1, %r9, %r10;
	setp.ge.u32 	%p1, %r18, %r6;
	@%p1 bra 	$L__BB41_3;
	mov.u32 	%r11, %nctaid.x;
	mul.lo.s32 	%r3, %r1, %r11;
	cvta.to.global.u64 	%rd1, %rd3;
	cvta.to.global.u64 	%rd2, %rd4;
$L__BB41_2:
	mul.lo.s32 	%r12, %r18, %r7;
	mul.wide.u32 	%rd5, %r12, 4;
	add.s64 	%rd6, %rd1, %rd5;
	ld.global.nc.f32 	%f1, [%rd6];
	setp.lt.f32 	%p2, %f1, 0f00800000;
	mul.f32 	%f2, %f1, 0f4B000000;
	selp.f32 	%f3, %f2, %f1, %p2;
	selp.f32 	%f4, 0fC1B80000, 0f00000000, %p2;
	mov.b32 	%r13, %f3;
	add.s32 	%r14, %r13, -1059760811;
	and.b32  	%r15, %r14, -8388608;
	sub.s32 	%r16, %r13, %r15;
	mov.b32 	%f5, %r16;
	cvt.rn.f32.s32 	%f6, %r15;
	fma.rn.f32 	%f7, %f6, 0f34000000, %f4;
	add.f32 	%f8, %f5, 0fBF800000;
	fma.rn.f32 	%f9, %f8, 0fBE055027, 0f3E1039F6;
	fma.rn.f32 	%f10, %f9, %f8, 0fBDF8CDCC;
	fma.rn.f32 	%f11, %f10, %f8, 0f3E0F2955;
	fma.rn.f32 	%f12, %f11, %f8, 0fBE2AD8B9;
	fma.rn.f32 	%f13, %f12, %f8, 0f3E4CED0B;
	fma.rn.f32 	%f14, %f13, %f8, 0fBE7FFF22;
	fma.rn.f32 	%f15, %f14, %f8, 0f3EAAAA78;
	fma.rn.f32 	%f16, %f15, %f8, 0fBF000000;
	mul.f32 	%f17, %f8, %f16;
	fma.rn.f32 	%f18, %f17, %f8, %f8;
	fma.rn.f32 	%f19, %f7, 0f3F317218, %f18;
	setp.gt.u32 	%p3, %r13, 2139095039;
	fma.rn.f32 	%f20, %f3, 0f7F800000, 0f7F800000;
	selp.f32 	%f21, %f20, %f19, %p3;
	setp.eq.f32 	%p4, %f3, 0f00000000;
	selp.f32 	%f22, 0fFF800000, %f21, %p4;
	mul.lo.s32 	%r17, %r18, %r8;
	mul.wide.u32 	%rd7, %r17, 4;
	add.s64 	%rd8, %rd2, %rd7;
	st.global.f32 	[%rd8], %f22;
	add.s32 	%r18, %r18, %r3;
	setp.lt.u32 	%p5, %r18, %r6;
	@%p5 bra 	$L__BB41_2;
$L__BB41_3:
	ret;

}
	// .globl	Exp
.visible .entry Exp(
	.param .u64 .ptr .align 1 Exp_param_0,
	.param .u64 .ptr .align 1 Exp_param_1,
	.param .u32 Exp_param_2,
	.param .u32 Exp_param_3,
	.param .u32 Exp_param_4
)
{
	.reg .pred 	%p<3>;
	.reg .b32 	%r<17>;
	.reg .b32 	%f<14>;
	.reg .b64 	%rd<9>;

	ld.param.u64 	%rd3, [Exp_param_0];
	ld.param.u64 	%rd4, [Exp_param_1];
	ld.param.u32 	%r6, [Exp_param_2];
	ld.param.u32 	%r7, [Exp_param_3];
	ld.param.u32 	%r8, [Exp_param_4];
	mov.u32 	%r1, %ntid.x;
	mov.u32 	%r9, %ctaid.x;
	mov.u32 	%r10, %tid.x;
	mad.lo.s32 	%r16, %r1, %r9, %r10;
	setp.ge.u32 	%p1, %r16, %r6;
	@%p1 bra 	$L__BB42_3;
	mov.u32 	%r11, %nctaid.x;
	mul.lo.s32 	%r3, %r1, %r11;
	cvta.to.global.u64 	%rd1, %rd3;
	cvta.to.global.u64 	%rd2, %rd4;
$L__BB42_2:
	mul.lo.s32 	%r12, %r16, %r7;
	mul.wide.u32 	%rd5, %r12, 4;
	add.s64 	%rd6, %rd1, %rd5;
	ld.global.nc.f32 	%f1, [%rd6];
	fma.rn.f32 	%f2, %f1, 0f3BBB989D, 0f3F000000;
	cvt.sat.f32.f32 	%f3, %f2;
	mov.f32 	%f4, 0f4B400001;
	mov.f32 	%f5, 0f437C0000;
	fma.rm.f32 	%f6, %f3, %f5, %f4;
	add.f32 	%f7, %f6, 0fCB40007F;
	neg.f32 	%f8, %f7;
	fma.rn.f32 	%f9, %f1, 0f3FB8AA3B, %f8;
	fma.rn.f32 	%f10, %f1, 0f32A57060, %f9;
	mov.b32 	%r13, %f6;
	shl.b32 	%r14, %r13, 23;
	mov.b32 	%f11, %r14;
	ex2.approx.ftz.f32 	%f12, %f10;
	mul.f32 	%f13, %f12, %f11;
	mul.lo.s32 	%r15, %r16, %r8;
	mul.wide.u32 	%rd7, %r15, 4;
	add.s64 	%rd8, %rd2, %rd7;
	st.global.f32 	[%rd8], %f13;
	add.s32 	%r16, %r16, %r3;
	setp.lt.u32 	%p2, %r16, %r6;
	@%p2 bra 	$L__BB42_2;
$L__BB42_3:
	ret;

}
	// .globl	Normalise
.visible .entry Normalise(
	.param .u64 .ptr .align 1 Normalise_param_0,
	.param .u32 Normalise_param_1,
	.param .f32 Normalise_param_2,
	.param .f32 Normalise_param_3,
	.param .u32 Normalise_param_4
)
{
	.reg .pred 	%p<3>;
	.reg .b32 	%r<13>;
	.reg .b32 	%f<6>;
	.reg .b64 	%rd<5>;

	ld.param.u64 	%rd2, [Normalise_param_0];
	ld.param.u32 	%r6, [Normalise_param_1];
	ld.param.f32 	%f1, [Normalise_param_2];
	ld.param.f32 	%f2, [Normalise_param_3];
	ld.param.u32 	%r7, [Normalise_param_4];
	mov.u32 	%r1, %ntid.x;
	mov.u32 	%r8, %ctaid.x;
	mov.u32 	%r9, %tid.x;
	mad.lo.s32 	%r12, %r1, %r8, %r9;
	setp.ge.u32 	%p1, %r12, %r6;
	@%p1 bra 	$L__BB43_3;
	mov.u32 	%r10, %nctaid.x;
	mul.lo.s32 	%r3, %r1, %r10;
	cvta.to.global.u64 	%rd1, %rd2;
$L__BB43_2:
	mul.lo.s32 	%r11, %r12, %r7;
	mul.wide.u32 	%rd3, %r11, 4;
	add.s64 	%rd4, %rd1, %rd3;
	ld.global.f32 	%f3, [%rd4];
	sub.f32 	%f4, %f3, %f1;
	div.rn.f32 	%f5, %f4, %f2;
	st.global.f32 	[%rd4], %f5;
	add.s32 	%r12, %r12, %r3;
	setp.lt.u32 	%p2, %r12, %r6;
	@%p2 bra 	$L__BB43_2;
$L__BB43_3:
	ret;

}
	// .globl	SoftmaxVector
.visible .entry SoftmaxVector(
	.param .u64 .ptr .align 1 SoftmaxVector_param_0,
	.param .u64 .ptr .align 1 SoftmaxVector_param_1,
	.param .u32 SoftmaxVector_param_2,
	.param .f32 SoftmaxVector_param_3,
	.param .u32 SoftmaxVector_param_4
)
{
	.reg .pred 	%p<3>;
	.reg .b32 	%r<15>;
	.reg .b32 	%f<16>;
	.reg .b64 	%rd<9>;

	ld.param.u64 	%rd3, [SoftmaxVector_param_0];
	ld.param.u64 	%rd4, [SoftmaxVector_param_1];
	ld.param.u32 	%r6, [SoftmaxVector_param_2];
	ld.param.f32 	%f1, [SoftmaxVector_param_3];
	ld.param.u32 	%r7, [SoftmaxVector_param_4];
	mov.u32 	%r1, %ntid.x;
	mov.u32 	%r8, %ctaid.x;
	mov.u32 	%r9, %tid.x;
	mad.lo.s32 	%r14, %r1, %r8, %r9;
	setp.ge.u32 	%p1, %r14, %r6;
	@%p1 bra 	$L__BB44_3;
	mov.u32 	%r10, %nctaid.x;
	mul.lo.s32 	%r3, %r1, %r10;
	cvta.to.global.u64 	%rd1, %rd3;
	cvta.to.global.u64 	%rd2, %rd4;
$L__BB44_2:
	mul.lo.s32 	%r11, %r14, %r7;
	mul.wide.u32 	%rd5, %r11, 4;
	add.s64 	%rd6, %rd1, %rd5;
	ld.global.nc.f32 	%f2, [%rd6];
	sub.f32 	%f3, %f2, %f1;
	fma.rn.f32 	%f4, %f3, 0f3BBB989D, 0f3F000000;
	cvt.sat.f32.f32 	%f5, %f4;
	mov.f32 	%f6, 0f4B400001;
	mov.f32 	%f7, 0f437C0000;
	fma.rm.f32 	%f8, %f5, %f7, %f6;
	add.f32 	%f9, %f8, 0fCB40007F;
	neg.f32 	%f10, %f9;
	fma.rn.f32 	%f11, %f3, 0f3FB8AA3B, %f10;
	fma.rn.f32 	%f12, %f3, 0f32A57060, %f11;
	mov.b32 	%r12, %f8;
	shl.b32 	%r13, %r12, 23;
	mov.b32 	%f13, %r13;
	ex2.approx.ftz.f32 	%f14, %f12;
	mul.f32 	%f15, %f14, %f13;
	mul.wide.u32 	%rd7, %r14, 4;
	add.s64 	%rd8, %rd2, %rd7;
	st.global.f32 	[%rd8], %f15;
	add.s32 	%r14, %r14, %r3;
	setp.lt.u32 	%p2, %r14, %r6;
	@%p2 bra 	$L__BB44_2;
$L__BB44_3:
	ret;

}
	// .globl	VectorAddInPlace
.visible .entry VectorAddInPlace(
	.param .u64 .ptr .align 1 VectorAddInPlace_param_0,
	.param .u32 VectorAddInPlace_param_1,
	.param .f32 VectorAddInPlace_param_2,
	.param .u32 VectorAddInPlace_param_3
)
{
	.reg .pred 	%p<3>;
	.reg .b32 	%r<13>;
	.reg .b32 	%f<4>;
	.reg .b64 	%rd<5>;

	ld.param.u64 	%rd2, [VectorAddInPlace_param_0];
	ld.param.u32 	%r6, [VectorAddInPlace_param_1];
	ld.param.f32 	%f1, [VectorAddInPlace_param_2];
	ld.param.u32 	%r7, [VectorAddInPlace_param_3];
	mov.u32 	%r1, %ntid.x;
	mov.u32 	%r8, %ctaid.x;
	mov.u32 	%r9, %tid.x;
	mad.lo.s32 	%r12, %r1, %r8, %r9;
	setp.ge.u32 	%p1, %r12, %r6;
	@%p1 bra 	$L__BB45_3;
	mov.u32 	%r10, %nctaid.x;
	mul.lo.s32 	%r3, %r1, %r10;
	cvta.to.global.u64 	%rd1, %rd2;
$L__BB45_2:
	mul.lo.s32 	%r11, %r12, %r7;
	mul.wide.u32 	%rd3, %r11, 4;
	add.s64 	%rd4, %rd1, %rd3;
	ld.global.f32 	%f2, [%rd4];
	add.f32 	%f3, %f1, %f2;
	st.global.f32 	[%rd4], %f3;
	add.s32 	%r12, %r12, %r3;
	setp.lt.u32 	%p2, %r12, %r6;
	@%p2 bra 	$L__BB45_2;
$L__BB45_3:
	ret;

}
	// .globl	VectorCopyRandom
.visible .entry VectorCopyRandom(
	.param .u64 .ptr .align 1 VectorCopyRandom_param_0,
	.param .u64 .ptr .align 1 VectorCopyRandom_param_1,
	.param .u64 .ptr .align 1 VectorCopyRandom_param_2,
	.param .u32 VectorCopyRandom_param_3,
	.param .u32 VectorCopyRandom_param_4,
	.param .u32 VectorCopyRandom_param_5
)
{
	.reg .pred 	%p<3>;
	.reg .b32 	%r<16>;
	.reg .b32 	%f<4>;
	.reg .b64 	%rd<13>;

	ld.param.u64 	%rd4, [VectorCopyRandom_param_0];
	ld.param.u64 	%rd5, [VectorCopyRandom_param_1];
	ld.param.u64 	%rd6, [VectorCopyRandom_param_2];
	ld.param.u32 	%r6, [VectorCopyRandom_param_3];
	ld.param.u32 	%r7, [VectorCopyRandom_param_4];
	ld.param.u32 	%r8, [VectorCopyRandom_param_5];
	mov.u32 	%r1, %ntid.x;
	mov.u32 	%r9, %ctaid.x;
	mov.u32 	%r10, %tid.x;
	mad.lo.s32 	%r15, %r1, %r9, %r10;
	setp.ge.u32 	%p1, %r15, %r6;
	@%p1 bra 	$L__BB46_3;
	mov.u32 	%r11, %nctaid.x;
	mul.lo.s32 	%r3, %r1, %r11;
	cvta.to.global.u64 	%rd1, %rd6;
	cvta.to.global.u64 	%rd2, %rd4;
	cvta.to.global.u64 	%rd3, %rd5;
$L__BB46_2:
	mul.wide.u32 	%rd7, %r15, 4;
	add.s64 	%rd8, %rd1, %rd7;
	ld.global.nc.u32 	%r12, [%rd8];
	mul.lo.s32 	%r13, %r12, %r7;
	mul.wide.u32 	%rd9, %r13, 4;
	add.s64 	%rd10, %rd2, %rd9;
	ld.global.nc.f32 	%f1, [%rd10];
	mul.lo.s32 	%r14, %r15, %r8;
	mul.wide.u32 	%rd11, %r14, 4;
	add.s64 	%rd12, %rd3, %rd11;
	ld.global.f32 	%f2, [%rd12];
	add.f32 	%f3, %f1, %f2;
	st.global.f32 	[%rd12], %f3;
	add.s32 	%r15, %r15, %r3;
	setp.lt.u32 	%p2, %r15, %r6;
	@%p2 bra 	$L__BB46_2;
$L__BB46_3:
	ret;

}
	// .globl	CopyToMatrixRows
.visible .entry CopyToMatrixRows(
	.param .u64 .ptr .align 1 CopyToMatrixRows_param_0,
	.param .u64 .ptr .align 1 CopyToMatrixRows_param_1,
	.param .u32 CopyToMatrixRows_param_2,
	.param .u32 CopyToMatrixRows_param_3
)
{
	.reg .pred 	%p<5>;
	.reg .b32 	%r<22>;
	.reg .b32 	%f<2>;
	.reg .b64 	%rd<13>;

	ld.param.u64 	%rd4, [CopyToMatrixRows_param_0];
	ld.param.u64 	%rd5, [CopyToMatrixRows_param_1];
	ld.param.u32 	%r10, [CopyToMatrixRows_param_2];
	ld.param.u32 	%r11, [CopyToMatrixRows_param_3];
	mov.u32 	%r1, %ntid.x;
	mov.u32 	%r12, %ctaid.x;
	mov.u32 	%r13, %tid.x;
	mad.lo.s32 	%r20, %r1, %r12, %r13;
	setp.ge.u32 	%p1, %r20, %r10;
	@%p1 bra 	$L__BB47_6;
	mov.u32 	%r14, %ntid.y;
	mov.u32 	%r15, %ctaid.y;
	mov.u32 	%r16, %tid.y;
	mad.lo.s32 	%r3, %r14, %r15, %r16;
	mov.u32 	%r17, %nctaid.y;
	mul.lo.s32 	%r4, %r14, %r17;
	mov.u32 	%r18, %nctaid.x;
	mul.lo.s32 	%r5, %r1, %r18;
	cvta.to.global.u64 	%rd1, %rd4;
	cvta.to.global.u64 	%rd2, %rd5;
$L__BB47_2:
	setp.ge.u32 	%p2, %r3, %r11;
	@%p2 bra 	$L__BB47_5;
	mul.wide.u32 	%rd6, %r20, 8;
	add.s64 	%rd7, %rd1, %rd6;
	ld.global.nc.u64 	%rd8, [%rd7];
	cvta.to.global.u64 	%rd3, %rd8;
	mov.u32 	%r21, %r3;
$L__BB47_4:
	mul.wide.u32 	%rd9, %r21, 4;
	add.s64 	%rd10, %rd3, %rd9;
	ld.global.nc.f32 	%f1, [%rd10];
	mad.lo.s32 	%r19, %r21, %r10, %r20;
	mul.wide.u32 	%rd11, %r19, 4;
	add.s64 	%rd12, %rd2, %rd11;
	st.global.f32 	[%rd12], %f1;
	add.s32 	%r21, %r21, %r4;
	setp.lt.u32 	%p3, %r21, %r11;
	@%p3 bra 	$L__BB47_4;
$L__BB47_5:
	add.s32 	%r20, %r20, %r5;
	setp.lt.u32 	%p4, %r20, %r10;
	@%p4 bra 	$L__BB47_2;
$L__BB47_6:
	ret;

}
	// .globl	CopyToMatrixColumns
.visible .entry CopyToMatrixColumns(
	.param .u64 .ptr .align 1 CopyToMatrixColumns_param_0,
	.param .u64 .ptr .align 1 CopyToMatrixColumns_param_1,
	.param .u32 CopyToMatrixColumns_param_2,
	.param .u32 CopyToMatrixColumns_param_3
)
{
	.reg .pred 	%p<5>;
	.reg .b32 	%r<22>;
	.reg .b32 	%f<2>;
	.reg .b64 	%rd<13>;

	ld.param.u64 	%rd3, [CopyToMatrixColumns_param_0];
	ld.param.u64 	%rd4, [CopyToMatrixColumns_param_1];
	ld.param.u32 	%r10, [CopyToMatrixColumns_param_2];
	ld.param.u32 	%r11, [CopyToMatrixColumns_param_3];
	mov.u32 	%r1, %ntid.x;
	mov.u32 	%r12, %ctaid.x;
	mov.u32 	%r13, %tid.x;
	mad.lo.s32 	%r20, %r1, %r12, %r13;
	setp.ge.u32 	%p1, %r20, %r10;
	@%p1 bra 	$L__BB48_6;
	mov.u32 	%r14, %ntid.y;
	mov.u32 	%r15, %ctaid.y;
	mov.u32 	%r16, %tid.y;
	mad.lo.s32 	%r3, %r14, %r15, %r16;
	mov.u32 	%r17, %nctaid.y;
	mul.lo.s32 	%r4, %r14, %r17;
	mov.u32 	%r18, %nctaid.x;
	mul.lo.s32 	%r5, %r1, %r18;
	cvta.to.global.u64 	%rd1, %rd3;
	cvta.to.global.u64 	%rd2, %rd4;
$L__BB48_2:
	setp.ge.u32 	%p2, %r3, %r11;
	@%p2 bra 	$L__BB48_5;
	mul.wide.u32 	%rd9, %r20, 4;
	mov.u32 	%r21, %r3;
$L__BB48_4:
	mul.wide.u32 	%rd5, %r21, 8;
	add.s64 	%rd6, %rd1, %rd5;
	ld.global.nc.u64 	%rd7, [%rd6];
	cvta.to.global.u64 	%rd8, %rd7;
	add.s64 	%rd10, %rd8, %rd9;
	ld.global.nc.f32 	%f1, [%rd10];
	mad.lo.s32 	%r19, %r21, %r10, %r20;
	mul.wide.u32 	%rd11, %r19, 4;
	add.s64 	%rd12, %rd2, %rd11;
	st.global.f32 	[%rd12], %f1;
	add.s32 	%r21, %r21, %r4;
	setp.lt.u32 	%p3, %r21, %r11;
	@%p3 bra 	$L__BB48_4;
$L__BB48_5:
	add.s32 	%r20, %r20, %r5;
	setp.lt.u32 	%p4, %r20, %r10;
	@%p4 bra 	$L__BB48_2;
$L__BB48_6:
	ret;

}
	// .globl	TensorAddPadding
.visible .entry TensorAddPadding(
	.param .u32 TensorAddPadding_param_0,
	.param .u64 .ptr .align 1 TensorAddPadding_param_1,
	.param .u64 .ptr .align 1 TensorAddPadding_param_2,
	.param .u32 TensorAddPadding_param_3,
	.param .u32 TensorAddPadding_param_4,
	.param .u32 TensorAddPadding_param_5,
	.param .u32 TensorAddPadding_param_6,
	.param .u32 TensorAddPadding_param_7,
	.param .u32 TensorAddPadding_param_8,
	.param .u32 TensorAddPadding_param_9
)
{
	.reg .pred 	%p<8>;
	.reg .b32 	%r<41>;
	.reg .b32 	%f<5>;
	.reg .b64 	%rd<19>;

	ld.param.u32 	%r16, [TensorAddPadding_param_0];
	ld.param.u64 	%rd3, [TensorAddPadding_param_1];
	ld.param.u64 	%rd4, [TensorAddPadding_param_2];
	ld.param.u32 	%r17, [TensorAddPadding_param_3];
	ld.param.u32 	%r18, [TensorAddPadding_param_4];
	ld.param.u32 	%r19, [TensorAddPadding_param_5];
	ld.param.u32 	%r20, [TensorAddPadding_param_7];
	ld.param.u32 	%r21, [TensorAddPadding_param_8];
	ld.param.u32 	%r22, [TensorAddPadding_param_9];
	mov.u32 	%r1, %ntid.x;
	mov.u32 	%r23, %ctaid.x;
	mov.u32 	%r24, %tid.x;
	mad.lo.s32 	%r40, %r1, %r23, %r24;
	setp.ge.u32 	%p1, %r40, %r16;
	@%p1 bra 	$L__BB49_5;
	sub.s32 	%r3, %r20, %r22;
	sub.s32 	%r4, %r21, %r22;
	mul.lo.s32 	%r5, %r18, %r17;
	mul.lo.s32 	%r6, %r5, %r19;
	mul.lo.s32 	%r7, %r21, %r20;
	mul.lo.s32 	%r8, %r7, %r19;
	mov.u32 	%r25, %nctaid.x;
	mul.lo.s32 	%r9, %r1, %r25;
	cvta.to.global.u64 	%rd1, %rd3;
	cvta.to.global.u64 	%rd2, %rd4;
$L__BB49_2:
	div.u32 	%r26, %r40, %r20;
	mul.lo.s32 	%r27, %r26, %r20;
	sub.s32 	%r11, %r40, %r27;
	div.u32 	%r28, %r26, %r21;
	mul.lo.s32 	%r29, %r28, %r21;
	sub.s32 	%r12, %r26, %r29;
	div.u32 	%r14, %r28, %r19;
	mul.lo.s32 	%r30, %r14, %r19;
	sub.s32 	%r13, %r28, %r30;
	setp.ge.u32 	%p2, %r11, %r3;
	min.u32 	%r31, %r11, %r12;
	setp.lt.u32 	%p3, %r31, %r22;
	setp.ge.u32 	%p4, %r12, %r4;
	or.pred  	%p5, %p2, %p4;
	mov.f32 	%f4, 0f00000000;
	or.pred  	%p6, %p5, %p3;
	@%p6 bra 	$L__BB49_4;
	mul.lo.s32 	%r32, %r6, %r14;
	cvt.u64.u32 	%rd5, %r32;
	mul.lo.s32 	%r33, %r13, %r5;
	cvt.u64.u32 	%rd6, %r33;
	sub.s32 	%r34, %r12, %r22;
	sub.s32 	%r35, %r11, %r22;
	mad.lo.s32 	%r36, %r34, %r17, %r35;
	cvt.u64.u32 	%rd7, %r36;
	add.s64 	%rd8, %rd7, %rd6;
	add.s64 	%rd9, %rd8, %rd5;
	shl.b64 	%rd10, %rd9, 2;
	add.s64 	%rd11, %rd1, %rd10;
	ld.global.nc.f32 	%f4, [%rd11];
$L__BB49_4:
	mul.lo.s32 	%r37, %r8, %r14;
	cvt.u64.u32 	%rd12, %r37;
	mul.lo.s32 	%r38, %r13, %r7;
	cvt.u64.u32 	%rd13, %r38;
	mad.lo.s32 	%r39, %r12, %r20, %r11;
	cvt.u64.u32 	%rd14, %r39;
	add.s64 	%rd15, %rd13, %rd14;
	add.s64 	%rd16, %rd15, %rd12;
	shl.b64 	%rd17, %rd16, 2;
	add.s64 	%rd18, %rd2, %rd17;
	st.global.f32 	[%rd18], %f4;
	add.s32 	%r40, %r40, %r9;
	setp.lt.u32 	%p7, %r40, %r16;
	@%p7 bra 	$L__BB49_2;
$L__BB49_5:
	ret;

}
	// .globl	TensorRemovePadding
.visible .entry TensorRemovePadding(
	.param .u32 TensorRemovePadding_param_0,
	.param .u64 .ptr .align 1 TensorRemovePadding_param_1,
	.param .u64 .ptr .align 1 TensorRemovePadding_param_2,
	.param .u32 TensorRemovePadding_param_3,
	.param .u32 TensorRemovePadding_param_4,
	.param .u32 TensorRemovePadding_param_5,
	.param .u32 TensorRemovePadding_param_6,
	.param .u32 TensorRemovePadding_param_7,
	.param .u32 TensorRemovePadding_param_8,
	.param .u32 TensorRemovePadding_param_9
)
{
	.reg .pred 	%p<8>;
	.reg .b32 	%r<40>;
	.reg .b32 	%f<2>;
	.reg .b64 	%rd<19>;

	ld.param.u32 	%r15, [TensorRemovePadding_param_0];
	ld.param.u64 	%rd3, [TensorRemovePadding_param_1];
	ld.param.u64 	%rd4, [TensorRemovePadding_param_2];
	ld.param.u32 	%r16, [TensorRemovePadding_param_3];
	ld.param.u32 	%r17, [TensorRemovePadding_param_4];
	ld.param.u32 	%r18, [TensorRemovePadding_param_5];
	ld.param.u32 	%r19, [TensorRemovePadding_param_7];
	ld.param.u32 	%r20, [TensorRemovePadding_param_8];
	ld.param.u32 	%r21, [TensorRemovePadding_param_9];
	mov.u32 	%r1, %ntid.x;
	mov.u32 	%r22, %ctaid.x;
	mov.u32 	%r23, %tid.x;
	mad.lo.s32 	%r39, %r1, %r22, %r23;
	setp.ge.u32 	%p1, %r39, %r15;
	@%p1 bra 	$L__BB50_5;
	sub.s32 	%r3, %r16, %r21;
	sub.s32 	%r4, %r17, %r21;
	mul.lo.s32 	%r5, %r17, %r16;
	mul.lo.s32 	%r6, %r5, %r18;
	mul.lo.s32 	%r7, %r20, %r19;
	mul.lo.s32 	%r8, %r7, %r18;
	mov.u32 	%r24, %nctaid.x;
	mul.lo.s32 	%r9, %r1, %r24;
	cvta.to.global.u64 	%rd1, %rd3;
	cvta.to.global.u64 	%rd2, %rd4;
$L__BB50_2:
	div.u32 	%r12, %r39, %r16;
	mul.lo.s32 	%r25, %r12, %r16;
	sub.s32 	%r11, %r39, %r25;
	rem.u32 	%r13, %r12, %r17;
	setp.ge.u32 	%p2, %r11, %r3;
	min.u32 	%r26, %r11, %r13;
	setp.lt.u32 	%p3, %r26, %r21;
	setp.ge.u32 	%p4, %r13, %r4;
	or.pred  	%p5, %p2, %p4;
	or.pred  	%p6, %p5, %p3;
	@%p6 bra 	$L__BB50_4;
	div.u32 	%r27, %r12, %r17;
	div.u32 	%r28, %r27, %r18;
	mul.lo.s32 	%r29, %r28, %r18;
	sub.s32 	%r30, %r27, %r29;
	mul.lo.s32 	%r31, %r6, %r28;
	cvt.u64.u32 	%rd5, %r31;
	mul.lo.s32 	%r32, %r30, %r5;
	cvt.u64.u32 	%rd6, %r32;
	mad.lo.s32 	%r33, %r13, %r16, %r11;
	cvt.u64.u32 	%rd7, %r33;
	add.s64 	%rd8, %rd6, %rd7;
	add.s64 	%rd9, %rd8, %rd5;
	shl.b64 	%rd10, %rd9, 2;
	add.s64 	%rd11, %rd1, %rd10;
	ld.global.nc.f32 	%f1, [%rd11];
	mul.lo.s32 	%r34, %r8, %r28;
	cvt.u64.u32 	%rd12, %r34;
	mul.lo.s32 	%r35, %r30, %r7;
	cvt.u64.u32 	%rd13, %r35;
	sub.s32 	%r36, %r13, %r21;
	sub.s32 	%r37, %r11, %r21;
	mad.lo.s32 	%r38, %r36, %r19, %r37;
	cvt.u64.u32 	%rd14, %r38;
	add.s64 	%rd15, %rd13, %rd14;
	add.s64 	%rd16, %rd15, %rd12;
	shl.b64 	%rd17, %rd16, 2;
	add.s64 	%rd18, %rd2, %rd17;
	st.global.f32 	[%rd18], %f1;
$L__BB50_4:
	add.s32 	%r39, %r39, %r9;
	setp.lt.u32 	%p7, %r39, %r15;
	@%p7 bra 	$L__BB50_2;
$L__BB50_5:
	ret;

}
	// .globl	TensorIm2Col
.visible .entry TensorIm2Col(
	.param .u32 TensorIm2Col_param_0,
	.param .u64 .ptr .align 1 TensorIm2Col_param_1,
	.param .u64 .ptr .align 1 TensorIm2Col_param_2,
	.param .u64 .ptr .align 1 TensorIm2Col_param_3,
	.param .u64 .ptr .align 1 TensorIm2Col_param_4,
	.param .u32 TensorIm2Col_param_5,
	.param .u32 TensorIm2Col_param_6,
	.param .u32 TensorIm2Col_param_7,
	.param .u32 TensorIm2Col_param_8,
	.param .u32 TensorIm2Col_param_9,
	.param .u32 TensorIm2Col_param_10,
	.param .u32 TensorIm2Col_param_11,
	.param .u32 TensorIm2Col_param_12,
	.param .u32 TensorIm2Col_param_13,
	.param .u32 TensorIm2Col_param_14,
	.param .u32 TensorIm2Col_param_15
)
{
	.reg .pred 	%p<3>;
	.reg .b32 	%r<47>;
	.reg .b32 	%f<4>;
	.reg .b64 	%rd<24>;

	ld.param.u32 	%r9, [TensorIm2Col_param_0];
	ld.param.u64 	%rd5, [TensorIm2Col_param_1];
	ld.param.u64 	%rd6, [TensorIm2Col_param_2];
	ld.param.u64 	%rd7, [TensorIm2Col_param_3];
	ld.param.u64 	%rd8, [TensorIm2Col_param_4];
	ld.param.u32 	%r10, [TensorIm2Col_param_5];
	ld.param.u32 	%r11, [TensorIm2Col_param_6];
	ld.param.u32 	%r12, [TensorIm2Col_param_7];
	ld.param.u32 	%r13, [TensorIm2Col_param_9];
	ld.param.u32 	%r14, [TensorIm2Col_param_10];
	ld.param.u32 	%r17, [TensorIm2Col_param_13];
	mov.u32 	%r1, %ntid.x;
	mov.u32 	%r18, %ctaid.x;
	mov.u32 	%r19, %tid.x;
	mad.lo.s32 	%r46, %r1, %r18, %r19;
	setp.ge.u32 	%p1, %r46, %r9;
	@%p1 bra 	$L__BB51_3;
	mul.lo.s32 	%r3, %r14, %r13;
	mul.lo.s32 	%r4, %r11, %r10;
	mul.lo.s32 	%r5, %r4, %r12;
	mov.u32 	%r20, %nctaid.x;
	mul.lo.s32 	%r6, %r1, %r20;
	cvta.to.global.u64 	%rd1, %rd7;
	cvta.to.global.u64 	%rd2, %rd8;
	cvta.to.global.u64 	%rd3, %rd5;
	cvta.to.global.u64 	%rd4, %rd6;
$L__BB51_2:
	ld.param.u32 	%r45, [TensorIm2Col_param_12];
	ld.param.u32 	%r44, [TensorIm2Col_param_11];
	div.u32 	%r21, %r46, %r45;
	mul.lo.s32 	%r22, %r21, %r45;
	sub.s32 	%r23, %r46, %r22;
	div.u32 	%r24, %r21, %r17;
	mul.lo.s32 	%r25, %r24, %r17;
	sub.s32 	%r26, %r21, %r25;
	div.u32 	%r27, %r24, %r12;
	mul.lo.s32 	%r28, %r27, %r12;
	sub.s32 	%r29, %r24, %r28;
	div.u32 	%r30, %r27, %r44;
	mul.lo.s32 	%r31, %r30, %r44;
	sub.s32 	%r32, %r27, %r31;
	mul.wide.u32 	%rd9, %r32, 4;
	add.s64 	%rd10, %rd1, %rd9;
	ld.global.nc.f32 	%f1, [%rd10];
	cvt.rzi.u32.f32 	%r33, %f1;
	add.s64 	%rd11, %rd2, %rd9;
	ld.global.nc.f32 	%f2, [%rd11];
	cvt.rzi.u32.f32 	%r34, %f2;
	mad.lo.s32 	%r35, %r29, %r45, %r23;
	mad.lo.s32 	%r36, %r35, %r17, %r26;
	mul.lo.s32 	%r37, %r3, %r30;
	cvt.u64.u32 	%rd12, %r37;
	mul.lo.s32 	%r38, %r5, %r30;
	cvt.u64.u32 	%rd13, %r38;
	mul.lo.s32 	%r39, %r29, %r4;
	cvt.u64.u32 	%rd14, %r39;
	add.s64 	%rd15, %rd13, %rd14;
	add.s32 	%r40, %r33, %r23;
	add.s32 	%r41, %r34, %r26;
	mad.lo.s32 	%r42, %r40, %r10, %r41;
	cvt.u64.u32 	%rd16, %r42;
	add.s64 	%rd17, %rd15, %rd16;
	shl.b64 	%rd18, %rd17, 2;
	add.s64 	%rd19, %rd3, %rd18;
	ld.global.nc.f32 	%f3, [%rd19];
	mad.lo.s32 	%r43, %r36, %r13, %r32;
	cvt.u64.u32 	%rd20, %r43;
	add.s64 	%rd21, %rd20, %rd12;
	shl.b64 	%rd22, %rd21, 2;
	add.s64 	%rd23, %rd4, %rd22;
	st.global.f32 	[%rd23], %f3;
	add.s32 	%r46, %r46, %r6;
	setp.lt.u32 	%p2, %r46, %r9;
	@%p2 bra 	$L__BB51_2;
$L__BB51_3:
	ret;

}
	// .globl	TensorReverseIm2Col
.visible .entry TensorReverseIm2Col(
	.param .u32 TensorReverseIm2Col_param_0,
	.param .u64 .ptr .align 1 TensorReverseIm2Col_param_1,
	.param .u64 .ptr .align 1 TensorReverseIm2Col_param_2,
	.param .u64 .ptr .align 1 TensorReverseIm2Col_param_3,
	.param .u64 .ptr .align 1 TensorReverseIm2Col_param_4,
	.param .u64 .ptr .align 1 TensorReverseIm2Col_param_5,
	.param .u32 TensorReverseIm2Col_param_6,
	.param .u32 TensorReverseIm2Col_param_7,
	.param .u32 TensorReverseIm2Col_param_8,
	.param .u32 TensorReverseIm2Col_param_9,
	.param .u32 TensorReverseIm2Col_param_10,
	.param .u32 TensorReverseIm2Col_param_11,
	.param .u32 TensorReverseIm2Col_param_12,
	.param .u32 TensorReverseIm2Col_param_13,
	.param .u32 TensorReverseIm2Col_param_14,
	.param .u32 TensorReverseIm2Col_param_15,
	.param .u32 TensorReverseIm2Col_param_16,
	.param .u32 TensorReverseIm2Col_param_17
)
{
	.reg .pred 	%p<6>;
	.reg .b32 	%r<63>;
	.reg .b32 	%f<7>;
	.reg .b64 	%rd<37>;

	ld.param.u32 	%r20, [TensorReverseIm2Col_param_0];
	ld.param.u64 	%rd4, [TensorReverseIm2Col_param_1];
	ld.param.u64 	%rd5, [TensorReverseIm2Col_param_2];
	ld.param.u64 	%rd6, [TensorReverseIm2Col_param_3];
	ld.param.u32 	%r21, [TensorReverseIm2Col_param_6];
	ld.param.u32 	%r22, [TensorReverseIm2Col_param_7];
	ld.param.u32 	%r23, [TensorReverseIm2Col_param_8];
	ld.param.u32 	%r25, [TensorReverseIm2Col_param_11];
	ld.param.u32 	%r26, [TensorReverseIm2Col_param_12];
	ld.param.u32 	%r29, [TensorReverseIm2Col_param_15];
	ld.param.u32 	%r30, [TensorReverseIm2Col_param_16];
	ld.param.u32 	%r31, [TensorReverseIm2Col_param_17];
	mov.u32 	%r1, %ntid.x;
	mov.u32 	%r32, %ctaid.x;
	mov.u32 	%r33, %tid.x;
	mad.lo.s32 	%r62, %r1, %r32, %r33;
	setp.ge.u32 	%p1, %r62, %r20;
	@%p1 bra 	$L__BB52_5;
	mul.lo.s32 	%r3, %r22, %r21;
	mul.lo.s32 	%r4, %r3, %r23;
	mul.lo.s32 	%r5, %r26, %r25;
	mul.lo.s32 	%r6, %r5, %r31;
	mul.lo.s32 	%r7, %r30, %r29;
	mul.lo.s32 	%r8, %r7, %r31;
	mov.u32 	%r34, %nctaid.x;
	mul.lo.s32 	%r9, %r1, %r34;
	cvta.to.global.u64 	%rd1, %rd4;
	cvta.to.global.u64 	%rd2, %rd5;
	cvta.to.global.u64 	%rd3, %rd6;
$L__BB52_2:
	ld.param.u32 	%r61, [TensorReverseIm2Col_param_14];
	ld.param.u32 	%r60, [TensorReverseIm2Col_param_13];
	ld.param.u32 	%r59, [TensorReverseIm2Col_param_10];
	ld.param.u64 	%rd36, [TensorReverseIm2Col_param_5];
	ld.param.u64 	%rd35, [TensorReverseIm2Col_param_4];
	div.u32 	%r11, %r62, %r31;
	div.u32 	%r12, %r11, %r25;
	div.u32 	%r35, %r12, %r26;
	div.u32 	%r36, %r35, %r59;
	mul.lo.s32 	%r37, %r36, %r59;
	sub.s32 	%r38, %r35, %r37;
	div.u32 	%r14, %r36, %r23;
	mul.lo.s32 	%r39, %r14, %r23;
	sub.s32 	%r13, %r36, %r39;
	cvta.to.global.u64 	%rd9, %rd35;
	mul.wide.u32 	%rd10, %r38, 4;
	add.s64 	%rd11, %rd9, %rd10;
	ld.global.nc.f32 	%f1, [%rd11];
	cvt.rzi.u32.f32 	%r15, %f1;
	cvta.to.global.u64 	%rd12, %rd36;
	add.s64 	%rd13, %rd12, %rd10;
	ld.global.nc.f32 	%f2, [%rd13];
	cvt.rzi.u32.f32 	%r16, %f2;
	div.u32 	%r17, %r15, %r60;
	div.u32 	%r40, %r16, %r61;
	setp.ge.u32 	%p2, %r17, %r22;
	setp.ge.u32 	%p3, %r40, %r21;
	or.pred  	%p4, %p2, %p3;
	@%p4 bra 	$L__BB52_4;
	rem.u32 	%r41, %r62, %r31;
	rem.u32 	%r42, %r11, %r25;
	rem.u32 	%r43, %r12, %r26;
	mul.lo.s32 	%r44, %r5, %r41;
	cvt.u64.u32 	%rd14, %r44;
	mul.lo.s32 	%r45, %r6, %r13;
	cvt.u64.u32 	%rd15, %r45;
	mad.lo.s32 	%r46, %r17, %r21, %r40;
	cvt.u64.u32 	%rd16, %r46;
	mul.lo.s32 	%r47, %r3, %r13;
	cvt.u64.u32 	%rd17, %r47;
	mul.lo.s32 	%r48, %r4, %r14;
	cvt.u64.u32 	%rd18, %r48;
	add.s64 	%rd19, %rd18, %rd17;
	add.s64 	%rd20, %rd19, %rd16;
	shl.b64 	%rd21, %rd20, 2;
	add.s64 	%rd22, %rd1, %rd21;
	ld.global.nc.f32 	%f3, [%rd22];
	not.b32 	%r49, %r42;
	add.s32 	%r50, %r25, %r49;
	not.b32 	%r51, %r43;
	add.s32 	%r52, %r26, %r51;
	mad.lo.s32 	%r53, %r50, %r26, %r52;
	add.s32 	%r54, %r15, %r42;
	add.s32 	%r55, %r16, %r43;
	mad.lo.s32 	%r56, %r54, %r29, %r55;
	cvt.u64.u32 	%rd23, %r53;
	add.s64 	%rd24, %rd23, %rd14;
	add.s64 	%rd25, %rd24, %rd15;
	shl.b64 	%rd26, %rd25, 2;
	add.s64 	%rd27, %rd2, %rd26;
	ld.global.nc.f32 	%f4, [%rd27];
	mul.f32 	%f5, %f3, %f4;
	cvt.u64.u32 	%rd28, %r56;
	mul.lo.s32 	%r57, %r7, %r41;
	cvt.u64.u32 	%rd29, %r57;
	mul.lo.s32 	%r58, %r8, %r14;
	cvt.u64.u32 	%rd30, %r58;
	add.s64 	%rd31, %rd30, %rd29;
	add.s64 	%rd32, %rd31, %rd28;
	shl.b64 	%rd33, %rd32, 2;
	add.s64 	%rd34, %rd3, %rd33;
	atom.global.add.f32 	%f6, [%rd34], %f5;
$L__BB52_4:
	add.s32 	%r62, %r62, %r9;
	setp.lt.u32 	%p5, %r62, %r20;
	@%p5 bra 	$L__BB52_2;
$L__BB52_5:
	ret;

}
	// .globl	SoftmaxDerivative
.visible .entry SoftmaxDerivative(
	.param .u64 .ptr .align 1 SoftmaxDerivative_param_0,
	.param .u64 .ptr .align 1 SoftmaxDerivative_param_1,
	.param .u32 SoftmaxDerivative_param_2,
	.param .u32 SoftmaxDerivative_param_3
)
{
	.reg .pred 	%p<6>;
	.reg .b32 	%r<24>;
	.reg .b32 	%f<12>;
	.reg .b64 	%rd<11>;

	ld.param.u64 	%rd5, [SoftmaxDerivative_param_0];
	ld.param.u64 	%rd4, [SoftmaxDerivative_param_1];
	ld.param.u32 	%r10, [SoftmaxDerivative_param_2];
	ld.param.u32 	%r11, [SoftmaxDerivative_param_3];
	cvta.to.global.u64 	%rd1, %rd5;
	mov.u32 	%r1, %ntid.x;
	mov.u32 	%r12, %ctaid.x;
	mov.u32 	%r13, %tid.x;
	mad.lo.s32 	%r22, %r1, %r12, %r13;
	setp.ge.u32 	%p1, %r22, %r10;
	@%p1 bra 	$L__BB53_9;
	mov.u32 	%r14, %ntid.y;
	mov.u32 	%r15, %ctaid.y;
	mov.u32 	%r16, %tid.y;
	mad.lo.s32 	%r3, %r14, %r15, %r16;
	mov.u32 	%r17, %nctaid.y;
	mul.lo.s32 	%r4, %r14, %r17;
	mov.u32 	%r18, %nctaid.x;
	mul.lo.s32 	%r5, %r1, %r18;
	cvta.to.global.u64 	%rd2, %rd4;
$L__BB53_2:
	setp.ge.u32 	%p2, %r3, %r10;
	@%p2 bra 	$L__BB53_8;
	mul.lo.s32 	%r19, %r22, %r11;
	mul.wide.u32 	%rd6, %r19, 4;
	add.s64 	%rd3, %rd1, %rd6;
	mov.u32 	%r23, %r3;
$L__BB53_4:
	setp.ne.s32 	%p3, %r22, %r23;
	@%p3 bra 	$L__BB53_6;
	ld.global.nc.f32 	%f10, [%rd3];
	mov.f32 	%f8, 0f3F800000;
	sub.f32 	%f11, %f8, %f10;
	bra.uni 	$L__BB53_7;
$L__BB53_6:
	ld.global.nc.f32 	%f7, [%rd3];
	neg.f32 	%f11, %f7;
	mul.lo.s32 	%r20, %r23, %r11;
	mul.wide.u32 	%rd7, %r20, 4;
	add.s64 	%rd8, %rd1, %rd7;
	ld.global.nc.f32 	%f10, [%rd8];
$L__BB53_7:
	mul.f32 	%f9, %f10, %f11;
	mad.lo.s32 	%r21, %r23, %r10, %r22;
	mul.wide.u32 	%rd9, %r21, 4;
	add.s64 	%rd10, %rd2, %rd9;
	st.global.f32 	[%rd10], %f9;
	add.s32 	%r23, %r23, %r4;
	setp.lt.u32 	%p4, %r23, %r10;
	@%p4 bra 	$L__BB53_4;
$L__BB53_8:
	add.s32 	%r22, %r22, %r5;
	setp.lt.u32 	%p5, %r22, %r10;
	@%p5 bra 	$L__BB53_2;
$L__BB53_9:
	ret;

}
	// .globl	RotateInPlace
.visible .entry RotateInPlace(
	.param .u64 .ptr .align 1 RotateInPlace_param_0,
	.param .u32 RotateInPlace_param_1,
	.param .u32 RotateInPlace_param_2,
	.param .u32 RotateInPlace_param_3
)
{
	.reg .pred 	%p<3>;
	.reg .b32 	%r<17>;
	.reg .b32 	%f<3>;
	.reg .b64 	%rd<7>;

	ld.param.u64 	%rd2, [RotateInPlace_param_0];
	ld.param.u32 	%r6, [RotateInPlace_param_1];
	ld.param.u32 	%r7, [RotateInPlace_param_3];
	mov.u32 	%r1, %ntid.x;
	mov.u32 	%r8, %ctaid.x;
	mov.u32 	%r9, %tid.x;
	mad.lo.s32 	%r16, %r1, %r8, %r9;
	setp.ge.u32 	%p1, %r16, %r6;
	@%p1 bra 	$L__BB54_3;
	cvta.to.global.u64 	%rd1, %rd2;
	mov.u32 	%r10, %nctaid.x;
	mul.lo.s32 	%r3, %r1, %r10;
$L__BB54_2:
	rem.u32 	%r11, %r16, %r7;
	sub.s32 	%r12, %r16, %r11;
	not.b32 	%r13, %r11;
	add.s32 	%r14, %r7, %r13;
	add.s32 	%r15, %r14, %r12;
	mul.wide.u32 	%rd3, %r15, 4;
	add.s64 	%rd4, %rd1, %rd3;
	ld.global.f32 	%f1, [%rd4];
	mul.wide.u32 	%rd5, %r16, 4;
	add.s64 	%rd6, %rd1, %rd5;
	ld.global.f32 	%f2, [%rd6];
	st.global.f32 	[%rd4], %f2;
	st.global.f32 	[%rd6], %f1;
	add.s32 	%r16, %r16, %r3;
	setp.lt.u32 	%p2, %r16, %r6;
	@%p2 bra 	$L__BB54_2;
$L__BB54_3:
	ret;

}
	// .globl	TensorMaxPool
.visible .entry TensorMaxPool(
	.param .u32 TensorMaxPool_param_0,
	.param .u64 .ptr .align 1 TensorMaxPool_param_1,
	.param .u64 .ptr .align 1 TensorMaxPool_param_2,
	.param .u64 .ptr .align 1 TensorMaxPool_param_3,
	.param .u64 .ptr .align 1 TensorMaxPool_param_4,
	.param .u64 .ptr .align 1 TensorMaxPool_param_5,
	.param .u32 TensorMaxPool_param_6,
	.param .u32 TensorMaxPool_param_7,
	.param .u32 TensorMaxPool_param_8,
	.param .u32 TensorMaxPool_param_9,
	.param .u32 TensorMaxPool_param_10,
	.param .u32 TensorMaxPool_param_11,
	.param .u32 TensorMaxPool_param_12,
	.param .u32 TensorMaxPool_param_13,
	.param .u32 TensorMaxPool_param_14,
	.param .u32 TensorMaxPool_param_15,
	.param .u32 TensorMaxPool_param_16,
	.param .u32 TensorMaxPool_param_17
)
{
	.reg .pred 	%p<121>;
	.reg .b32 	%r<332>;
	.reg .b32 	%f<170>;
	.reg .b64 	%rd<190>;

	ld.param.u32 	%r100, [TensorMaxPool_param_0];
	ld.param.u64 	%rd9, [TensorMaxPool_param_1];
	ld.param.u64 	%rd10, [TensorMaxPool_param_2];
	ld.param.u64 	%rd8, [TensorMaxPool_param_3];
	ld.param.u64 	%rd11, [TensorMaxPool_param_4];
	ld.param.u64 	%rd12, [TensorMaxPool_param_5];
	ld.param.u32 	%r101, [TensorMaxPool_param_6];
	ld.param.u32 	%r103, [TensorMaxPool_param_8];
	ld.param.u32 	%r105, [TensorMaxPool_param_11];
	ld.param.u32 	%r106, [TensorMaxPool_param_12];
	ld.param.u32 	%r108, [TensorMaxPool_param_14];
	ld.param.u32 	%r109, [TensorMaxPool_param_15];
	ld.param.u32 	%r110, [TensorMaxPool_param_16];
	ld.param.u32 	%r111, [TensorMaxPool_param_17];
	cvta.to.global.u64 	%rd1, %rd9;
	cvta.to.global.u64 	%rd2, %rd10;
	cvta.to.global.u64 	%rd3, %rd8;
	cvta.to.global.u64 	%rd4, %rd12;
	cvta.to.global.u64 	%rd5, %rd11;
	mov.u32 	%r1, %ntid.x;
	mov.u32 	%r112, %ctaid.x;
	mov.u32 	%r113, %tid.x;
	mad.lo.s32 	%r2, %r1, %r112, %r113;
	setp.ge.u32 	%p1, %r2, %r100;
	@%p1 bra 	$L__BB55_40;
	ld.param.u32 	%r284, [TensorMaxPool_param_13];
	ld.param.u32 	%r277, [TensorMaxPool_param_7];
	mul.lo.s32 	%r3, %r106, %r105;
	mul.lo.s32 	%r4, %r103, %r277;
	setp.ne.s32 	%p2, %r284, 0;
	mov.u32 	%r114, %nctaid.x;
	mul.lo.s32 	%r5, %r1, %r114;
	@%p2 bra 	$L__BB55_5;
	setp.eq.s32 	%p118, %r111, 0;
	@%p118 bra 	$L__BB55_3;
	bra.uni 	$L__BB55_4;
$L__BB55_3:
	div.u32 	%r267, %r2, %r101;
	mul.lo.s32 	%r268, %r267, %r101;
	sub.s32 	%r269, %r2, %r268;
	mul.wide.u32 	%rd181, %r269, 4;
	add.s64 	%rd182, %rd5, %rd181;
	ld.global.nc.f32 	%f150, [%rd182];
	cvt.rzi.u32.f32 	%r270, %f150;
	add.s64 	%rd183, %rd4, %rd181;
	ld.global.nc.f32 	%f151, [%rd183];
	cvt.rzi.u32.f32 	%r271, %f151;
	div.u32 	%r272, %r270, %r109;
	div.u32 	%r273, %r271, %r110;
	mul.lo.s32 	%r274, %r3, %r267;
	cvt.u64.u32 	%rd184, %r274;
	mad.lo.s32 	%r275, %r272, %r105, %r273;
	cvt.u64.u32 	%rd185, %r275;
	add.s64 	%rd186, %rd184, %rd185;
	shl.b64 	%rd187, %rd186, 2;
	add.s64 	%rd188, %rd2, %rd187;
	mov.b32 	%r276, 0;
	st.global.u32 	[%rd188], %r276;
	add.s32 	%r2, %r2, %r5;
	setp.lt.u32 	%p120, %r2, %r100;
	@%p120 bra 	$L__BB55_3;
	bra.uni 	$L__BB55_40;
$L__BB55_4:
	div.u32 	%r256, %r2, %r101;
	mul.lo.s32 	%r257, %r256, %r101;
	sub.s32 	%r258, %r2, %r257;
	mul.wide.u32 	%rd172, %r258, 4;
	add.s64 	%rd173, %rd5, %rd172;
	ld.global.nc.f32 	%f148, [%rd173];
	cvt.rzi.u32.f32 	%r259, %f148;
	add.s64 	%rd174, %rd4, %rd172;
	ld.global.nc.f32 	%f149, [%rd174];
	cvt.rzi.u32.f32 	%r260, %f149;
	div.u32 	%r261, %r259, %r109;
	div.u32 	%r262, %r260, %r110;
	mul.lo.s32 	%r263, %r3, %r256;
	cvt.u64.u32 	%rd175, %r263;
	mad.lo.s32 	%r264, %r261, %r105, %r262;
	cvt.u64.u32 	%rd176, %r264;
	add.s64 	%rd177, %rd175, %rd176;
	shl.b64 	%rd178, %rd177, 2;
	add.s64 	%rd179, %rd3, %rd178;
	mov.b32 	%r265, -1082130432;
	st.global.u32 	[%rd179], %r265;
	add.s64 	%rd180, %rd2, %rd178;
	mov.b32 	%r266, 0;
	st.global.u32 	[%rd180], %r266;
	add.s32 	%r2, %r2, %r5;
	setp.lt.u32 	%p119, %r2, %r100;
	@%p119 bra 	$L__BB55_4;
	bra.uni 	$L__BB55_40;
$L__BB55_5:
	setp.ne.s32 	%p3, %r108, 0;
	@%p3 bra 	$L__BB55_9;
	setp.eq.s32 	%p115, %r111, 0;
	@%p115 bra 	$L__BB55_7;
	bra.uni 	$L__BB55_8;
$L__BB55_7:
	div.u32 	%r246, %r2, %r101;
	mul.lo.s32 	%r247, %r246, %r101;
	sub.s32 	%r248, %r2, %r247;
	mul.wide.u32 	%rd164, %r248, 4;
	add.s64 	%rd165, %rd5, %rd164;
	ld.global.nc.f32 	%f146, [%rd165];
	cvt.rzi.u32.f32 	%r249, %f146;
	add.s64 	%rd166, %rd4, %rd164;
	ld.global.nc.f32 	%f147, [%rd166];
	cvt.rzi.u32.f32 	%r250, %f147;
	div.u32 	%r251, %r249, %r109;
	div.u32 	%r252, %r250, %r110;
	mul.lo.s32 	%r253, %r3, %r246;
	cvt.u64.u32 	%rd167, %r253;
	mad.lo.s32 	%r254, %r251, %r105, %r252;
	cvt.u64.u32 	%rd168, %r254;
	add.s64 	%rd169, %rd167, %rd168;
	shl.b64 	%rd170, %rd169, 2;
	add.s64 	%rd171, %rd2, %rd170;
	mov.b32 	%r255, 0;
	st.global.u32 	[%rd171], %r255;
	add.s32 	%r2, %r2, %r5;
	setp.lt.u32 	%p117, %r2, %r100;
	@%p117 bra 	$L__BB55_7;
	bra.uni 	$L__BB55_40;
$L__BB55_8:
	div.u32 	%r235, %r2, %r101;
	mul.lo.s32 	%r236, %r235, %r101;
	sub.s32 	%r237, %r2, %r236;
	mul.wide.u32 	%rd155, %r237, 4;
	add.s64 	%rd156, %rd5, %rd155;
	ld.global.nc.f32 	%f144, [%rd156];
	cvt.rzi.u32.f32 	%r238, %f144;
	add.s64 	%rd157, %rd4, %rd155;
	ld.global.nc.f32 	%f145, [%rd157];
	cvt.rzi.u32.f32 	%r239, %f145;
	div.u32 	%r240, %r238, %r109;
	div.u32 	%r241, %r239, %r110;
	mul.lo.s32 	%r242, %r3, %r235;
	cvt.u64.u32 	%rd158, %r242;
	mad.lo.s32 	%r243, %r240, %r105, %r241;
	cvt.u64.u32 	%rd159, %r243;
	add.s64 	%rd160, %rd158, %rd159;
	shl.b64 	%rd161, %rd160, 2;
	add.s64 	%rd162, %rd3, %rd161;
	mov.b32 	%r244, -1082130432;
	st.global.u32 	[%rd162], %r244;
	add.s64 	%rd163, %rd2, %rd161;
	mov.b32 	%r245, 0;
	st.global.u32 	[%rd163], %r245;
	add.s32 	%r2, %r2, %r5;
	setp.lt.u32 	%p116, %r2, %r100;
	@%p116 bra 	$L__BB55_8;
	bra.uni 	$L__BB55_40;
$L__BB55_9:
	setp.ne.s32 	%p4, %r111, 0;
	@%p4 bra 	$L__BB55_25;
	and.b32  	%r14, %r108, 7;
	and.b32  	%r15, %r108, -8;
$L__BB55_11:
	ld.param.u32 	%r282, [TensorMaxPool_param_9];
	div.u32 	%r177, %r2, %r101;
	mul.lo.s32 	%r178, %r177, %r101;
	sub.s32 	%r179, %r2, %r178;
	div.u32 	%r18, %r177, %r282;
	mul.lo.s32 	%r180, %r18, %r282;
	sub.s32 	%r17, %r177, %r180;
	mul.wide.u32 	%rd85, %r179, 4;
	add.s64 	%rd86, %rd5, %rd85;
	ld.global.nc.f32 	%f87, [%rd86];
	cvt.rzi.u32.f32 	%r19, %f87;
	add.s64 	%rd87, %rd4, %rd85;
	ld.global.nc.f32 	%f88, [%rd87];
	cvt.rzi.u32.f32 	%r20, %f88;
	mul.lo.s32 	%r181, %r4, %r282;
	mul.lo.s32 	%r182, %r181, %r18;
	cvt.u64.u32 	%rd88, %r182;
	mul.lo.s32 	%r183, %r4, %r17;
	cvt.u64.u32 	%rd89, %r183;
	add.s64 	%rd6, %rd88, %rd89;
	mov.f32 	%f160, 0f00000000;
	mov.b32 	%r311, -1;
	mov.b32 	%r292, 0;
	mov.u32 	%r293, %r292;
$L__BB55_12:
	ld.param.u32 	%r279, [TensorMaxPool_param_7];
	setp.lt.u32 	%p60, %r108, 8;
	add.s32 	%r186, %r292, %r19;
	mul.lo.s32 	%r24, %r186, %r279;
	add.s32 	%r25, %r24, %r20;
	mov.b32 	%r304, 0;
	mov.u32 	%r301, %r293;
	@%p60 bra 	$L__BB55_15;
	and.b32  	%r187, %r108, -8;
	neg.s32 	%r296, %r187;
	add.s32 	%r188, %r20, %r24;
	add.s32 	%r295, %r188, 3;
	mov.u32 	%r301, %r293;
$L__BB55_14:
	.pragma "nounroll";
	add.s32 	%r189, %r295, -3;
	cvt.u64.u32 	%rd90, %r189;
	add.s64 	%rd91, %rd6, %rd90;
	shl.b64 	%rd92, %rd91, 2;
	add.s64 	%rd93, %rd1, %rd92;
	ld.global.nc.f32 	%f90, [%rd93];
	setp.lt.s32 	%p61, %r311, 0;
	setp.gt.f32 	%p62, %f90, %f160;
	or.pred  	%p63, %p61, %p62;
	selp.f32 	%f92, %f90, %f160, %p63;
	selp.b32 	%r190, %r301, %r311, %p63;
	add.s32 	%r191, %r295, -2;
	cvt.u64.u32 	%rd94, %r191;
	add.s64 	%rd95, %rd6, %rd94;
	shl.b64 	%rd96, %rd95, 2;
	add.s64 	%rd97, %rd1, %rd96;
	ld.global.nc.f32 	%f94, [%rd97];
	setp.lt.s32 	%p64, %r190, 0;
	setp.gt.f32 	%p65, %f94, %f92;
	or.pred  	%p66, %p64, %p65;
	selp.f32 	%f96, %f94, %f92, %p66;
	add.s32 	%r192, %r301, 1;
	selp.b32 	%r193, %r192, %r190, %p66;
	add.s32 	%r194, %r295, -1;
	cvt.u64.u32 	%rd98, %r194;
	add.s64 	%rd99, %rd6, %rd98;
	shl.b64 	%rd100, %rd99, 2;
	add.s64 	%rd101, %rd1, %rd100;
	ld.global.nc.f32 	%f98, [%rd101];
	setp.lt.s32 	%p67, %r193, 0;
	setp.gt.f32 	%p68, %f98, %f96;
	or.pred  	%p69, %p67, %p68;
	selp.f32 	%f100, %f98, %f96, %p69;
	add.s32 	%r195, %r301, 2;
	selp.b32 	%r196, %r195, %r193, %p69;
	add.s32 	%r197, %r295, 4;
	cvt.u64.u32 	%rd102, %r295;
	add.s64 	%rd103, %rd6, %rd102;
	shl.b64 	%rd104, %rd103, 2;
	add.s64 	%rd105, %rd1, %rd104;
	ld.global.nc.f32 	%f102, [%rd105];
	setp.lt.s32 	%p70, %r196, 0;
	setp.gt.f32 	%p71, %f102, %f100;
	or.pred  	%p72, %p70, %p71;
	selp.f32 	%f104, %f102, %f100, %p72;
	add.s32 	%r198, %r301, 3;
	selp.b32 	%r199, %r198, %r196, %p72;
	add.s32 	%r200, %r295, 1;
	cvt.u64.u32 	%rd106, %r200;
	add.s64 	%rd107, %rd6, %rd106;
	shl.b64 	%rd108, %rd107, 2;
	add.s64 	%rd109, %rd1, %rd108;
	ld.global.nc.f32 	%f106, [%rd109];
	setp.lt.s32 	%p73, %r199, 0;
	setp.gt.f32 	%p74, %f106, %f104;
	or.pred  	%p75, %p73, %p74;
	selp.f32 	%f108, %f106, %f104, %p75;
	add.s32 	%r201, %r301, 4;
	selp.b32 	%r202, %r201, %r199, %p75;
	add.s32 	%r203, %r295, 2;
	cvt.u64.u32 	%rd110, %r203;
	add.s64 	%rd111, %rd6, %rd110;
	shl.b64 	%rd112, %rd111, 2;
	add.s64 	%rd113, %rd1, %rd112;
	ld.global.nc.f32 	%f110, [%rd113];
	setp.lt.s32 	%p76, %r202, 0;
	setp.gt.f32 	%p77, %f110, %f108;
	or.pred  	%p78, %p76, %p77;
	selp.f32 	%f112, %f110, %f108, %p78;
	add.s32 	%r204, %r301, 5;
	selp.b32 	%r205, %r204, %r202, %p78;
	add.s32 	%r206, %r295, 3;
	cvt.u64.u32 	%rd114, %r206;
	add.s64 	%rd115, %rd6, %rd114;
	shl.b64 	%rd116, %rd115, 2;
	add.s64 	%rd117, %rd1, %rd116;
	ld.global.nc.f32 	%f114, [%rd117];
	setp.lt.s32 	%p79, %r205, 0;
	setp.gt.f32 	%p80, %f114, %f112;
	or.pred  	%p81, %p79, %p80;
	selp.f32 	%f116, %f114, %f112, %p81;
	add.s32 	%r207, %r301, 6;
	selp.b32 	%r208, %r207, %r205, %p81;
	cvt.u64.u32 	%rd118, %r197;
	add.s64 	%rd119, %rd6, %rd118;
	shl.b64 	%rd120, %rd119, 2;
	add.s64 	%rd121, %rd1, %rd120;
	ld.global.nc.f32 	%f118, [%rd121];
	setp.lt.s32 	%p82, %r208, 0;
	setp.gt.f32 	%p83, %f118, %f116;
	or.pred  	%p84, %p82, %p83;
	selp.f32 	%f160, %f118, %f116, %p84;
	add.s32 	%r209, %r301, 7;
	selp.b32 	%r311, %r209, %r208, %p84;
	add.s32 	%r301, %r301, 8;
	add.s32 	%r296, %r296, 8;
	add.s32 	%r295, %r295, 8;
	setp.eq.s32 	%p85, %r296, 0;
	mov.u32 	%r304, %r15;
	@%p85 bra 	$L__BB55_15;
	bra.uni 	$L__BB55_14;
$L__BB55_15:
	setp.eq.s32 	%p86, %r14, 0;
	@%p86 bra 	$L__BB55_23;
	add.s32 	%r211, %r14, -1;
	setp.lt.u32 	%p87, %r211, 3;
	@%p87 bra 	$L__BB55_18;
	add.s32 	%r212, %r25, %r304;
	cvt.u64.u32 	%rd122, %r212;
	add.s64 	%rd123, %rd6, %rd122;
	shl.b64 	%rd124, %rd123, 2;
	add.s64 	%rd125, %rd1, %rd124;
	ld.global.nc.f32 	%f121, [%rd125];
	setp.lt.s32 	%p88, %r311, 0;
	setp.gt.f32 	%p89, %f121, %f160;
	or.pred  	%p90, %p88, %p89;
	selp.f32 	%f123, %f121, %f160, %p90;
	selp.b32 	%r213, %r301, %r311, %p90;
	add.s32 	%r214, %r301, 1;
	add.s32 	%r215, %r212, 1;
	cvt.u64.u32 	%rd126, %r215;
	add.s64 	%rd127, %rd6, %rd126;
	shl.b64 	%rd128, %rd127, 2;
	add.s64 	%rd129, %rd1, %rd128;
	ld.global.nc.f32 	%f125, [%rd129];
	setp.lt.s32 	%p91, %r213, 0;
	setp.gt.f32 	%p92, %f125, %f123;
	or.pred  	%p93, %p91, %p92;
	selp.f32 	%f127, %f125, %f123, %p93;
	selp.b32 	%r216, %r214, %r213, %p93;
	add.s32 	%r217, %r301, 2;
	add.s32 	%r218, %r212, 2;
	cvt.u64.u32 	%rd130, %r218;
	add.s64 	%rd131, %rd6, %rd130;
	shl.b64 	%rd132, %rd131, 2;
	add.s64 	%rd133, %rd1, %rd132;
	ld.global.nc.f32 	%f129, [%rd133];
	setp.lt.s32 	%p94, %r216, 0;
	setp.gt.f32 	%p95, %f129, %f127;
	or.pred  	%p96, %p94, %p95;
	selp.f32 	%f131, %f129, %f127, %p96;
	selp.b32 	%r219, %r217, %r216, %p96;
	add.s32 	%r220, %r301, 3;
	add.s32 	%r221, %r212, 3;
	cvt.u64.u32 	%rd134, %r221;
	add.s64 	%rd135, %rd6, %rd134;
	shl.b64 	%rd136, %rd135, 2;
	add.s64 	%rd137, %rd1, %rd136;
	ld.global.nc.f32 	%f133, [%rd137];
	setp.lt.s32 	%p97, %r219, 0;
	setp.gt.f32 	%p98, %f133, %f131;
	or.pred  	%p99, %p97, %p98;
	selp.f32 	%f160, %f133, %f131, %p99;
	selp.b32 	%r311, %r220, %r219, %p99;
	add.s32 	%r301, %r301, 4;
	add.s32 	%r304, %r304, 4;
$L__BB55_18:
	and.b32  	%r223, %r108, 3;
	setp.eq.s32 	%p100, %r223, 0;
	@%p100 bra 	$L__BB55_23;
	setp.eq.s32 	%p101, %r223, 1;
	@%p101 bra 	$L__BB55_21;
	add.s32 	%r224, %r25, %r304;
	cvt.u64.u32 	%rd138, %r224;
	add.s64 	%rd139, %rd6, %rd138;
	shl.b64 	%rd140, %rd139, 2;
	add.s64 	%rd141, %rd1, %rd140;
	ld.global.nc.f32 	%f136, [%rd141];
	setp.lt.s32 	%p102, %r311, 0;
	setp.gt.f32 	%p103, %f136, %f160;
	or.pred  	%p104, %p102, %p103;
	selp.f32 	%f138, %f136, %f160, %p104;
	selp.b32 	%r225, %r301, %r311, %p104;
	add.s32 	%r226, %r301, 1;
	add.s32 	%r227, %r224, 1;
	cvt.u64.u32 	%rd142, %r227;
	add.s64 	%rd143, %rd6, %rd142;
	shl.b64 	%rd144, %rd143, 2;
	add.s64 	%rd145, %rd1, %rd144;
	ld.global.nc.f32 	%f140, [%rd145];
	setp.lt.s32 	%p105, %r225, 0;
	setp.gt.f32 	%p106, %f140, %f138;
	or.pred  	%p107, %p105, %p106;
	selp.f32 	%f160, %f140, %f138, %p107;
	selp.b32 	%r311, %r226, %r225, %p107;
	add.s32 	%r301, %r301, 2;
	add.s32 	%r304, %r304, 2;
$L__BB55_21:
	and.b32  	%r228, %r108, 1;
	setp.eq.b32 	%p108, %r228, 1;
	not.pred 	%p109, %p108;
	@%p109 bra 	$L__BB55_23;
	add.s32 	%r229, %r25, %r304;
	cvt.u64.u32 	%rd146, %r229;
	add.s64 	%rd147, %rd6, %rd146;
	shl.b64 	%rd148, %rd147, 2;
	add.s64 	%rd149, %rd1, %rd148;
	ld.global.nc.f32 	%f142, [%rd149];
	setp.lt.s32 	%p110, %r311, 0;
	setp.gt.f32 	%p111, %f142, %f160;
	or.pred  	%p112, %p110, %p111;
	selp.f32 	%f160, %f142, %f160, %p112;
	selp.b32 	%r311, %r301, %r311, %p112;
$L__BB55_23:
	ld.param.u32 	%r286, [TensorMaxPool_param_13];
	add.s32 	%r292, %r292, 1;
	setp.ne.s32 	%p113, %r292, %r286;
	add.s32 	%r293, %r108, %r293;
	@%p113 bra 	$L__BB55_12;
	ld.param.u32 	%r283, [TensorMaxPool_param_9];
	div.u32 	%r230, %r19, %r109;
	div.u32 	%r231, %r20, %r110;
	mad.lo.s32 	%r232, %r230, %r105, %r231;
	cvt.u64.u32 	%rd150, %r232;
	mad.lo.s32 	%r233, %r18, %r283, %r17;
	mul.lo.s32 	%r234, %r3, %r233;
	cvt.u64.u32 	%rd151, %r234;
	add.s64 	%rd152, %rd151, %rd150;
	shl.b64 	%rd153, %rd152, 2;
	add.s64 	%rd154, %rd2, %rd153;
	st.global.f32 	[%rd154], %f160;
	add.s32 	%r2, %r2, %r5;
	setp.lt.u32 	%p114, %r2, %r100;
	@%p114 bra 	$L__BB55_11;
	bra.uni 	$L__BB55_40;
$L__BB55_25:
	and.b32  	%r60, %r108, 7;
	and.b32  	%r61, %r108, -8;
$L__BB55_26:
	ld.param.u32 	%r280, [TensorMaxPool_param_9];
	div.u32 	%r117, %r2, %r101;
	mul.lo.s32 	%r118, %r117, %r101;
	sub.s32 	%r119, %r2, %r118;
	div.u32 	%r64, %r117, %r280;
	mul.lo.s32 	%r120, %r64, %r280;
	sub.s32 	%r63, %r117, %r120;
	mul.wide.u32 	%rd13, %r119, 4;
	add.s64 	%rd14, %rd5, %rd13;
	ld.global.nc.f32 	%f28, [%rd14];
	cvt.rzi.u32.f32 	%r65, %f28;
	add.s64 	%rd15, %rd4, %rd13;
	ld.global.nc.f32 	%f29, [%rd15];
	cvt.rzi.u32.f32 	%r66, %f29;
	mul.lo.s32 	%r121, %r4, %r280;
	mul.lo.s32 	%r122, %r121, %r64;
	cvt.u64.u32 	%rd16, %r122;
	mul.lo.s32 	%r123, %r4, %r63;
	cvt.u64.u32 	%rd17, %r123;
	add.s64 	%rd7, %rd16, %rd17;
	mov.f32 	%f169, 0f00000000;
	mov.b32 	%r331, -1;
	mov.b32 	%r313, 0;
	mov.u32 	%r314, %r313;
$L__BB55_27:
	ld.param.u32 	%r278, [TensorMaxPool_param_7];
	setp.lt.u32 	%p5, %r108, 8;
	add.s32 	%r126, %r313, %r65;
	mad.lo.s32 	%r70, %r126, %r278, %r66;
	mov.b32 	%r324, 0;
	mov.u32 	%r321, %r314;
	@%p5 bra 	$L__BB55_30;
	mov.b32 	%r316, 0;
	mov.u32 	%r321, %r314;
$L__BB55_29:
	.pragma "nounroll";
	add.s32 	%r128, %r70, %r316;
	cvt.u64.u32 	%rd18, %r128;
	add.s64 	%rd19, %rd7, %rd18;
	shl.b64 	%rd20, %rd19, 2;
	add.s64 	%rd21, %rd1, %rd20;
	ld.global.nc.f32 	%f31, [%rd21];
	setp.lt.s32 	%p6, %r331, 0;
	setp.gt.f32 	%p7, %f31, %f169;
	or.pred  	%p8, %p6, %p7;
	selp.f32 	%f33, %f31, %f169, %p8;
	selp.b32 	%r129, %r321, %r331, %p8;
	add.s32 	%r130, %r321, 1;
	add.s32 	%r131, %r128, 1;
	cvt.u64.u32 	%rd22, %r131;
	add.s64 	%rd23, %rd7, %rd22;
	shl.b64 	%rd24, %rd23, 2;
	add.s64 	%rd25, %rd1, %rd24;
	ld.global.nc.f32 	%f35, [%rd25];
	setp.lt.s32 	%p9, %r129, 0;
	setp.gt.f32 	%p10, %f35, %f33;
	or.pred  	%p11, %p9, %p10;
	selp.f32 	%f37, %f35, %f33, %p11;
	selp.b32 	%r132, %r130, %r129, %p11;
	add.s32 	%r133, %r321, 2;
	add.s32 	%r134, %r128, 2;
	cvt.u64.u32 	%rd26, %r134;
	add.s64 	%rd27, %rd7, %rd26;
	shl.b64 	%rd28, %rd27, 2;
	add.s64 	%rd29, %rd1, %rd28;
	ld.global.nc.f32 	%f39, [%rd29];
	setp.lt.s32 	%p12, %r132, 0;
	setp.gt.f32 	%p13, %f39, %f37;
	or.pred  	%p14, %p12, %p13;
	selp.f32 	%f41, %f39, %f37, %p14;
	selp.b32 	%r135, %r133, %r132, %p14;
	add.s32 	%r136, %r321, 3;
	add.s32 	%r137, %r128, 3;
	cvt.u64.u32 	%rd30, %r137;
	add.s64 	%rd31, %rd7, %rd30;
	shl.b64 	%rd32, %rd31, 2;
	add.s64 	%rd33, %rd1, %rd32;
	ld.global.nc.f32 	%f43, [%rd33];
	setp.lt.s32 	%p15, %r135, 0;
	setp.gt.f32 	%p16, %f43, %f41;
	or.pred  	%p17, %p15, %p16;
	selp.f32 	%f45, %f43, %f41, %p17;
	selp.b32 	%r138, %r136, %r135, %p17;
	add.s32 	%r139, %r321, 4;
	add.s32 	%r140, %r128, 4;
	cvt.u64.u32 	%rd34, %r140;
	add.s64 	%rd35, %rd7, %rd34;
	shl.b64 	%rd36, %rd35, 2;
	add.s64 	%rd37, %rd1, %rd36;
	ld.global.nc.f32 	%f47, [%rd37];
	setp.lt.s32 	%p18, %r138, 0;
	setp.gt.f32 	%p19, %f47, %f45;
	or.pred  	%p20, %p18, %p19;
	selp.f32 	%f49, %f47, %f45, %p20;
	selp.b32 	%r141, %r139, %r138, %p20;
	add.s32 	%r142, %r321, 5;
	add.s32 	%r143, %r128, 5;
	cvt.u64.u32 	%rd38, %r143;
	add.s64 	%rd39, %rd7, %rd38;
	shl.b64 	%rd40, %rd39, 2;
	add.s64 	%rd41, %rd1, %rd40;
	ld.global.nc.f32 	%f51, [%rd41];
	setp.lt.s32 	%p21, %r141, 0;
	setp.gt.f32 	%p22, %f51, %f49;
	or.pred  	%p23, %p21, %p22;
	selp.f32 	%f53, %f51, %f49, %p23;
	selp.b32 	%r144, %r142, %r141, %p23;
	add.s32 	%r145, %r321, 6;
	add.s32 	%r146, %r128, 6;
	cvt.u64.u32 	%rd42, %r146;
	add.s64 	%rd43, %rd7, %rd42;
	shl.b64 	%rd44, %rd43, 2;
	add.s64 	%rd45, %rd1, %rd44;
	ld.global.nc.f32 	%f55, [%rd45];
	setp.lt.s32 	%p24, %r144, 0;
	setp.gt.f32 	%p25, %f55, %f53;
	or.pred  	%p26, %p24, %p25;
	selp.f32 	%f57, %f55, %f53, %p26;
	selp.b32 	%r147, %r145, %r144, %p26;
	add.s32 	%r148, %r321, 7;
	add.s32 	%r149, %r128, 7;
	cvt.u64.u32 	%rd46, %r149;
	add.s64 	%rd47, %rd7, %rd46;
	shl.b64 	%rd48, %rd47, 2;
	add.s64 	%rd49, %rd1, %rd48;
	ld.global.nc.f32 	%f59, [%rd49];
	setp.lt.s32 	%p27, %r147, 0;
	setp.gt.f32 	%p28, %f59, %f57;
	or.pred  	%p29, %p27, %p28;
	selp.f32 	%f169, %f59, %f57, %p29;
	selp.b32 	%r331, %r148, %r147, %p29;
	add.s32 	%r321, %r321, 8;
	add.s32 	%r316, %r316, 8;
	setp.ne.s32 	%p30, %r316, %r61;
	mov.u32 	%r324, %r61;
	@%p30 bra 	$L__BB55_29;
$L__BB55_30:
	setp.eq.s32 	%p31, %r60, 0;
	@%p31 bra 	$L__BB55_38;
	add.s32 	%r151, %r60, -1;
	setp.lt.u32 	%p32, %r151, 3;
	@%p32 bra 	$L__BB55_33;
	add.s32 	%r152, %r70, %r324;
	cvt.u64.u32 	%rd50, %r152;
	add.s64 	%rd51, %rd7, %rd50;
	shl.b64 	%rd52, %rd51, 2;
	add.s64 	%rd53, %rd1, %rd52;
	ld.global.nc.f32 	%f62, [%rd53];
	setp.lt.s32 	%p33, %r331, 0;
	setp.gt.f32 	%p34, %f62, %f169;
	or.pred  	%p35, %p33, %p34;
	selp.f32 	%f64, %f62, %f169, %p35;
	selp.b32 	%r153, %r321, %r331, %p35;
	add.s32 	%r154, %r321, 1;
	add.s32 	%r155, %r152, 1;
	cvt.u64.u32 	%rd54, %r155;
	add.s64 	%rd55, %rd7, %rd54;
	shl.b64 	%rd56, %rd55, 2;
	add.s64 	%rd57, %rd1, %rd56;
	ld.global.nc.f32 	%f66, [%rd57];
	setp.lt.s32 	%p36, %r153, 0;
	setp.gt.f32 	%p37, %f66, %f64;
	or.pred  	%p38, %p36, %p37;
	selp.f32 	%f68, %f66, %f64, %p38;
	selp.b32 	%r156, %r154, %r153, %p38;
	add.s32 	%r157, %r321, 2;
	add.s32 	%r158, %r152, 2;
	cvt.u64.u32 	%rd58, %r158;
	add.s64 	%rd59, %rd7, %rd58;
	shl.b64 	%rd60, %rd59, 2;
	add.s64 	%rd61, %rd1, %rd60;
	ld.global.nc.f32 	%f70, [%rd61];
	setp.lt.s32 	%p39, %r156, 0;
	setp.gt.f32 	%p40, %f70, %f68;
	or.pred  	%p41, %p39, %p40;
	selp.f32 	%f72, %f70, %f68, %p41;
	selp.b32 	%r159, %r157, %r156, %p41;
	add.s32 	%r160, %r321, 3;
	add.s32 	%r161, %r152, 3;
	cvt.u64.u32 	%rd62, %r161;
	add.s64 	%rd63, %rd7, %rd62;
	shl.b64 	%rd64, %rd63, 2;
	add.s64 	%rd65, %rd1, %rd64;
	ld.global.nc.f32 	%f74, [%rd65];
	setp.lt.s32 	%p42, %r159, 0;
	setp.gt.f32 	%p43, %f74, %f72;
	or.pred  	%p44, %p42, %p43;
	selp.f32 	%f169, %f74, %f72, %p44;
	selp.b32 	%r331, %r160, %r159, %p44;
	add.s32 	%r321, %r321, 4;
	add.s32 	%r324, %r324, 4;
$L__BB55_33:
	and.b32  	%r163, %r108, 3;
	setp.eq.s32 	%p45, %r163, 0;
	@%p45 bra 	$L__BB55_38;
	setp.eq.s32 	%p46, %r163, 1;
	@%p46 bra 	$L__BB55_36;
	add.s32 	%r164, %r70, %r324;
	cvt.u64.u32 	%rd66, %r164;
	add.s64 	%rd67, %rd7, %rd66;
	shl.b64 	%rd68, %rd67, 2;
	add.s64 	%rd69, %rd1, %rd68;
	ld.global.nc.f32 	%f77, [%rd69];
	setp.lt.s32 	%p47, %r331, 0;
	setp.gt.f32 	%p48, %f77, %f169;
	or.pred  	%p49, %p47, %p48;
	selp.f32 	%f79, %f77, %f169, %p49;
	selp.b32 	%r165, %r321, %r331, %p49;
	add.s32 	%r166, %r321, 1;
	add.s32 	%r167, %r164, 1;
	cvt.u64.u32 	%rd70, %r167;
	add.s64 	%rd71, %rd7, %rd70;
	shl.b64 	%rd72, %rd71, 2;
	add.s64 	%rd73, %rd1, %rd72;
	ld.global.nc.f32 	%f81, [%rd73];
	setp.lt.s32 	%p50, %r165, 0;
	setp.gt.f32 	%p51, %f81, %f79;
	or.pred  	%p52, %p50, %p51;
	selp.f32 	%f169, %f81, %f79, %p52;
	selp.b32 	%r331, %r166, %r165, %p52;
	add.s32 	%r321, %r321, 2;
	add.s32 	%r324, %r324, 2;
$L__BB55_36:
	and.b32  	%r168, %r108, 1;
	setp.eq.b32 	%p53, %r168, 1;
	not.pred 	%p54, %p53;
	@%p54 bra 	$L__BB55_38;
	add.s32 	%r169, %r70, %r324;
	cvt.u64.u32 	%rd74, %r169;
	add.s64 	%rd75, %rd7, %rd74;
	shl.b64 	%rd76, %rd75, 2;
	add.s64 	%rd77, %rd1, %rd76;
	ld.global.nc.f32 	%f83, [%rd77];
	setp.lt.s32 	%p55, %r331, 0;
	setp.gt.f32 	%p56, %f83, %f169;
	or.pred  	%p57, %p55, %p56;
	selp.f32 	%f169, %f83, %f169, %p57;
	selp.b32 	%r331, %r321, %r331, %p57;
$L__BB55_38:
	ld.param.u32 	%r285, [TensorMaxPool_param_13];
	add.s32 	%r313, %r313, 1;
	setp.ne.s32 	%p58, %r313, %r285;
	add.s32 	%r314, %r108, %r314;
	@%p58 bra 	$L__BB55_27;
	ld.param.u32 	%r281, [TensorMaxPool_param_9];
	ld.param.u64 	%rd189, [TensorMaxPool_param_3];
	cvt.rn.f32.s32 	%f85, %r331;
	div.u32 	%r170, %r65, %r109;
	div.u32 	%r171, %r66, %r110;
	mad.lo.s32 	%r172, %r170, %r105, %r171;
	cvt.u64.u32 	%rd78, %r172;
	mad.lo.s32 	%r173, %r64, %r281, %r63;
	mul.lo.s32 	%r174, %r3, %r173;
	cvt.u64.u32 	%rd79, %r174;
	add.s64 	%rd80, %rd79, %rd78;
	cvta.to.global.u64 	%rd81, %rd189;
	shl.b64 	%rd82, %rd80, 2;
	add.s64 	%rd83, %rd81, %rd82;
	st.global.f32 	[%rd83], %f85;
	add.s64 	%rd84, %rd2, %rd82;
	st.global.f32 	[%rd84], %f169;
	add.s32 	%r2, %r2, %r5;
	setp.lt.u32 	%p59, %r2, %r100;
	@%p59 bra 	$L__BB55_26;
$L__BB55_40:
	ret;

}
	// .globl	TensorReverseMaxPool
.visible .entry TensorReverseMaxPool(
	.param .u32 TensorReverseMaxPool_param_0,
	.param .u64 .ptr .align 1 TensorReverseMaxPool_param_1,
	.param .u64 .ptr .align 1 TensorReverseMaxPool_param_2,
	.param .u64 .ptr .align 1 TensorReverseMaxPool_param_3,
	.param .u32 TensorReverseMaxPool_param_4,
	.param .u32 TensorReverseMaxPool_param_5,
	.param .u32 TensorReverseMaxPool_param_6,
	.param .u32 TensorReverseMaxPool_param_7,
	.param .u32 TensorReverseMaxPool_param_8,
	.param .u32 TensorReverseMaxPool_param_9,
	.param .u32 TensorReverseMaxPool_param_10,
	.param .u32 TensorReverseMaxPool_param_11,
	.param .u32 TensorReverseMaxPool_param_12,
	.param .u32 TensorReverseMaxPool_param_13
)
{
	.reg .pred 	%p<3>;
	.reg .b32 	%r<44>;
	.reg .b32 	%f<3>;
	.reg .b64 	%rd<20>;

	ld.param.u32 	%r9, [TensorReverseMaxPool_param_0];
	ld.param.u64 	%rd4, [TensorReverseMaxPool_param_1];
	ld.param.u64 	%rd5, [TensorReverseMaxPool_param_2];
	ld.param.u64 	%rd6, [TensorReverseMaxPool_param_3];
	ld.param.u32 	%r10, [TensorReverseMaxPool_param_4];
	ld.param.u32 	%r11, [TensorReverseMaxPool_param_5];
	ld.param.u32 	%r12, [TensorReverseMaxPool_param_6];
	ld.param.u32 	%r13, [TensorReverseMaxPool_param_8];
	ld.param.u32 	%r14, [TensorReverseMaxPool_param_9];
	ld.param.u32 	%r15, [TensorReverseMaxPool_param_11];
	ld.param.u32 	%r16, [TensorReverseMaxPool_param_12];
	ld.param.u32 	%r17, [TensorReverseMaxPool_param_13];
	mov.u32 	%r1, %ntid.x;
	mov.u32 	%r18, %ctaid.x;
	mov.u32 	%r19, %tid.x;
	mad.lo.s32 	%r43, %r1, %r18, %r19;
	setp.ge.u32 	%p1, %r43, %r9;
	@%p1 bra 	$L__BB56_3;
	mul.lo.s32 	%r3, %r11, %r10;
	mul.lo.s32 	%r20, %r13, %r12;
	mul.lo.s32 	%r4, %r20, %r14;
	mul.lo.s32 	%r5, %r14, %r13;
	mov.u32 	%r21, %nctaid.x;
	mul.lo.s32 	%r6, %r1, %r21;
	cvta.to.global.u64 	%rd1, %rd4;
	cvta.to.global.u64 	%rd2, %rd5;
	cvta.to.global.u64 	%rd3, %rd6;
$L__BB56_2:
	div.u32 	%r22, %r43, %r10;
	mul.lo.s32 	%r23, %r22, %r10;
	sub.s32 	%r24, %r43, %r23;
	div.u32 	%r25, %r22, %r11;
	mul.lo.s32 	%r26, %r25, %r11;
	sub.s32 	%r27, %r22, %r26;
	div.u32 	%r28, %r25, %r12;
	mul.lo.s32 	%r29, %r28, %r12;
	sub.s32 	%r30, %r25, %r29;
	mul.lo.s32 	%r31, %r3, %r25;
	cvt.u64.u32 	%rd7, %r31;
	mul.lo.s32 	%r32, %r4, %r28;
	cvt.u64.u32 	%rd8, %r32;
	mul.lo.s32 	%r33, %r5, %r30;
	cvt.u64.u32 	%rd9, %r33;
	add.s64 	%rd10, %rd8, %rd9;
	mad.lo.s32 	%r34, %r27, %r10, %r24;
	cvt.u64.u32 	%rd11, %r34;
	add.s64 	%rd12, %rd7, %rd11;
	shl.b64 	%rd13, %rd12, 2;
	add.s64 	%rd14, %rd1, %rd13;
	ld.global.nc.f32 	%f1, [%rd14];
	add.s64 	%rd15, %rd2, %rd13;
	ld.global.nc.f32 	%f2, [%rd15];
	cvt.rzi.s32.f32 	%r35, %f2;
	max.s32 	%r36, %r35, 0;
	div.u32 	%r37, %r36, %r15;
	mad.lo.s32 	%r38, %r27, %r16, %r37;
	mul.lo.s32 	%r39, %r37, %r15;
	sub.s32 	%r40, %r36, %r39;
	mad.lo.s32 	%r41, %r24, %r17, %r40;
	mad.lo.s32 	%r42, %r38, %r13, %r41;
	cvt.u64.u32 	%rd16, %r42;
	add.s64 	%rd17, %rd10, %rd16;
	shl.b64 	%rd18, %rd17, 2;
	add.s64 	%rd19, %rd3, %rd18;
	st.global.f32 	[%rd19], %f1;
	add.s32 	%r43, %r43, %r6;
	setp.lt.u32 	%p2, %r43, %r9;
	@%p2 bra 	$L__BB56_2;
$L__BB56_3:
	ret;

}
	// .globl	CalculateMultiDistances
.visible .entry CalculateMultiDistances(
	.param .u64 .ptr .align 1 CalculateMultiDistances_param_0,
	.param .u64 .ptr .align 1 CalculateMultiDistances_param_1,
	.param .u64 .ptr .align 1 CalculateMultiDistances_param_2,
	.param .u32 CalculateMultiDistances_param_3,
	.param .u32 CalculateMultiDistances_param_4,
	.param .u32 CalculateMultiDistances_param_5,
	.param .u32 CalculateMultiDistances_param_6
)
{
	.reg .pred 	%p<19>;
	.reg .b32 	%r<58>;
	.reg .b32 	%f<12>;
	.reg .b64 	%rd<33>;

	ld.param.u64 	%rd6, [CalculateMultiDistances_param_0];
	ld.param.u64 	%rd7, [CalculateMultiDistances_param_1];
	ld.param.u64 	%rd8, [CalculateMultiDistances_param_2];
	ld.param.u32 	%r31, [CalculateMultiDistances_param_3];
	ld.param.u32 	%r32, [CalculateMultiDistances_param_4];
	ld.param.u32 	%r33, [CalculateMultiDistances_param_5];
	ld.param.u32 	%r34, [CalculateMultiDistances_param_6];
	cvta.to.global.u64 	%rd1, %rd8;
	cvta.to.global.u64 	%rd2, %rd7;
	cvta.to.global.u64 	%rd3, %rd6;
	mov.u32 	%r1, %ntid.x;
	mov.u32 	%r35, %ctaid.x;
	mov.u32 	%r36, %tid.x;
	mad.lo.s32 	%r51, %r1, %r35, %r36;
	setp.ge.u32 	%p1, %r51, %r33;
	@%p1 bra 	$L__BB57_18;
	mov.u32 	%r37, %ntid.y;
	mov.u32 	%r38, %ctaid.y;
	mov.u32 	%r39, %tid.y;
	mad.lo.s32 	%r3, %r37, %r38, %r39;
	mov.u32 	%r40, %ntid.z;
	mov.u32 	%r41, %ctaid.z;
	mov.u32 	%r42, %tid.z;
	mad.lo.s32 	%r4, %r40, %r41, %r42;
	mov.u32 	%r43, %nctaid.z;
	mul.lo.s32 	%r5, %r40, %r43;
	mov.u32 	%r44, %nctaid.y;
	mul.lo.s32 	%r6, %r37, %r44;
	mov.u32 	%r45, %nctaid.x;
	mul.lo.s32 	%r7, %r1, %r45;
	setp.eq.s32 	%p2, %r34, 0;
	@%p2 bra 	$L__BB57_10;
	setp.ne.s32 	%p3, %r34, 2;
	@%p3 bra 	$L__BB57_3;
	bra.uni 	$L__BB57_16;
$L__BB57_3:
	setp.ge.u32 	%p14, %r3, %r32;
	@%p14 bra 	$L__BB57_9;
	mov.u32 	%r55, %r3;
$L__BB57_5:
	setp.ge.u32 	%p15, %r4, %r31;
	@%p15 bra 	$L__BB57_8;
	mad.lo.s32 	%r56, %r55, %r31, %r4;
	mov.u32 	%r57, %r4;
$L__BB57_7:
	mul.wide.u32 	%rd31, %r56, 4;
	add.s64 	%rd32, %rd1, %rd31;
	atom.global.add.f32 	%f11, [%rd32], 0f00000000;
	add.s32 	%r57, %r57, %r5;
	add.s32 	%r56, %r56, %r5;
	setp.lt.u32 	%p16, %r57, %r31;
	@%p16 bra 	$L__BB57_7;
$L__BB57_8:
	add.s32 	%r55, %r55, %r6;
	setp.lt.u32 	%p17, %r55, %r32;
	@%p17 bra 	$L__BB57_5;
$L__BB57_9:
	add.s32 	%r51, %r51, %r7;
	setp.lt.u32 	%p18, %r51, %r33;
	@%p18 bra 	$L__BB57_3;
	bra.uni 	$L__BB57_18;
$L__BB57_10:
	setp.ge.u32 	%p9, %r3, %r32;
	mov.u32 	%r49, %r3;
	@%p9 bra 	$L__BB57_11;
	bra.uni 	$L__BB57_12;
$L__BB57_11:
	add.s32 	%r51, %r51, %r7;
	setp.lt.u32 	%p13, %r51, %r33;
	@%p13 bra 	$L__BB57_10;
	bra.uni 	$L__BB57_18;
$L__BB57_12:
	setp.ge.u32 	%p10, %r4, %r31;
	@%p10 bra 	$L__BB57_15;
	mul.wide.u32 	%rd20, %r49, 8;
	add.s64 	%rd21, %rd3, %rd20;
	ld.global.nc.u64 	%rd22, [%rd21];
	mul.wide.u32 	%rd23, %r51, 4;
	add.s64 	%rd4, %rd22, %rd23;
	mul.lo.s32 	%r11, %r49, %r31;
	mov.u32 	%r50, %r4;
$L__BB57_14:
	mul.wide.u32 	%rd24, %r50, 8;
	add.s64 	%rd25, %rd2, %rd24;
	ld.global.nc.u64 	%rd26, [%rd25];
	add.s64 	%rd28, %rd26, %rd23;
	ld.f32 	%f6, [%rd28];
	ld.f32 	%f7, [%rd4];
	sub.f32 	%f8, %f7, %f6;
	mul.f32 	%f9, %f8, %f8;
	add.s32 	%r47, %r50, %r11;
	mul.wide.u32 	%rd29, %r47, 4;
	add.s64 	%rd30, %rd1, %rd29;
	atom.global.add.f32 	%f10, [%rd30], %f9;
	add.s32 	%r50, %r50, %r5;
	setp.lt.u32 	%p11, %r50, %r31;
	@%p11 bra 	$L__BB57_14;
$L__BB57_15:
	add.s32 	%r49, %r49, %r6;
	setp.lt.u32 	%p12, %r49, %r32;
	@%p12 bra 	$L__BB57_12;
	bra.uni 	$L__BB57_11;
$L__BB57_16:
	setp.ge.u32 	%p4, %r3, %r32;
	mov.u32 	%r52, %r3;
	@%p4 bra 	$L__BB57_17;
	bra.uni 	$L__BB57_19;
$L__BB57_17:
	add.s32 	%r51, %r51, %r7;
	setp.lt.u32 	%p8, %r51, %r33;
	@%p8 bra 	$L__BB57_16;
$L__BB57_18:
	ret;
$L__BB57_19:
	setp.ge.u32 	%p5, %r4, %r31;
	@%p5 bra 	$L__BB57_22;
	mul.wide.u32 	%rd9, %r52, 8;
	add.s64 	%rd10, %rd3, %rd9;
	ld.global.nc.u64 	%rd11, [%rd10];
	mul.wide.u32 	%rd12, %r51, 4;
	add.s64 	%rd5, %rd11, %rd12;
	mul.lo.s32 	%r18, %r52, %r31;
	mov.u32 	%r53, %r4;
$L__BB57_21:
	mul.wide.u32 	%rd13, %r53, 8;
	add.s64 	%rd14, %rd2, %rd13;
	ld.global.nc.u64 	%rd15, [%rd14];
	add.s64 	%rd17, %rd15, %rd12;
	ld.f32 	%f1, [%rd17];
	ld.f32 	%f2, [%rd5];
	sub.f32 	%f3, %f2, %f1;
	abs.f32 	%f4, %f3;
	add.s32 	%r46, %r53, %r18;
	mul.wide.u32 	%rd18, %r46, 4;
	add.s64 	%rd19, %rd1, %rd18;
	atom.global.add.f32 	%f5, [%rd19], %f4;
	add.s32 	%r53, %r53, %r5;
	setp.lt.u32 	%p6, %r53, %r31;
	@%p6 bra 	$L__BB57_21;
$L__BB57_22:
	add.s32 	%r52, %r52, %r6;
	setp.lt.u32 	%p7, %r52, %r32;
	@%p7 bra 	$L__BB57_19;
	bra.uni 	$L__BB57_17;

}
	// .globl	CalculateDistances
.visible .entry CalculateDistances(
	.param .u64 .ptr .align 1 CalculateDistances_param_0,
	.param .u64 .ptr .align 1 CalculateDistances_param_1,
	.param .u64 .ptr .align 1 CalculateDistances_param_2,
	.param .u32 CalculateDistances_param_3,
	.param .u32 CalculateDistances_param_4,
	.param .u32 CalculateDistances_param_5
)
{
	.reg .pred 	%p<13>;
	.reg .b32 	%r<34>;
	.reg .b32 	%f<12>;
	.reg .b64 	%rd<27>;

	ld.param.u64 	%rd4, [CalculateDistances_param_0];
	ld.param.u64 	%rd5, [CalculateDistances_param_1];
	ld.param.u64 	%rd6, [CalculateDistances_param_2];
	ld.param.u32 	%r18, [CalculateDistances_param_3];
	ld.param.u32 	%r19, [CalculateDistances_param_4];
	ld.param.u32 	%r20, [CalculateDistances_param_5];
	cvta.to.global.u64 	%rd1, %rd6;
	cvta.to.global.u64 	%rd2, %rd5;
	cvta.to.global.u64 	%rd3, %rd4;
	mov.u32 	%r1, %ntid.x;
	mov.u32 	%r21, %ctaid.x;
	mov.u32 	%r22, %tid.x;
	mad.lo.s32 	%r30, %r1, %r21, %r22;
	setp.ge.u32 	%p1, %r30, %r19;
	@%p1 bra 	$L__BB58_15;
	mov.u32 	%r23, %ntid.y;
	mov.u32 	%r24, %ctaid.y;
	mov.u32 	%r25, %tid.y;
	mad.lo.s32 	%r3, %r23, %r24, %r25;
	mov.u32 	%r26, %nctaid.y;
	mul.lo.s32 	%r4, %r23, %r26;
	mov.u32 	%r27, %nctaid.x;
	mul.lo.s32 	%r5, %r1, %r27;
	setp.eq.s32 	%p2, %r20, 0;
	@%p2 bra 	$L__BB58_7;
	setp.ne.s32 	%p3, %r20, 2;
	@%p3 bra 	$L__BB58_11;
$L__BB58_3:
	setp.ge.u32 	%p4, %r3, %r18;
	@%p4 bra 	$L__BB58_6;
	mul.wide.u32 	%rd7, %r30, 4;
	add.s64 	%rd8, %rd3, %rd7;
	ld.global.nc.f32 	%f2, [%rd8];
	mov.u32 	%r31, %r3;
$L__BB58_5:
	mul.wide.u32 	%rd9, %r31, 8;
	add.s64 	%rd10, %rd2, %rd9;
	ld.global.nc.u64 	%rd11, [%rd10];
	add.s64 	%rd13, %rd11, %rd7;
	ld.f32 	%f3, [%rd13];
	sub.f32 	%f4, %f2, %f3;
	abs.f32 	%f5, %f4;
	mul.wide.u32 	%rd14, %r31, 4;
	add.s64 	%rd15, %rd1, %rd14;
	atom.global.add.f32 	%f6, [%rd15], %f5;
	add.s32 	%r31, %r31, %r4;
	setp.lt.u32 	%p5, %r31, %r18;
	@%p5 bra 	$L__BB58_5;
$L__BB58_6:
	add.s32 	%r30, %r30, %r5;
	setp.lt.u32 	%p6, %r30, %r19;
	@%p6 bra 	$L__BB58_3;
	bra.uni 	$L__BB58_15;
$L__BB58_7:
	setp.ge.u32 	%p7, %r3, %r18;
	@%p7 bra 	$L__BB58_10;
	mul.wide.u32 	%rd16, %r30, 4;
	add.s64 	%rd17, %rd3, %rd16;
	ld.global.nc.f32 	%f1, [%rd17];
	mov.u32 	%r29, %r3;
$L__BB58_9:
	mul.wide.u32 	%rd18, %r29, 8;
	add.s64 	%rd19, %rd2, %rd18;
	ld.global.nc.u64 	%rd20, [%rd19];
	add.s64 	%rd22, %rd20, %rd16;
	ld.f32 	%f7, [%rd22];
	sub.f32 	%f8, %f1, %f7;
	mul.f32 	%f9, %f8, %f8;
	mul.wide.u32 	%rd23, %r29, 4;
	add.s64 	%rd24, %rd1, %rd23;
	atom.global.add.f32 	%f10, [%rd24], %f9;
	add.s32 	%r29, %r29, %r4;
	setp.lt.u32 	%p8, %r29, %r18;
	@%p8 bra 	$L__BB58_9;
$L__BB58_10:
	add.s32 	%r30, %r30, %r5;
	setp.lt.u32 	%p9, %r30, %r19;
	@%p9 bra 	$L__BB58_7;
	bra.uni 	$L__BB58_15;
$L__BB58_11:
	setp.ge.u32 	%p10, %r3, %r18;
	@%p10 bra 	$L__BB58_14;
	mov.u32 	%r33, %r3;
$L__BB58_13:
	mul.wide.u32 	%rd25, %r33, 4;
	add.s64 	%rd26, %rd1, %rd25;
	atom.global.add.f32 	%f11, [%rd26], 0f00000000;
	add.s32 	%r33, %r33, %r4;
	setp.lt.u32 	%p11, %r33, %r18;
	@%p11 bra 	$L__BB58_13;
$L__BB58_14:
	add.s32 	%r30, %r30, %r5;
	setp.lt.u32 	%p12, %r30, %r19;
	@%p12 bra 	$L__BB58_11;
$L__BB58_15:
	ret;

}
	// .globl	CosineMultiDistance
.visible .entry CosineMultiDistance(
	.param .u64 .ptr .align 1 CosineMultiDistance_param_0,
	.param .u64 .ptr .align 1 CosineMultiDistance_param_1,
	.param .u64 .ptr .align 1 CosineMultiDistance_param_2,
	.param .u64 .ptr .align 1 CosineMultiDistance_param_3,
	.param .u64 .ptr .align 1 CosineMultiDistance_param_4,
	.param .u32 CosineMultiDistance_param_5,
	.param .u32 CosineMultiDistance_param_6,
	.param .u32 CosineMultiDistance_param_7
)
{
	.reg .pred 	%p<7>;
	.reg .b32 	%r<35>;
	.reg .b32 	%f<9>;
	.reg .b64 	%rd<25>;

	ld.param.u64 	%rd7, [CosineMultiDistance_param_0];
	ld.param.u64 	%rd8, [CosineMultiDistance_param_1];
	ld.param.u64 	%rd9, [CosineMultiDistance_param_2];
	ld.param.u64 	%rd10, [CosineMultiDistance_param_3];
	ld.param.u64 	%rd11, [CosineMultiDistance_param_4];
	ld.param.u32 	%r17, [CosineMultiDistance_param_5];
	ld.param.u32 	%r18, [CosineMultiDistance_param_6];
	ld.param.u32 	%r19, [CosineMultiDistance_param_7];
	mov.u32 	%r1, %ntid.x;
	mov.u32 	%r20, %ctaid.x;
	mov.u32 	%r21, %tid.x;
	mad.lo.s32 	%r31, %r1, %r20, %r21;
	setp.ge.u32 	%p1, %r31, %r19;
	@%p1 bra 	$L__BB59_9;
	mov.u32 	%r22, %ntid.y;
	mov.u32 	%r23, %ctaid.y;
	mov.u32 	%r24, %tid.y;
	mad.lo.s32 	%r3, %r22, %r23, %r24;
	mov.u32 	%r25, %ntid.z;
	mov.u32 	%r26, %ctaid.z;
	mov.u32 	%r27, %tid.z;
	mad.lo.s32 	%r4, %r25, %r26, %r27;
	mov.u32 	%r28, %nctaid.z;
	mul.lo.s32 	%r5, %r25, %r28;
	mov.u32 	%r29, %nctaid.y;
	mul.lo.s32 	%r6, %r22, %r29;
	mov.u32 	%r30, %nctaid.x;
	mul.lo.s32 	%r7, %r1, %r30;
	cvta.to.global.u64 	%rd1, %rd7;
	cvta.to.global.u64 	%rd2, %rd8;
	cvta.to.global.u64 	%rd3, %rd9;
	cvta.to.global.u64 	%rd4, %rd10;
	cvta.to.global.u64 	%rd5, %rd11;
$L__BB59_2:
	setp.ge.u32 	%p2, %r3, %r18;
	@%p2 bra 	$L__BB59_8;
	mul.wide.u32 	%rd15, %r31, 4;
	mov.u32 	%r32, %r3;
$L__BB59_4:
	setp.ge.u32 	%p3, %r4, %r17;
	@%p3 bra 	$L__BB59_7;
	mul.wide.u32 	%rd12, %r32, 8;
	add.s64 	%rd13, %rd1, %rd12;
	ld.global.nc.u64 	%rd14, [%rd13];
	add.s64 	%rd6, %rd14, %rd15;
	mad.lo.s32 	%r33, %r32, %r17, %r4;
	mov.u32 	%r34, %r4;
$L__BB59_6:
	ld.f32 	%f1, [%rd6];
	mul.wide.u32 	%rd16, %r34, 8;
	add.s64 	%rd17, %rd2, %rd16;
	ld.global.nc.u64 	%rd18, [%rd17];
	mul.wide.u32 	%rd19, %r31, 4;
	add.s64 	%rd20, %rd18, %rd19;
	ld.f32 	%f2, [%rd20];
	mul.wide.u32 	%rd21, %r33, 4;
	add.s64 	%rd22, %rd3, %rd21;
	mul.f32 	%f3, %f1, %f1;
	atom.global.add.f32 	%f4, [%rd22], %f3;
	add.s64 	%rd23, %rd4, %rd21;
	mul.f32 	%f5, %f1, %f2;
	atom.global.add.f32 	%f6, [%rd23], %f5;
	add.s64 	%rd24, %rd5, %rd21;
	mul.f32 	%f7, %f2, %f2;
	atom.global.add.f32 	%f8, [%rd24], %f7;
	add.s32 	%r34, %r34, %r5;
	add.s32 	%r33, %r33, %r5;
	setp.lt.u32 	%p4, %r34, %r17;
	@%p4 bra 	$L__BB59_6;
$L__BB59_7:
	add.s32 	%r32, %r32, %r6;
	setp.lt.u32 	%p5, %r32, %r18;
	@%p5 bra 	$L__BB59_4;
$L__BB59_8:
	add.s32 	%r31, %r31, %r7;
	setp.lt.u32 	%p6, %r31, %r19;
	@%p6 bra 	$L__BB59_2;
$L__BB59_9:
	ret;

}
	// .globl	CosineDistances
.visible .entry CosineDistances(
	.param .u64 .ptr .align 1 CosineDistances_param_0,
	.param .u64 .ptr .align 1 CosineDistances_param_1,
	.param .u64 .ptr .align 1 CosineDistances_param_2,
	.param .u64 .ptr .align 1 CosineDistances_param_3,
	.param .u64 .ptr .align 1 CosineDistances_param_4,
	.param .u32 CosineDistances_param_5,
	.param .u32 CosineDistances_param_6
)
{
	.reg .pred 	%p<5>;
	.reg .b32 	%r<21>;
	.reg .b32 	%f<9>;
	.reg .b64 	%rd<22>;

	ld.param.u64 	%rd6, [CosineDistances_param_0];
	ld.param.u64 	%rd7, [CosineDistances_param_1];
	ld.param.u64 	%rd8, [CosineDistances_param_2];
	ld.param.u64 	%rd9, [CosineDistances_param_3];
	ld.param.u64 	%rd10, [CosineDistances_param_4];
	ld.param.u32 	%r10, [CosineDistances_param_5];
	ld.param.u32 	%r11, [CosineDistances_param_6];
	mov.u32 	%r1, %ntid.x;
	mov.u32 	%r12, %ctaid.x;
	mov.u32 	%r13, %tid.x;
	mad.lo.s32 	%r19, %r1, %r12, %r13;
	setp.ge.u32 	%p1, %r19, %r11;
	@%p1 bra 	$L__BB60_6;
	mov.u32 	%r14, %ntid.y;
	mov.u32 	%r15, %ctaid.y;
	mov.u32 	%r16, %tid.y;
	mad.lo.s32 	%r3, %r14, %r15, %r16;
	mov.u32 	%r17, %nctaid.y;
	mul.lo.s32 	%r4, %r14, %r17;
	mov.u32 	%r18, %nctaid.x;
	mul.lo.s32 	%r5, %r1, %r18;
	cvta.to.global.u64 	%rd1, %rd6;
	cvta.to.global.u64 	%rd2, %rd7;
	cvta.to.global.u64 	%rd3, %rd8;
	cvta.to.global.u64 	%rd4, %rd9;
	cvta.to.global.u64 	%rd5, %rd10;
$L__BB60_2:
	setp.ge.u32 	%p2, %r3, %r10;
	@%p2 bra 	$L__BB60_5;
	mul.wide.u32 	%rd11, %r19, 4;
	add.s64 	%rd12, %rd1, %rd11;
	ld.global.nc.f32 	%f1, [%rd12];
	mul.f32 	%f2, %f1, %f1;
	mov.u32 	%r20, %r3;
$L__BB60_4:
	mul.wide.u32 	%rd13, %r20, 8;
	add.s64 	%rd14, %rd2, %rd13;
	ld.global.nc.u64 	%rd15, [%rd14];
	add.s64 	%rd17, %rd15, %rd11;
	ld.f32 	%f3, [%rd17];
	mul.wide.u32 	%rd18, %r20, 4;
	add.s64 	%rd19, %rd3, %rd18;
	atom.global.add.f32 	%f4, [%rd19], %f2;
	add.s64 	%rd20, %rd4, %rd18;
	mul.f32 	%f5, %f1, %f3;
	atom.global.add.f32 	%f6, [%rd20], %f5;
	add.s64 	%rd21, %rd5, %rd18;
	mul.f32 	%f7, %f3, %f3;
	atom.global.add.f32 	%f8, [%rd21], %f7;
	add.s32 	%r20, %r20, %r4;
	setp.lt.u32 	%p3, %r20, %r10;
	@%p3 bra 	$L__BB60_4;
$L__BB60_5:
	add.s32 	%r19, %r19, %r5;
	setp.lt.u32 	%p4, %r19, %r11;
	@%p4 bra 	$L__BB60_2;
$L__BB60_6:
	ret;

}
	// .globl	SumValues
.visible .entry SumValues(
	.param .u64 .ptr .align 1 SumValues_param_0,
	.param .u32 SumValues_param_1,
	.param .u64 .ptr .align 1 SumValues_param_2,
	.param .u32 SumValues_param_3
)
{
	.reg .pred 	%p<12>;
	.reg .b32 	%r<52>;
	.reg .b32 	%f<84>;
	.reg .b64 	%rd<9>;
	// demoted variable
	.shared .align 4 .b8 _ZZ9SumValuesE5block[4096];
	ld.param.u64 	%rd1, [SumValues_param_0];
	ld.param.u32 	%r26, [SumValues_param_1];
	ld.param.u64 	%rd2, [SumValues_param_2];
	ld.param.u32 	%r27, [SumValues_param_3];
	mov.u32 	%r1, %tid.x;
	mov.u32 	%r2, %ctaid.x;
	mov.u32 	%r28, %ntid.x;
	mad.lo.s32 	%r3, %r28, %r2, %r1;
	setp.ge.u32 	%p1, %r3, %r26;
	@%p1 bra 	$L__BB61_2;
	cvta.to.global.u64 	%rd3, %rd1;
	mul.lo.s32 	%r29, %r27, %r3;
	mul.wide.u32 	%rd4, %r29, 4;
	add.s64 	%rd5, %rd3, %rd4;
	ld.global.nc.f32 	%f14, [%rd5];
	shl.b32 	%r30, %r1, 2;
	mov.u32 	%r31, _ZZ9SumValuesE5block;
	add.s32 	%r32, %r31, %r30;
	st.shared.f32 	[%r32], %f14;
$L__BB61_2:
	bar.sync 	0;
	setp.ne.s32 	%p2, %r1, 0;
	@%p2 bra 	$L__BB61_17;
	shl.b32 	%r33, %r2, 10;
	sub.s32 	%r4, %r26, %r33;
	setp.eq.s32 	%p3, %r4, 0;
	mov.f32 	%f83, 0f00000000;
	@%p3 bra 	$L__BB61_16;
	min.u32 	%r5, %r4, 1024;
	and.b32  	%r6, %r5, 15;
	setp.lt.u32 	%p4, %r4, 16;
	mov.f32 	%f83, 0f00000000;
	mov.b32 	%r48, 0;
	@%p4 bra 	$L__BB61_7;
	and.b32  	%r48, %r5, 2032;
	mov.u32 	%r36, _ZZ9SumValuesE5block;
	add.s32 	%r45, %r36, 32;
	neg.s32 	%r46, %r48;
	mov.f32 	%f83, 0f00000000;
$L__BB61_6:
	.pragma "nounroll";
	ld.shared.f32 	%f19, [%r45+-32];
	add.f32 	%f20, %f83, %f19;
	ld.shared.f32 	%f21, [%r45+-28];
	add.f32 	%f22, %f20, %f21;
	ld.shared.f32 	%f23, [%r45+-24];
	add.f32 	%f24, %f22, %f23;
	ld.shared.f32 	%f25, [%r45+-20];
	add.f32 	%f26, %f24, %f25;
	ld.shared.f32 	%f27, [%r45+-16];
	add.f32 	%f28, %f26, %f27;
	ld.shared.f32 	%f29, [%r45+-12];
	add.f32 	%f30, %f28, %f29;
	ld.shared.f32 	%f31, [%r45+-8];
	add.f32 	%f32, %f30, %f31;
	ld.shared.f32 	%f33, [%r45+-4];
	add.f32 	%f34, %f32, %f33;
	ld.shared.f32 	%f35, [%r45];
	add.f32 	%f36, %f34, %f35;
	ld.shared.f32 	%f37, [%r45+4];
	add.f32 	%f38, %f36, %f37;
	ld.shared.f32 	%f39, [%r45+8];
	add.f32 	%f40, %f38, %f39;
	ld.shared.f32 	%f41, [%r45+12];
	add.f32 	%f42, %f40, %f41;
	ld.shared.f32 	%f43, [%r45+16];
	add.f32 	%f44, %f42, %f43;
	ld.shared.f32 	%f45, [%r45+20];
	add.f32 	%f46, %f44, %f45;
	ld.shared.f32 	%f47, [%r45+24];
	add.f32 	%f48, %f46, %f47;
	ld.shared.f32 	%f49, [%r45+28];
	add.f32 	%f83, %f48, %f49;
	add.s32 	%r46, %r46, 16;
	add.s32 	%r45, %r45, 64;
	setp.ne.s32 	%p5, %r46, 0;
	@%p5 bra 	$L__BB61_6;
$L__BB61_7:
	setp.eq.s32 	%p6, %r6, 0;
	@%p6 bra 	$L__BB61_16;
	and.b32  	%r14, %r5, 7;
	setp.lt.u32 	%p7, %r6, 8;
	@%p7 bra 	$L__BB61_10;
	shl.b32 	%r37, %r48, 2;
	mov.u32 	%r38, _ZZ9SumValuesE5block;
	add.s32 	%r39, %r38, %r37;
	ld.shared.f32 	%f51, [%r39];
	add.f32 	%f52, %f83, %f51;
	ld.shared.f32 	%f53, [%r39+4];
	add.f32 	%f54, %f52, %f53;
	ld.shared.f32 	%f55, [%r39+8];
	add.f32 	%f56, %f54, %f55;
	ld.shared.f32 	%f57, [%r39+12];
	add.f32 	%f58, %f56, %f57;
	ld.shared.f32 	%f59, [%r39+16];
	add.f32 	%f60, %f58, %f59;
	ld.shared.f32 	%f61, [%r39+20];
	add.f32 	%f62, %f60, %f61;
	ld.shared.f32 	%f63, [%r39+24];
	add.f32 	%f64, %f62, %f63;
	ld.shared.f32 	%f65, [%r39+28];
	add.f32 	%f83, %f64, %f65;
	add.s32 	%r48, %r48, 8;
$L__BB61_10:
	setp.eq.s32 	%p8, %r14, 0;
	@%p8 bra 	$L__BB61_16;
	and.b32  	%r17, %r5, 3;
	setp.lt.u32 	%p9, %r14, 4;
	@%p9 bra 	$L__BB61_13;
	shl.b32 	%r40, %r48, 2;
	mov.u32 	%r41, _ZZ9SumValuesE5block;
	add.s32 	%r42, %r41, %r40;
	ld.shared.f32 	%f67, [%r42];
	add.f32 	%f68, %f83, %f67;
	ld.shared.f32 	%f69, [%r42+4];
	add.f32 	%f70, %f68, %f69;
	ld.shared.f32 	%f71, [%r42+8];
	add.f32 	%f72, %f70, %f71;
	ld.shared.f32 	%f73, [%r42+12];
	add.f32 	%f83, %f72, %f73;
	add.s32 	%r48, %r48, 4;
$L__BB61_13:
	setp.eq.s32 	%p10, %r17, 0;
	@%p10 bra 	$L__BB61_16;
	shl.b32 	%r43, %r48, 2;
	mov.u32 	%r44, _ZZ9SumValuesE5block;
	add.s32 	%r51, %r44, %r43;
	neg.s32 	%r50, %r17;
$L__BB61_15:
	.pragma "nounroll";
	ld.shared.f32 	%f74, [%r51];
	add.f32 	%f83, %f83, %f74;
	add.s32 	%r51, %r51, 4;
	add.s32 	%r50, %r50, 1;
	setp.ne.s32 	%p11, %r50, 0;
	@%p11 bra 	$L__BB61_15;
$L__BB61_16:
	cvta.to.global.u64 	%rd6, %rd2;
	mul.wide.u32 	%rd7, %r2, 4;
	add.s64 	%rd8, %rd6, %rd7;
	st.global.f32 	[%rd8], %f83;
$L__BB61_17:
	ret;

}


// ===== COMPILED SASS (sm_100) =====

	.target	sm_100

	.elftype	@"ET_EXEC"


//--------------------- .note.nv.tkinfo           --------------------------
	.section	.note.nv.tkinfo,"",@"SHT_NOTE"
	.sectionflags	@"SHF_NOTE_NV_TKINFO"
	.tkinfo
        /*0018*/ 	.word	0x00000002
        /*0030*/ 	.string	""
        /*0030*/ 	.string	"ptxas"
        /*0030*/ 	.string	"Cuda compilation tools, release 13.0, V13.0.88"
        /*0030*/ 	.string	"Build cuda_13.0.r13.0/compiler.36424714_0"
        /*0030*/ 	.string	"-arch sm_100 -m 64 "



//--------------------- .note.nv.cuinfo           --------------------------
	.section	.note.nv.cuinfo,"",@"SHT_NOTE"
	.sectionflags	@"SHF_NOTE_NV_CUINFO"
        /*0018*/ 	.short	0x0002
        /*001a*/ 	.short	0x0064
        /*001c*/ 	.short	0x0082
	.zero		2


//--------------------- .nv.info                  --------------------------
	.section	.nv.info,"",@"SHT_CUDA_INFO"
	.align	4


	//----- nvinfo : EIATTR_REGCOUNT
	.align		4
        /*0000*/ 	.byte	0x04, 0x2f
        /*0002*/ 	.short	(.L_1 - .L_0)
	.align		4
.L_0:
        /*0004*/ 	.word	index@(IsFinite)
        /*0008*/ 	.word	0x0000000e


	//----- nvinfo : EIATTR_FRAME_SIZE
	.align		4
.L_1:
        /*000c*/ 	.byte	0x04, 0x11
        /*000e*/ 	.short	(.L_3 - .L_2)
	.align		4
.L_2:
        /*0010*/ 	.word	index@(IsFinite)
        /*0014*/ 	.word	0x00000000


	//----- nvinfo : EIATTR_REGCOUNT
	.align		4
.L_3:
        /*0018*/ 	.byte	0x04, 0x2f
        /*001a*/ 	.short	(.L_5 - .L_4)
	.align		4
.L_4:
        /*001c*/ 	.word	index@(Scale)
        /*0020*/ 	.word	0x0000000a


	//----- nvinfo : EIATTR_FRAME_SIZE
	.align		4
.L_5:
        /*0024*/ 	.byte	0x04, 0x11
        /*0026*/ 	.short	(.L_7 - .L_6)
	.align		4
.L_6:
        /*0028*/ 	.word	index@(Scale)
        /*002c*/ 	.word	0x00000000


	//----- nvinfo : EIATTR_REGCOUNT
	.align		4
.L_7:
        /*0030*/ 	.byte	0x04, 0x2f
        /*0032*/ 	.short	(.L_9 - .L_8)
	.align		4
.L_8:
        /*0034*/ 	.word	index@(PointwiseMultiply)
        /*0038*/ 	.word	0x0000000e


	//----- nvinfo : EIATTR_FRAME_SIZE
	.align		4
.L_9:
        /*003c*/ 	.byte	0x04, 0x11
        /*003e*/ 	.short	(.L_11 - .L_10)
	.align		4
.L_10:
        /*0040*/ 	.word	index@(PointwiseMultiply)
        /*0044*/ 	.word	0x00000000


	//----- nvinfo : EIATTR_REGCOUNT
	.align		4
.L_11:
        /*0048*/ 	.byte	0x04, 0x2f
        /*004a*/ 	.short	(.L_13 - .L_12)
	.align		4
.L_12:
        /*004c*/ 	.word	index@(PointwiseDivide)
        /*0050*/ 	.word	0x00000015


	//----- nvinfo : EIATTR_FRAME_SIZE
	.align		4
.L_13:
        /*0054*/ 	.byte	0x04, 0x11
        /*0056*/ 	.short	(.L_15 - .L_14)
	.align		4
.L_14:
        /*0058*/ 	.word	index@($__internal_6_$__cuda_sm3x_div_rn_noftz_f32_slowpath)
        /*005c*/ 	.word	0x00000000


	//----- nvinfo : EIATTR_FRAME_SIZE
	.align		4
.L_15:
        /*0060*/ 	.byte	0x04, 0x11
        /*0062*/ 	.short	(.L_17 - .L_16)
	.align		4
.L_16:
        /*0064*/ 	.word	index@(PointwiseDivide)
        /*0068*/ 	.word	0x00000000


	//----- nvinfo : EIATTR_REGCOUNT
	.align		4
.L_17:
        /*006c*/ 	.byte	0x04, 0x2f
        /*006e*/ 	.short	(.L_19 - .L_18)
	.align		4
.L_18:
        /*0070*/ 	.word	index@(Sqrt)
        /*0074*/ 	.word	0x0000000f


	//----- nvinfo : EIATTR_FRAME_SIZE
	.align		4
.L_19:
        /*0078*/ 	.byte	0x04, 0x11
        /*007a*/ 	.short	(.L_21 - .L_20)
	.align		4
.L_20:
        /*007c*/ 	.word	index@($__internal_5_$__cuda_sm20_sqrt_rn_f32_slowpath)
        /*0080*/ 	.word	0x00000000


	//----- nvinfo : EIATTR_FRAME_SIZE
	.align		4
.L_21:
        /*0084*/ 	.byte	0x04, 0x11
        /*0086*/ 	.short	(.L_23 - .L_22)
	.align		4
.L_22:
        /*0088*/ 	.word	index@(Sqrt)
        /*008c*/ 	.word	0x00000000


	//----- nvinfo : EIATTR_REGCOUNT
	.align		4
.L_23:
        /*0090*/ 	.byte	0x04, 0x2f
        /*0092*/ 	.short	(.L_25 - .L_24)
	.align		4
.L_24:
        /*0094*/ 	.word	index@(AddInPlace)
        /*0098*/ 	.word	0x0000000e


	//----- nvinfo : EIATTR_FRAME_SIZE
	.align		4
.L_25:
        /*009c*/ 	.byte	0x04, 0x11
        /*009e*/ 	.short	(.L_27 - .L_26)
	.align		4
.L_26:
        /*00a0*/ 	.word	index@(AddInPlace)
        /*00a4*/ 	.word	0x00000000


	//----- nvinfo : EIATTR_REGCOUNT
	.align		4
.L_27:
        /*00a8*/ 	.byte	0x04, 0x2f
        /*00aa*/ 	.short	(.L_29 - .L_28)
	.align		4
.L_28:
        /*00ac*/ 	.word	index@(SubtractInPlace)
        /*00b0*/ 	.word	0x0000000e


	//----- nvinfo : EIATTR_FRAME_SIZE
	.align		4
.L_29:
        /*00b4*/ 	.byte	0x04, 0x11
        /*00b6*/ 	.short	(.L_31 - .L_30)
	.align		4
.L_30:
        /*00b8*/ 	.word	index@(SubtractInPlace)
        /*00bc*/ 	.word	0x00000000


	//----- nvinfo : EIATTR_REGCOUNT
	.align		4
.L_31:
        /*00c0*/ 	.byte	0x04, 0x2f
        /*00c2*/ 	.short	(.L_33 - .L_32)
	.align		4
.L_32:
        /*00c4*/ 	.word	index@(AddToEachRow)
        /*00c8*/ 	.word	0x00000010


	//----- nvinfo : EIATTR_FRAME_SIZE
	.align		4
.L_33:
        /*00cc*/ 	.byte	0x04, 0x11
        /*00ce*/ 	.short	(.L_35 - .L_34)
	.align		4
.L_34:
        /*00d0*/ 	.word	index@(AddToEachRow)
        /*00d4*/ 	.word	0x00000000


	//----- nvinfo : EIATTR_REGCOUNT
	.align		4
.L_35:
        /*00d8*/ 	.byte	0x04, 0x2f
        /*00da*/ 	.short	(.L_37 - .L_36)
	.align		4
.L_36:
        /*00dc*/ 	.word	index@(AddToEachColumn)
        /*00e0*/ 	.word	0x0000000e


	//----- nvinfo : EIATTR_FRAME_SIZE
	.align		4
.L_37:
        /*00e4*/ 	.byte	0x04, 0x11
        /*00e6*/ 	.short	(.L_39 - .L_38)
	.align		4
.L_38:
        /*00e8*/ 	.word	index@(AddToEachColumn)
        /*00ec*/ 	.word	0x00000000


	//----- nvinfo : EIATTR_REGCOUNT
	.align		4
.L_39:
        /*00f0*/ 	.byte	0x04, 0x2f
        /*00f2*/ 	.short	(.L_41 - .L_40)
	.align		4
.L_40:
        /*00f4*/ 	.word	index@(MultiplyByEachRow)
        /*00f8*/ 	.word	0x00000010


	//----- nvinfo : EIATTR_FRAME_SIZE
	.align		4
.L_41:
        /*00fc*/ 	.byte	0x04, 0x11
        /*00fe*/ 	.short	(.L_43 - .L_42)
	.align		4
.L_42:
        /*0100*/ 	.word	index@(MultiplyByEachRow)
        /*0104*/ 	.word	0x00000000


	//----- nvinfo : EIATTR_REGCOUNT
	.align		4
.L_43:
        /*0108*/ 	.byte	0x04, 0x2f
        /*010a*/ 	.short	(.L_45 - .L_44)
	.align		4
.L_44:
        /*010c*/ 	.word	index@(MultiplyByEachColumn)
        /*0110*/ 	.word	0x0000000e


	//----- nvinfo : EIATTR_FRAME_SIZE
	.align		4
.L_45:
        /*0114*/ 	.byte	0x04, 0x11
        /*0116*/ 	.short	(.L_47 - .L_46)
	.align		4
.L_46:
        /*0118*/ 	.word	index@(MultiplyByEachColumn)
        /*011c*/ 	.word	0x00000000


	//----- nvinfo : EIATTR_REGCOUNT
	.align		4
.L_47:
        /*0120*/ 	.byte	0x04, 0x2f
        /*0122*/ 	.short	(.L_49 - .L_48)
	.align		4
.L_48:
        /*0124*/ 	.word	index@(TanH)
        /*0128*/ 	.word	0x00000010


	//----- nvinfo : EIATTR_FRAME_SIZE
	.align		4
.L_49:
        /*012c*/ 	.byte	0x04, 0x11
        /*012e*/ 	.short	(.L_51 - .L_50)
	.align		4
.L_50:
        /*0130*/ 	.word	index@(TanH)
        /*0134*/ 	.word	0x00000000


	//----- nvinfo : EIATTR_REGCOUNT
	.align		4
.L_51:
        /*0138*/ 	.byte	0x04, 0x2f
        /*013a*/ 	.short	(.L_53 - .L_52)
	.align		4
.L_52:
        /*013c*/ 	.word	index@(TanHDerivative)
        /*0140*/ 	.word	0x0000000f


	//----- nvinfo : EIATTR_FRAME_SIZE
	.align		4
.L_53:
        /*0144*/ 	.byte	0x04, 0x11
        /*0146*/ 	.short	(.L_55 - .L_54)
	.align		4
.L_54:
        /*0148*/ 	.word	index@(TanHDerivative)
        /*014c*/ 	.word	0x00000000


	//----- nvinfo : EIATTR_REGCOUNT
	.align		4
.L_55:
        /*0150*/ 	.byte	0x04, 0x2f
        /*0152*/ 	.short	(.L_57 - .L_56)
	.align		4
.L_56:
        /*0154*/ 	.word	index@(Sigmoid)
        /*0158*/ 	.word	0x00000012


	//----- nvinfo : EIATTR_FRAME_SIZE
	.align		4
.L_57:
        /*015c*/ 	.byte	0x04, 0x11
        /*015e*/ 	.short	(.L_59 - .L_58)
	.align		4
.L_58:
        /*0160*/ 	.word	index@($__internal_4_$__cuda_sm20_rcp_rn_f32_slowpath)
        /*0164*/ 	.word	0x00000000


	//----- nvinfo : EIATTR_FRAME_SIZE
	.align		4
.L_59:
        /*0168*/ 	.byte	0x04, 0x11
        /*016a*/ 	.short	(.L_61 - .L_60)
	.align		4
.L_60:
        /*016c*/ 	.word	index@(Sigmoid)
        /*0170*/ 	.word	0x00000000


	//----- nvinfo : EIATTR_REGCOUNT
	.align		4
.L_61:
        /*0174*/ 	.byte	0x04, 0x2f
        /*0176*/ 	.short	(.L_63 - .L_62)
	.align		4
.L_62:
        /*0178*/ 	.word	index@(SigmoidDerivative)
        /*017c*/ 	.word	0x00000011


	//----- nvinfo : EIATTR_FRAME_SIZE
	.align		4
.L_63:
        /*0180*/ 	.byte	0x04, 0x11
        /*0182*/ 	.short	(.L_65 - .L_64)
	.align		4
.L_64:
        /*0184*/ 	.word	index@($__internal_3_$__cuda_sm20_rcp_rn_f32_slowpath)
        /*0188*/ 	.word	0x00000000


	//----- nvinfo : EIATTR_FRAME_SIZE
	.align		4
.L_65:
        /*018c*/ 	.byte	0x04, 0x11
        /*018e*/ 	.short	(.L_67 - .L_66)
	.align		4
.L_66:
        /*0190*/ 	.word	index@(SigmoidDerivative)
        /*0194*/ 	.word	0x00000000


	//----- nvinfo : EIATTR_REGCOUNT
	.align		4
.L_67:
        /*0198*/ 	.byte	0x04, 0x2f
        /*019a*/ 	.short	(.L_69 - .L_68)
	.align		4
.L_68:
        /*019c*/ 	.word	index@(RELU)
        /*01a0*/ 	.word	0x0000000e


	//----- nvinfo : EIATTR_FRAME_SIZE
	.align		4
.L_69:
        /*01a4*/ 	.byte	0x04, 0x11
        /*01a6*/ 	.short	(.L_71 - .L_70)
	.align		4
.L_70:
        /*01a8*/ 	.word	index@(RELU)
        /*01ac*/ 	.word	0x00000000


	//----- nvinfo : EIATTR_REGCOUNT
	.align		4
.L_71:
        /*01b0*/ 	.byte	0x04, 0x2f
        /*01b2*/ 	.short	(.L_73 - .L_72)
	.align		4
.L_72:
        /*01b4*/ 	.word	index@(RELUDerivative)
        /*01b8*/ 	.word	0x0000000e


	//----- nvinfo : EIATTR_FRAME_SIZE
	.align		4
.L_73:
        /*01bc*/ 	.byte	0x04, 0x11
        /*01be*/ 	.short	(.L_75 - .L_74)
	.align		4
.L_74:
        /*01c0*/ 	.word	index@(RELUDerivative)
        /*01c4*/ 	.word	0x00000000


	//----- nvinfo : EIATTR_REGCOUNT
	.align		4
.L_75:
        /*01c8*/ 	.byte	0x04, 0x2f
        /*01ca*/ 	.short	(.L_77 - .L_76)
	.align		4
.L_76:
        /*01cc*/ 	.word	index@(LeakyRELU)
        /*01d0*/ 	.word	0x0000000e


	//----- nvinfo : EIATTR_FRAME_SIZE
	.align		4
.L_77:
        /*01d4*/ 	.byte	0x04, 0x11
        /*01d6*/ 	.short	(.L_79 - .L_78)
	.align		4
.L_78:
        /*01d8*/ 	.word	index@(LeakyRELU)
        /*01dc*/ 	.word	0x00000000


	//----- nvinfo : EIATTR_REGCOUNT
	.align		4
.L_79:
        /*01e0*/ 	.byte	0x04, 0x2f
        /*01e2*/ 	.short	(.L_81 - .L_80)
	.align		4
.L_80:
        /*01e4*/ 	.word	index@(LeakyRELUDerivative)
        /*01e8*/ 	.word	0x0000000e


	//----- nvinfo : EIATTR_FRAME_SIZE
	.align		4
.L_81:
        /*01ec*/ 	.byte	0x04, 0x11
        /*01ee*/ 	.short	(.L_83 - .L_82)
	.align		4
.L_82:
        /*01f0*/ 	.word	index@(LeakyRELUDerivative)
        /*01f4*/ 	.word	0x00000000


	//----- nvinfo : EIATTR_REGCOUNT
	.align		4
.L_83:
        /*01f8*/ 	.byte	0x04, 0x2f
        /*01fa*/ 	.short	(.L_85 - .L_84)
	.align		4
.L_84:
        /*01fc*/ 	.word	index@(Reverse)
        /*0200*/ 	.word	0x0000000c


	//----- nvinfo : EIATTR_FRAME_SIZE
	.align		4
.L_85:
        /*0204*/ 	.byte	0x04, 0x11
        /*0206*/ 	.short	(.L_87 - .L_86)
	.align		4
.L_86:
        /*0208*/ 	.word	index@(Reverse)
        /*020c*/ 	.word	0x00000000


	//----- nvinfo : EIATTR_REGCOUNT
	.align		4
.L_87:
        /*0210*/ 	.byte	0x04, 0x2f
        /*0212*/ 	.short	(.L_89 - .L_88)
	.align		4
.L_88:
        /*0214*/ 	.word	index@(SumRows)
        /*0218*/ 	.word	0x0000000d


	//----- nvinfo : EIATTR_FRAME_SIZE
	.align		4
.L_89:
        /*021c*/ 	.byte	0x04, 0x11
        /*021e*/ 	.short	(.L_91 - .L_90)
	.align		4
.L_90:
        /*0220*/ 	.word	index@(SumRows)
        /*0224*/ 	.word	0x00000000


	//----- nvinfo : EIATTR_REGCOUNT
	.align		4
.L_91:
        /*0228*/ 	.byte	0x04, 0x2f
        /*022a*/ 	.short	(.L_93 - .L_92)
	.align		4
.L_92:
        /*022c*/ 	.word	index@(SumColumns)
        /*0230*/ 	.word	0x0000000f


	//----- nvinfo : EIATTR_FRAME_SIZE
	.align		4
.L_93:
        /*0234*/ 	.byte	0x04, 0x11
        /*0236*/ 	.short	(.L_95 - .L_94)
	.align		4
.L_94:
        /*0238*/ 	.word	index@(SumColumns)
        /*023c*/ 	.word	0x00000000


	//----- nvinfo : EIATTR_REGCOUNT
	.align		4
.L_95:
        /*0240*/ 	.byte	0x04, 0x2f
        /*0242*/ 	.short	(.L_97 - .L_96)
	.align		4
.L_96:
        /*0244*/ 	.word	index@(MemSet)
        /*0248*/ 	.word	0x0000000c


	//----- nvinfo : EIATTR_FRAME_SIZE
	.align		4
.L_97:
        /*024c*/ 	.byte	0x04, 0x11
        /*024e*/ 	.short	(.L_99 - .L_98)
	.align		4
.L_98:
        /*0250*/ 	.word	index@(MemSet)
        /*0254*/ 	.word	0x00000000


	//----- nvinfo : EIATTR_REGCOUNT
	.align		4
.L_99:
        /*0258*/ 	.byte	0x04, 0x2f
        /*025a*/ 	.short	(.L_101 - .L_100)
	.align		4
.L_100:
        /*025c*/ 	.word	index@(MemCpy)
        /*0260*/ 	.word	0x0000000e


	//----- nvinfo : EIATTR_FRAME_SIZE
	.align		4
.L_101:
        /*0264*/ 	.byte	0x04, 0x11
        /*0266*/ 	.short	(.L_103 - .L_102)
	.align		4
.L_102:
        /*0268*/ 	.word	index@(MemCpy)
        /*026c*/ 	.word	0x00000000


	//----- nvinfo : EIATTR_REGCOUNT
	.align		4
.L_103:
        /*0270*/ 	.byte	0x04, 0x2f
        /*0272*/ 	.short	(.L_105 - .L_104)
	.align		4
.L_104:
        /*0274*/ 	.word	index@(FindMinAndMax)
        /*0278*/ 	.word	0x00000014


	//----- nvinfo : EIATTR_FRAME_SIZE
	.align		4
.L_105:
        /*027c*/ 	.byte	0x04, 0x11
        /*027e*/ 	.short	(.L_107 - .L_106)
	.align		4
.L_106:
        /*0280*/ 	.word	index@(FindMinAndMax)
        /*0284*/ 	.word	0x00000000


	//----- nvinfo : EIATTR_REGCOUNT
	.align		4
.L_107:
        /*0288*/ 	.byte	0x04, 0x2f
        /*028a*/ 	.short	(.L_109 - .L_108)
	.align		4
.L_108:
        /*028c*/ 	.word	index@(FindStdDev)
        /*0290*/ 	.word	0x00000012


	//----- nvinfo : EIATTR_FRAME_SIZE
	.align		4
.L_109:
        /*0294*/ 	.byte	0x04, 0x11
        /*0296*/ 	.short	(.L_111 - .L_110)
	.align		4
.L_110:
        /*0298*/ 	.word	index@(FindStdDev)
        /*029c*/ 	.word	0x00000000


	//----- nvinfo : EIATTR_REGCOUNT
	.align		4
.L_111:
        /*02a0*/ 	.byte	0x04, 0x2f
        /*02a2*/ 	.short	(.L_113 - .L_112)
	.align		4
.L_112:
        /*02a4*/ 	.word	index@(Constrain)
        /*02a8*/ 	.word	0x0000000c


	//----- nvinfo : EIATTR_FRAME_SIZE
	.align		4
.L_113:
        /*02ac*/ 	.byte	0x04, 0x11
        /*02ae*/ 	.short	(.L_115 - .L_114)
	.align		4
.L_114:
        /*02b0*/ 	.word	index@(Constrain)
        /*02b4*/ 	.word	0x00000000


	//----- nvinfo : EIATTR_REGCOUNT
	.align		4
.L_115:
        /*02b8*/ 	.byte	0x04, 0x2f
        /*02ba*/ 	.short	(.L_117 - .L_116)
	.align		4
.L_116:
        /*02bc*/ 	.word	index@(RoundInPlace)
        /*02c0*/ 	.word	0x0000000a


	//----- nvinfo : EIATTR_FRAME_SIZE
	.align		4
.L_117:
        /*02c4*/ 	.byte	0x04, 0x11
        /*02c6*/ 	.short	(.L_119 - .L_118)
	.align		4
.L_118:
        /*02c8*/ 	.word	index@(RoundInPlace)
        /*02cc*/ 	.word	0x00000000


	//----- nvinfo : EIATTR_REGCOUNT
	.align		4
.L_119:
        /*02d0*/ 	.byte	0x04, 0x2f
        /*02d2*/ 	.short	(.L_121 - .L_120)
	.align		4
.L_120:
        /*02d4*/ 	.word	index@(Pow)
        /*02d8*/ 	.word	0x00000014


	//----- nvinfo : EIATTR_FRAME_SIZE
	.align		4
.L_121:
        /*02dc*/ 	.byte	0x04, 0x11
        /*02de*/ 	.short	(.L_123 - .L_122)
	.align		4
.L_122:
        /*02e0*/ 	.word	index@(Pow)
        /*02e4*/ 	.word	0x00000000


	//----- nvinfo : EIATTR_REGCOUNT
	.align		4
.L_123:
        /*02e8*/ 	.byte	0x04, 0x2f
        /*02ea*/ 	.short	(.L_125 - .L_124)
	.align		4
.L_124:
        /*02ec*/ 	.word	index@(Diagonal)
        /*02f0*/ 	.word	0x0000000c


	//----- nvinfo : EIATTR_FRAME_SIZE
	.align		4
.L_125:
        /*02f4*/ 	.byte	0x04, 0x11
        /*02f6*/ 	.short	(.L_127 - .L_126)
	.align		4
.L_126:
        /*02f8*/ 	.word	index@(Diagonal)
        /*02fc*/ 	.word	0x00000000


	//----- nvinfo : EIATTR_REGCOUNT
	.align		4
.L_127:
        /*0300*/ 	.byte	0x04, 0x2f
        /*0302*/ 	.short	(.L_129 - .L_128)
	.align		4
.L_128:
        /*0304*/ 	.word	index@(L1Regularisation)
        /*0308*/ 	.word	0x0000000a


	//----- nvinfo : EIATTR_FRAME_SIZE
	.align		4
.L_129:
        /*030c*/ 	.byte	0x04, 0x11
        /*030e*/ 	.short	(.L_131 - .L_130)
	.align		4
.L_130:
        /*0310*/ 	.word	index@(L1Regularisation)
        /*0314*/ 	.word	0x00000000


	//----- nvinfo : EIATTR_REGCOUNT
	.align		4
.L_131:
        /*0318*/ 	.byte	0x04, 0x2f
        /*031a*/ 	.short	(.L_133 - .L_132)
	.align		4
.L_132:
        /*031c*/ 	.word	index@(PointwiseDivideRows)
        /*0320*/ 	.word	0x00000016


	//----- nvinfo : EIATTR_FRAME_SIZE
	.align		4
.L_133:
        /*0324*/ 	.byte	0x04, 0x11
        /*0326*/ 	.short	(.L_135 - .L_134)
	.align		4
.L_134:
        /*0328*/ 	.word	index@($__internal_2_$__cuda_sm3x_div_rn_noftz_f32_slowpath)
        /*032c*/ 	.word	0x00000000


	//----- nvinfo : EIATTR_FRAME_SIZE
	.align		4
.L_135:
        /*0330*/ 	.byte	0x04, 0x11
        /*0332*/ 	.short	(.L_137 - .L_136)
	.align		4
.L_136:
        /*0334*/ 	.word	index@(PointwiseDivideRows)
        /*0338*/ 	.word	0x00000000


	//----- nvinfo : EIATTR_REGCOUNT
	.align		4
.L_137:
        /*033c*/ 	.byte	0x04, 0x2f
        /*033e*/ 	.short	(.L_139 - .L_138)
	.align		4
.L_138:
        /*0340*/ 	.word	index@(PointwiseDivideColumns)
        /*0344*/ 	.word	0x00000016


	//----- nvinfo : EIATTR_FRAME_SIZE
	.align		4
.L_139:
        /*0348*/ 	.byte	0x04, 0x11
        /*034a*/ 	.short	(.L_141 - .L_140)
	.align		4
.L_140:
        /*034c*/ 	.word	index@($__internal_1_$__cuda_sm3x_div_rn_noftz_f32_slowpath)
        /*0350*/ 	.word	0x00000000


	//----- nvinfo : EIATTR_FRAME_SIZE
	.align		4
.L_141:
        /*0354*/ 	.byte	0x04, 0x11
        /*0356*/ 	.short	(.L_143 - .L_142)
	.align		4
.L_142:
        /*0358*/ 	.word	index@(PointwiseDivideColumns)
        /*035c*/ 	.word	0x00000000


	//----- nvinfo : EIATTR_REGCOUNT
	.align		4
.L_143:
        /*0360*/ 	.byte	0x04, 0x2f
        /*0362*/ 	.short	(.L_145 - .L_144)
	.align		4
.L_144:
        /*0364*/ 	.word	index@(SplitRows)
        /*0368*/ 	.word	0x00000012


	//----- nvinfo : EIATTR_FRAME_SIZE
	.align		4
.L_145:
        /*036c*/ 	.byte	0x04, 0x11
        /*036e*/ 	.short	(.L_147 - .L_146)
	.align		4
.L_146:
        /*0370*/ 	.word	index@(SplitRows)
        /*0374*/ 	.word	0x00000000


	//----- nvinfo : EIATTR_REGCOUNT
	.align		4
.L_147:
        /*0378*/ 	.byte	0x04, 0x2f
        /*037a*/ 	.short	(.L_149 - .L_148)
	.align		4
.L_148:
        /*037c*/ 	.word	index@(SplitColumns)
        /*0380*/ 	.word	0x00000012


	//----- nvinfo : EIATTR_FRAME_SIZE
	.align		4
.L_149:
        /*0384*/ 	.byte	0x04, 0x11
        /*0386*/ 	.short	(.L_151 - .L_150)
	.align		4
.L_150:
        /*0388*/ 	.word	index@(SplitColumns)
        /*038c*/ 	.word	0x00000000


	//----- nvinfo : EIATTR_REGCOUNT
	.align		4
.L_151:
        /*0390*/ 	.byte	0x04, 0x2f
        /*0392*/ 	.short	(.L_153 - .L_152)
	.align		4
.L_152:
        /*0394*/ 	.word	index@(ConcatColumns)
        /*0398*/ 	.word	0x00000010


	//----- nvinfo : EIATTR_FRAME_SIZE
	.align		4
.L_153:
        /*039c*/ 	.byte	0x04, 0x11
        /*039e*/ 	.short	(.L_155 - .L_154)
	.align		4
.L_154:
        /*03a0*/ 	.word	index@(ConcatColumns)
        /*03a4*/ 	.word	0x00000000


	//----- nvinfo : EIATTR_REGCOUNT
	.align		4
.L_155:
        /*03a8*/ 	.byte	0x04, 0x2f
        /*03aa*/ 	.short	(.L_157 - .L_156)
	.align		4
.L_156:
        /*03ac*/ 	.word	index@(ConcatRows)
        /*03b0*/ 	.word	0x00000010


	//----- nvinfo : EIATTR_FRAME_SIZE
	.align		4
.L_157:
        /*03b4*/ 	.byte	0x04, 0x11
        /*03b6*/ 	.short	(.L_159 - .L_158)
	.align		4
.L_158:
        /*03b8*/ 	.word	index@(ConcatRows)
        /*03bc*/ 	.word	0x00000000


	//----- nvinfo : EIATTR_REGCOUNT
	.align		4
.L_159:
        /*03c0*/ 	.byte	0x04, 0x2f
        /*03c2*/ 	.short	(.L_161 - .L_160)
	.align		4
.L_160:
        /*03c4*/ 	.word	index@(EuclideanDistance)
        /*03c8*/ 	.word	0x00000012


	//----- nvinfo : EIATTR_FRAME_SIZE
	.align		4
.L_161:
        /*03cc*/ 	.byte	0x04, 0x11
        /*03ce*/ 	.short	(.L_163 - .L_162)
	.align		4
.L_162:
        /*03d0*/ 	.word	index@(EuclideanDistance)
        /*03d4*/ 	.word	0x00000000


	//----- nvinfo : EIATTR_REGCOUNT
	.align		4
.L_163:
        /*03d8*/ 	.byte	0x04, 0x2f
        /*03da*/ 	.short	(.L_165 - .L_164)
	.align		4
.L_164:
        /*03dc*/ 	.word	index@(ManhattanDistance)
        /*03e0*/ 	.word	0x00000012


	//----- nvinfo : EIATTR_FRAME_SIZE
	.align		4
.L_165:
        /*03e4*/ 	.byte	0x04, 0x11
        /*03e6*/ 	.short	(.L_167 - .L_166)
	.align		4
.L_166:
        /*03e8*/ 	.word	index@(ManhattanDistance)
        /*03ec*/ 	.word	0x00000000


	//----- nvinfo : EIATTR_REGCOUNT
	.align		4
.L_167:
        /*03f0*/ 	.byte	0x04, 0x2f
        /*03f2*/ 	.short	(.L_169 - .L_168)
	.align		4
.L_168:
        /*03f4*/ 	.word	index@(CosineDistance)
        /*03f8*/ 	.word	0x00000018


	//----- nvinfo : EIATTR_FRAME_SIZE
	.align		4
.L_169:
        /*03fc*/ 	.byte	0x04, 0x11
        /*03fe*/ 	.short	(.L_171 - .L_170)
	.align		4
.L_170:
        /*0400*/ 	.word	index@(CosineDistance)
        /*0404*/ 	.word	0x00000000


	//----- nvinfo : EIATTR_REGCOUNT
	.align		4
.L_171:
        /*0408*/ 	.byte	0x04, 0x2f
        /*040a*/ 	.short	(.L_173 - .L_172)
	.align		4
.L_172:
        /*040c*/ 	.word	index@(Abs)
        /*0410*/ 	.word	0x0000000e


	//----- nvinfo : EIATTR_FRAME_SIZE
	.align		4
.L_173:
        /*0414*/ 	.byte	0x04, 0x11
        /*0416*/ 	.short	(.L_175 - .L_174)
	.align		4
.L_174:
        /*0418*/ 	.word	index@(Abs)
        /*041c*/ 	.word	0x00000000


	//----- nvinfo : EIATTR_REGCOUNT
	.align		4
.L_175:
        /*0420*/ 	.byte	0x04, 0x2f
        /*0422*/ 	.short	(.L_177 - .L_176)
	.align		4
.L_176:
        /*0424*/ 	.word	index@(Log)
        /*0428*/ 	.word	0x0000000e


	//----- nvinfo : EIATTR_FRAME_SIZE
	.align		4
.L_177:
        /*042c*/ 	.byte	0x04, 0x11
        /*042e*/ 	.short	(.L_179 - .L_178)
	.align		4
.L_178:
        /*0430*/ 	.word	index@(Log)
        /*0434*/ 	.word	0x00000000


	//----- nvinfo : EIATTR_REGCOUNT
	.align		4
.L_179:
        /*0438*/ 	.byte	0x04, 0x2f
        /*043a*/ 	.short	(.L_181 - .L_180)
	.align		4
.L_180:
        /*043c*/ 	.word	index@(Exp)
        /*0440*/ 	.word	0x0000000e


	//----- nvinfo : EIATTR_FRAME_SIZE
	.align		4
.L_181:
        /*0444*/ 	.byte	0x04, 0x11
        /*0446*/ 	.short	(.L_183 - .L_182)
	.align		4
.L_182:
        /*0448*/ 	.word	index@(Exp)
        /*044c*/ 	.word	0x00000000


	//----- nvinfo : EIATTR_REGCOUNT
	.align		4
.L_183:
        /*0450*/ 	.byte	0x04, 0x2f
        /*0452*/ 	.short	(.L_185 - .L_184)
	.align		4
.L_184:
        /*0454*/ 	.word	index@(Normalise)
        /*0458*/ 	.word	0x00000015


	//----- nvinfo : EIATTR_FRAME_SIZE
	.align		4
.L_185:
        /*045c*/ 	.byte	0x04, 0x11
        /*045e*/ 	.short	(.L_187 - .L_186)
	.align		4
.L_186:
        /*0460*/ 	.word	index@($__internal_0_$__cuda_sm3x_div_rn_noftz_f32_slowpath)
        /*0464*/ 	.word	0x00000000


	//----- nvinfo : EIATTR_FRAME_SIZE
	.align		4
.L_187:
        /*0468*/ 	.byte	0x04, 0x11
        /*046a*/ 	.short	(.L_189 - .L_188)
	.align		4
.L_188:
        /*046c*/ 	.word	index@(Normalise)
        /*0470*/ 	.word	0x00000000


	//----- nvinfo : EIATTR_REGCOUNT
	.align		4
.L_189:
        /*0474*/ 	.byte	0x04, 0x2f
        /*0476*/ 	.short	(.L_191 - .L_190)
	.align		4
.L_190:
        /*0478*/ 	.word	index@(SoftmaxVector)
        /*047c*/ 	.word	0x0000000e


	//----- nvinfo : EIATTR_FRAME_SIZE
	.align		4
.L_191:
        /*0480*/ 	.byte	0x04, 0x11
        /*0482*/ 	.short	(.L_193 - .L_192)
	.align		4
.L_192:
        /*0484*/ 	.word	index@(SoftmaxVector)
        /*0488*/ 	.word	0x00000000


	//----- nvinfo : EIATTR_REGCOUNT
	.align		4
.L_193:
        /*048c*/ 	.byte	0x04, 0x2f
        /*048e*/ 	.short	(.L_195 - .L_194)
	.align		4
.L_194:
        /*0490*/ 	.word	index@(VectorAddInPlace)
        /*0494*/ 	.word	0x0000000a


	//----- nvinfo : EIATTR_FRAME_SIZE
	.align		4
.L_195:
        /*0498*/ 	.byte	0x04, 0x11
        /*049a*/ 	.short	(.L_197 - .L_196)
	.align		4
.L_196:
        /*049c*/ 	.word	index@(VectorAddInPlace)
        /*04a0*/ 	.word	0x00000000


	//----- nvinfo : EIATTR_REGCOUNT
	.align		4
.L_197:
        /*04a4*/ 	.byte	0x04, 0x2f
        /*04a6*/ 	.short	(.L_199 - .L_198)
	.align		4
.L_198:
        /*04a8*/ 	.word	index@(VectorCopyRandom)
        /*04ac*/ 	.word	0x00000012


	//----- nvinfo : EIATTR_FRAME_SIZE
	.align		4
.L_199:
        /*04b0*/ 	.byte	0x04, 0x11
        /*04b2*/ 	.short	(.L_201 - .L_200)
	.align		4
.L_200:
        /*04b4*/ 	.word	index@(VectorCopyRandom)
        /*04b8*/ 	.word	0x00000000


	//----- nvinfo : EIATTR_REGCOUNT
	.align		4
.L_201:
        /*04bc*/ 	.byte	0x04, 0x2f
        /*04be*/ 	.short	(.L_203 - .L_202)
	.align		4
.L_202:
        /*04c0*/ 	.word	index@(CopyToMatrixRows)
        /*04c4*/ 	.word	0x0000000f


	//----- nvinfo : EIATTR_FRAME_SIZE
	.align		4
.L_203:
        /*04c8*/ 	.byte	0x04, 0x11
        /*04ca*/ 	.short	(.L_205 - .L_204)
	.align		4
.L_204:
        /*04cc*/ 	.word	index@(CopyToMatrixRows)
        /*04d0*/ 	.word	0x00000000


	//----- nvinfo : EIATTR_REGCOUNT
	.align		4
.L_205:
        /*04d4*/ 	.byte	0x04, 0x2f
        /*04d6*/ 	.short	(.L_207 - .L_206)
	.align		4
.L_206:
        /*04d8*/ 	.word	index@(CopyToMatrixColumns)
        /*04dc*/ 	.word	0x00000011


	//----- nvinfo : EIATTR_FRAME_SIZE
	.align		4
.L_207:
        /*04e0*/ 	.byte	0x04, 0x11
        /*04e2*/ 	.short	(.L_209 - .L_208)
	.align		4
.L_208:
        /*04e4*/ 	.word	index@(CopyToMatrixColumns)
        /*04e8*/ 	.word	0x00000000


	//----- nvinfo : EIATTR_REGCOUNT
	.align		4
.L_209:
        /*04ec*/ 	.byte	0x04, 0x2f
        /*04ee*/ 	.short	(.L_211 - .L_210)
	.align		4
.L_210:
        /*04f0*/ 	.word	index@(TensorAddPadding)
        /*04f4*/ 	.word	0x00000015


	//----- nvinfo : EIATTR_FRAME_SIZE
	.align		4
.L_211:
        /*04f8*/ 	.byte	0x04, 0x11
        /*04fa*/ 	.short	(.L_213 - .L_212)
	.align		4
.L_212:
        /*04fc*/ 	.word	index@(TensorAddPadding)
        /*0500*/ 	.word	0x00000000


	//----- nvinfo : EIATTR_REGCOUNT
	.align		4
.L_213:
        /*0504*/ 	.byte	0x04, 0x2f
        /*0506*/ 	.short	(.L_215 - .L_214)
	.align		4
.L_214:
        /*0508*/ 	.word	index@(TensorRemovePadding)
        /*050c*/ 	.word	0x00000014


	//----- nvinfo : EIATTR_FRAME_SIZE
	.align		4
.L_215:
        /*0510*/ 	.byte	0x04, 0x11
        /*0512*/ 	.short	(.L_217 - .L_216)
	.align		4
.L_216:
        /*0514*/ 	.word	index@(TensorRemovePadding)
        /*0518*/ 	.word	0x00000000


	//----- nvinfo : EIATTR_REGCOUNT
	.align		4
.L_217:
        /*051c*/ 	.byte	0x04, 0x2f
        /*051e*/ 	.short	(.L_219 - .L_218)
	.align		4
.L_218:
        /*0520*/ 	.word	index@(TensorIm2Col)
        /*0524*/ 	.word	0x0000001d


	//----- nvinfo : EIATTR_FRAME_SIZE
	.align		4
.L_219:
        /*0528*/ 	.byte	0x04, 0x11
        /*052a*/ 	.short	(.L_221 - .L_220)
	.align		4
.L_220:
        /*052c*/ 	.word	index@(TensorIm2Col)
        /*0530*/ 	.word	0x00000000


	//----- nvinfo : EIATTR_REGCOUNT
	.align		4
.L_221:
        /*0534*/ 	.byte	0x04, 0x2f
        /*0536*/ 	.short	(.L_223 - .L_222)
	.align		4
.L_222:
        /*0538*/ 	.word	index@(TensorReverseIm2Col)
        /*053c*/ 	.word	0x00000023


	//----- nvinfo : EIATTR_FRAME_SIZE
	.align		4
.L_223:
        /*0540*/ 	.byte	0x04, 0x11
        /*0542*/ 	.short	(.L_225 - .L_224)
	.align		4
.L_224:
        /*0544*/ 	.word	index@(TensorReverseIm2Col)
        /*0548*/ 	.word	0x00000000


	//----- nvinfo : EIATTR_REGCOUNT
	.align		4
.L_225:
        /*054c*/ 	.byte	0x04, 0x2f
        /*054e*/ 	.short	(.L_227 - .L_226)
	.align		4
.L_226:
        /*0550*/ 	.word	index@(SoftmaxDerivative)
        /*0554*/ 	.word	0x00000010


	//----- nvinfo : EIATTR_FRAME_SIZE
	.align		4
.L_227:
        /*0558*/ 	.byte	0x04, 0x11
        /*055a*/ 	.short	(.L_229 - .L_228)
	.align		4
.L_228:
        /*055c*/ 	.word	index@(SoftmaxDerivative)
        /*0560*/ 	.word	0x00000000


	//----- nvinfo : EIATTR_REGCOUNT
	.align		4
.L_229:
        /*0564*/ 	.byte	0x04, 0x2f
        /*0566*/ 	.short	(.L_231 - .L_230)
	.align		4
.L_230:
        /*0568*/ 	.word	index@(RotateInPlace)
        /*056c*/ 	.word	0x00000012


	//----- nvinfo : EIATTR_FRAME_SIZE
	.align		4
.L_231:
        /*0570*/ 	.byte	0x04, 0x11
        /*0572*/ 	.short	(.L_233 - .L_232)
	.align		4
.L_232:
        /*0574*/ 	.word	index@(RotateInPlace)
        /*0578*/ 	.word	0x00000000


	//----- nvinfo : EIATTR_REGCOUNT
	.align		4
.L_233:
        /*057c*/ 	.byte	0x04, 0x2f
        /*057e*/ 	.short	(.L_235 - .L_234)
	.align		4
.L_234:
        /*0580*/ 	.word	index@(TensorMaxPool)
        /*0584*/ 	.word	0x00000020


	//----- nvinfo : EIATTR_FRAME_SIZE
	.align		4
.L_235:
        /*0588*/ 	.byte	0x04, 0x11
        /*058a*/ 	.short	(.L_237 - .L_236)
	.align		4
.L_236:
        /*058c*/ 	.word	index@(TensorMaxPool)
        /*0590*/ 	.word	0x00000000


	//----- nvinfo : EIATTR_REGCOUNT
	.align		4
.L_237:
        /*0594*/ 	.byte	0x04, 0x2f
        /*0596*/ 	.short	(.L_239 - .L_238)
	.align		4
.L_238:
        /*0598*/ 	.word	index@(TensorReverseMaxPool)
        /*059c*/ 	.word	0x00000018


	//----- nvinfo : EIATTR_FRAME_SIZE
	.align		4
.L_239:
        /*05a0*/ 	.byte	0x04, 0x11
        /*05a2*/ 	.short	(.L_241 - .L_240)
	.align		4
.L_240:
        /*05a4*/ 	.word	index@(TensorReverseMaxPool)
        /*05a8*/ 	.word	0x00000000


	//----- nvinfo : EIATTR_REGCOUNT
	.align		4
.L_241:
        /*05ac*/ 	.byte	0x04, 0x2f
        /*05ae*/ 	.short	(.L_243 - .L_242)
	.align		4
.L_242:
        /*05b0*/ 	.word	index@(CalculateMultiDistances)
        /*05b4*/ 	.word	0x00000018


	//----- nvinfo : EIATTR_FRAME_SIZE
	.align		4
.L_243:
        /*05b8*/ 	.byte	0x04, 0x11
        /*05ba*/ 	.short	(.L_245 - .L_244)
	.align		4
.L_244:
        /*05bc*/ 	.word	index@(CalculateMultiDistances)
        /*05c0*/ 	.word	0x00000000


	//----- nvinfo : EIATTR_REGCOUNT
	.align		4
.L_245:
        /*05c4*/ 	.byte	0x04, 0x2f
        /*05c6*/ 	.short	(.L_247 - .L_246)
	.align		4
.L_246:
        /*05c8*/ 	.word	index@(CalculateDistances)
        /*05cc*/ 	.word	0x00000016


	//----- nvinfo : EIATTR_FRAME_SIZE
	.align		4
.L_247:
        /*05d0*/ 	.byte	0x04, 0x11
        /*05d2*/ 	.short	(.L_249 - .L_248)
	.align		4
.L_248:
        /*05d4*/ 	.word	index@(CalculateDistances)
        /*05d8*/ 	.word	0x00000000


	//----- nvinfo : EIATTR_REGCOUNT
	.align		4
.L_249:
        /*05dc*/ 	.byte	0x04, 0x2f
        /*05de*/ 	.short	(.L_251 - .L_250)
	.align		4
.L_250:
        /*05e0*/ 	.word	index@(CosineMultiDistance)
        /*05e4*/ 	.word	0x00000020


	//----- nvinfo : EIATTR_FRAME_SIZE
	.align		4
.L_251:
        /*05e8*/ 	.byte	0x04, 0x11
        /*05ea*/ 	.short	(.L_253 - .L_252)
	.align		4
.L_252:
        /*05ec*/ 	.word	index@(CosineMultiDistance)
        /*05f0*/ 	.word	0x00000000


	//----- nvinfo : EIATTR_REGCOUNT
	.align		4
.L_253:
        /*05f4*/ 	.byte	0x04, 0x2f
        /*05f6*/ 	.short	(.L_255 - .L_254)
	.align		4
.L_254:
        /*05f8*/ 	.word	index@(CosineDistances)
        /*05fc*/ 	.word	0x00000020


	//----- nvinfo : EIATTR_FRAME_SIZE
	.align		4
.L_255:
        /*0600*/ 	.byte	0x04, 0x11
        /*0602*/ 	.short	(.L_257 - .L_256)
	.align		4
.L_256:
        /*0604*/ 	.word	index@(CosineDistances)
        /*0608*/ 	.word	0x00000000


	//----- nvinfo : EIATTR_REGCOUNT
	.align		4
.L_257:
        /*060c*/ 	.byte	0x04, 0x2f
        /*060e*/ 	.short	(.L_259 - .L_258)
	.align		4
.L_258:
        /*0610*/ 	.word	index@(SumValues)
        /*0614*/ 	.word	0x00000018


	//----- nvinfo : EIATTR_FRAME_SIZE
	.align		4
.L_259:
        /*0618*/ 	.byte	0x04, 0x11
        /*061a*/ 	.short	(.L_261 - .L_260)
	.align		4
.L_260:
        /*061c*/ 	.word	index@(SumValues)
        /*0620*/ 	.word	0x00000000


	//----- nvinfo : EIATTR_MIN_STACK_SIZE
	.align		4
.L_261:
        /*0624*/ 	.byte	0x04, 0x12
        /*0626*/ 	.short	(.L_263 - .L_262)
	.align		4
.L_262:
        /*0628*/ 	.word	index@(SumValues)
        /*062c*/ 	.word	0x00000000


	//----- nvinfo : EIATTR_MIN_STACK_SIZE
	.align		4
.L_263:
        /*0630*/ 	.byte	0x04, 0x12
        /*0632*/ 	.short	(.L_265 - .L_264)
	.align		4
.L_264:
        /*0634*/ 	.word	index@(CosineDistances)
        /*0638*/ 	.word	0x00000000


	//----- nvinfo : EIATTR_MIN_STACK_SIZE
	.align		4
.L_265:
        /*063c*/ 	.byte	0x04, 0x12
        /*063e*/ 	.short	(.L_267 - .L_266)
	.align		4
.L_266:
        /*0640*/ 	.word	index@(CosineMultiDistance)
        /*0644*/ 	.word	0x00000000


	//----- nvinfo : EIATTR_MIN_STACK_SIZE
	.align		4
.L_267:
        /*0648*/ 	.byte	0x04, 0x12
        /*064a*/ 	.short	(.L_269 - .L_268)
	.align		4
.L_268:
        /*064c*/ 	.word	index@(CalculateDistances)
        /*0650*/ 	.word	0x00000000


	//----- nvinfo : EIATTR_MIN_STACK_SIZE
	.align		4
.L_269:
        /*0654*/ 	.byte	0x04, 0x12
        /*0656*/ 	.short	(.L_271 - .L_270)
	.align		4
.L_270:
        /*0658*/ 	.word	index@(CalculateMultiDistances)
        /*065c*/ 	.word	0x00000000


	//----- nvinfo : EIATTR_MIN_STACK_SIZE
	.align		4
.L_271:
        /*0660*/ 	.byte	0x04, 0x12
        /*0662*/ 	.short	(.L_273 - .L_272)
	.align		4
.L_272:
        /*0664*/ 	.word	index@(TensorReverseMaxPool)
        /*0668*/ 	.word	0x00000000


	//----- nvinfo : EIATTR_MIN_STACK_SIZE
	.align		4
.L_273:
        /*066c*/ 	.byte	0x04, 0x12
        /*066e*/ 	.short	(.L_275 - .L_274)
	.align		4
.L_274:
        /*0670*/ 	.word	index@(TensorMaxPool)
        /*0674*/ 	.word	0x00000000


	//----- nvinfo : EIATTR_MIN_STACK_SIZE
	.align		4
.L_275:
        /*0678*/ 	.byte	0x04, 0x12
        /*067a*/ 	.short	(.L_277 - .L_276)
	.align		4
.L_276:
        /*067c*/ 	.word	index@(RotateInPlace)
        /*0680*/ 	.word	0x00000000


	//----- nvinfo : EIATTR_MIN_STACK_SIZE
	.align		4
.L_277:
        /*0684*/ 	.byte	0x04, 0x12
        /*0686*/ 	.short	(.L_279 - .L_278)
	.align		4
.L_278:
        /*0688*/ 	.word	index@(SoftmaxDerivative)
        /*068c*/ 	.word	0x00000000


	//----- nvinfo : EIATTR_MIN_STACK_SIZE
	.align		4
.L_279:
        /*0690*/ 	.byte	0x04, 0x12
        /*0692*/ 	.short	(.L_281 - .L_280)
	.align		4
.L_280:
        /*0694*/ 	.word	index@(TensorReverseIm2Col)
        /*0698*/ 	.word	0x00000000


	//----- nvinfo : EIATTR_MIN_STACK_SIZE
	.align		4
.L_281:
        /*069c*/ 	.byte	0x04, 0x12
        /*069e*/ 	.short	(.L_283 - .L_282)
	.align		4
.L_282:
        /*06a0*/ 	.word	index@(TensorIm2Col)
        /*06a4*/ 	.word	0x00000000


	//----- nvinfo : EIATTR_MIN_STACK_SIZE
	.align		4
.L_283:
        /*06a8*/ 	.byte	0x04, 0x12
        /*06aa*/ 	.short	(.L_285 - .L_284)
	.align		4
.L_284:
        /*06ac*/ 	.word	index@(TensorRemovePadding)
        /*06b0*/ 	.word	0x00000000


	//----- nvinfo : EIATTR_MIN_STACK_SIZE
	.align		4
.L_285:
        /*06b4*/ 	.byte	0x04, 0x12
        /*06b6*/ 	.short	(.L_287 - .L_286)
	.align		4
.L_286:
        /*06b8*/ 	.word	index@(TensorAddPadding)
        /*06bc*/ 	.word	0x00000000


	//----- nvinfo : EIATTR_MIN_STACK_SIZE
	.align		4
.L_287:
        /*06c0*/ 	.byte	0x04, 0x12
        /*06c2*/ 	.short	(.L_289 - .L_288)
	.align		4
.L_288:
        /*06c4*/ 	.word	index@(CopyToMatrixColumns)
        /*06c8*/ 	.word	0x00000000


	//----- nvinfo : EIATTR_MIN_STACK_SIZE
	.align		4
.L_289:
        /*06cc*/ 	.byte	0x04, 0x12
        /*06ce*/ 	.short	(.L_291 - .L_290)
	.align		4
.L_290:
        /*06d0*/ 	.word	index@(CopyToMatrixRows)
        /*06d4*/ 	.word	0x00000000


	//----- nvinfo : EIATTR_MIN_STACK_SIZE
	.align		4
.L_291:
        /*06d8*/ 	.byte	0x04, 0x12
        /*06da*/ 	.short	(.L_293 - .L_292)
	.align		4
.L_292:
        /*06dc*/ 	.word	index@(VectorCopyRandom)
        /*06e0*/ 	.word	0x00000000


	//----- nvinfo : EIATTR_MIN_STACK_SIZE
	.align		4
.L_293:
        /*06e4*/ 	.byte	0x04, 0x12
        /*06e6*/ 	.short	(.L_295 - .L_294)
	.align		4
.L_294:
        /*06e8*/ 	.word	index@(VectorAddInPlace)
        /*06ec*/ 	.word	0x00000000


	//----- nvinfo : EIATTR_MIN_STACK_SIZE
	.align		4
.L_295:
        /*06f0*/ 	.byte	0x04, 0x12
        /*06f2*/ 	.short	(.L_297 - .L_296)
	.align		4
.L_296:
        /*06f4*/ 	.word	index@(SoftmaxVector)
        /*06f8*/ 	.word	0x00000000


	//----- nvinfo : EIATTR_MIN_STACK_SIZE
	.align		4
.L_297:
        /*06fc*/ 	.byte	0x04, 0x12
        /*06fe*/ 	.short	(.L_299 - .L_298)
	.align		4
.L_298:
        /*0700*/ 	.word	index@(Normalise)
        /*0704*/ 	.word	0x00000000


	//----- nvinfo : EIATTR_MIN_STACK_SIZE
	.align		4
.L_299:
        /*0708*/ 	.byte	0x04, 0x12
        /*070a*/ 	.short	(.L_301 - .L_300)
	.align		4
.L_300:
        /*070c*/ 	.word	index@(Exp)
        /*0710*/ 	.word	0x00000000


	//----- nvinfo : EIATTR_MIN_STACK_SIZE
	.align		4
.L_301:
        /*0714*/ 	.byte	0x04, 0x12
        /*0716*/ 	.short	(.L_303 - .L_302)
	.align		4
.L_302:
        /*0718*/ 	.word	index@(Log)
        /*071c*/ 	.word	0x00000000


	//----- nvinfo : EIATTR_MIN_STACK_SIZE
	.align		4
.L_303:
        /*0720*/ 	.byte	0x04, 0x12
        /*0722*/ 	.short	(.L_305 - .L_304)
	.align		4
.L_304:
        /*0724*/ 	.word	index@(Abs)
        /*0728*/ 	.word	0x00000000


	//----- nvinfo : EIATTR_MIN_STACK_SIZE
	.align		4
.L_305:
        /*072c*/ 	.byte	0x04, 0x12
        /*072e*/ 	.short	(.L_307 - .L_306)
	.align		4
.L_306:
        /*0730*/ 	.word	index@(CosineDistance)
        /*0734*/ 	.word	0x00000000


	//----- nvinfo : EIATTR_MIN_STACK_SIZE
	.align		4
.L_307:
        /*0738*/ 	.byte	0x04, 0x12
        /*073a*/ 	.short	(.L_309 - .L_308)
	.align		4
.L_308:
        /*073c*/ 	.word	index@(ManhattanDistance)
        /*0740*/ 	.word	0x00000000


	//----- nvinfo : EIATTR_MIN_STACK_SIZE
	.align		4
.L_309:
        /*0744*/ 	.byte	0x04, 0x12
        /*0746*/ 	.short	(.L_311 - .L_310)
	.align		4
.L_310:
        /*0748*/ 	.word	index@(EuclideanDistance)
        /*074c*/ 	.word	0x00000000


	//----- nvinfo : EIATTR_MIN_STACK_SIZE
	.align		4
.L_311:
        /*0750*/ 	.byte	0x04, 0x12
        /*0752*/ 	.short	(.L_313 - .L_312)
	.align		4
.L_312:
        /*0754*/ 	.word	index@(ConcatRows)
        /*0758*/ 	.word	0x00000000


	//----- nvinfo : EIATTR_MIN_STACK_SIZE
	.align		4
.L_313:
        /*075c*/ 	.byte	0x04, 0x12
        /*075e*/ 	.short	(.L_315 - .L_314)
	.align		4
.L_314:
        /*0760*/ 	.word	index@(ConcatColumns)
        /*0764*/ 	.word	0x00000000


	//----- nvinfo : EIATTR_MIN_STACK_SIZE
	.align		4
.L_315:
        /*0768*/ 	.byte	0x04, 0x12
        /*076a*/ 	.short	(.L_317 - .L_316)
	.align		4
.L_316:
        /*076c*/ 	.word	index@(SplitColumns)
        /*0770*/ 	.word	0x00000000


	//----- nvinfo : EIATTR_MIN_STACK_SIZE
	.align		4
.L_317:
        /*0774*/ 	.byte	0x04, 0x12
        /*0776*/ 	.short	(.L_319 - .L_318)
	.align		4
.L_318:
        /*0778*/ 	.word	index@(SplitRows)
        /*077c*/ 	.word	0x00000000


	//----- nvinfo : EIATTR_MIN_STACK_SIZE
	.align		4
.L_319:
        /*0780*/ 	.byte	0x04, 0x12
        /*0782*/ 	.short	(.L_321 - .L_320)
	.align		4
.L_320:
        /*0784*/ 	.word	index@(PointwiseDivideColumns)
        /*0788*/ 	.word	0x00000000


	//----- nvinfo : EIATTR_MIN_STACK_SIZE
	.align		4
.L_321:
        /*078c*/ 	.byte	0x04, 0x12
        /*078e*/ 	.short	(.L_323 - .L_322)
	.align		4
.L_322:
        /*0790*/ 	.word	index@(PointwiseDivideRows)
        /*0794*/ 	.word	0x00000000


	//----- nvinfo : EIATTR_MIN_STACK_SIZE
	.align		4
.L_323:
        /*0798*/ 	.byte	0x04, 0x12
        /*079a*/ 	.short	(.L_325 - .L_324)
	.align		4
.L_324:
        /*079c*/ 	.word	index@(L1Regularisation)
        /*07a0*/ 	.word	0x00000000


	//----- nvinfo : EIATTR_MIN_STACK_SIZE
	.align		4
.L_325:
        /*07a4*/ 	.byte	0x04, 0x12
        /*07a6*/ 	.short	(.L_327 - .L_326)
	.align		4
.L_326:
        /*07a8*/ 	.word	index@(Diagonal)
        /*07ac*/ 	.word	0x00000000


	//----- nvinfo : EIATTR_MIN_STACK_SIZE
	.align		4
.L_327:
        /*07b0*/ 	.byte	0x04, 0x12
        /*07b2*/ 	.short	(.L_329 - .L_328)
	.align		4
.L_328:
        /*07b4*/ 	.word	index@(Pow)
        /*07b8*/ 	.word	0x00000000


	//----- nvinfo : EIATTR_MIN_STACK_SIZE
	.align		4
.L_329:
        /*07bc*/ 	.byte	0x04, 0x12
        /*07be*/ 	.short	(.L_331 - .L_330)
	.align		4
.L_330:
        /*07c0*/ 	.word	index@(RoundInPlace)
        /*07c4*/ 	.word	0x00000000


	//----- nvinfo : EIATTR_MIN_STACK_SIZE
	.align		4
.L_331:
        /*07c8*/ 	.byte	0x04, 0x12
        /*07ca*/ 	.short	(.L_333 - .L_332)
	.align		4
.L_332:
        /*07cc*/ 	.word	index@(Constrain)
        /*07d0*/ 	.word	0x00000000


	//----- nvinfo : EIATTR_MIN_STACK_SIZE
	.align		4
.L_333:
        /*07d4*/ 	.byte	0x04, 0x12
        /*07d6*/ 	.short	(.L_335 - .L_334)
	.align		4
.L_334:
        /*07d8*/ 	.word	index@(FindStdDev)
        /*07dc*/ 	.word	0x00000000


	//----- nvinfo : EIATTR_MIN_STACK_SIZE
	.align		4
.L_335:
        /*07e0*/ 	.byte	0x04, 0x12
        /*07e2*/ 	.short	(.L_337 - .L_336)
	.align		4
.L_336:
        /*07e4*/ 	.word	index@(FindMinAndMax)
        /*07e8*/ 	.word	0x00000000


	//----- nvinfo : EIATTR_MIN_STACK_SIZE
	.align		4
.L_337:
        /*07ec*/ 	.byte	0x04, 0x12
        /*07ee*/ 	.short	(.L_339 - .L_338)
	.align		4
.L_338:
        /*07f0*/ 	.word	index@(MemCpy)
        /*07f4*/ 	.word	0x00000000


	//----- nvinfo : EIATTR_MIN_STACK_SIZE
	.align		4
.L_339:
        /*07f8*/ 	.byte	0x04, 0x12
        /*07fa*/ 	.short	(.L_341 - .L_340)
	.align		4
.L_340:
        /*07fc*/ 	.word	index@(MemSet)
        /*0800*/ 	.word	0x00000000


	//----- nvinfo : EIATTR_MIN_STACK_SIZE
	.align		4
.L_341:
        /*0804*/ 	.byte	0x04, 0x12
        /*0806*/ 	.short	(.L_343 - .L_342)
	.align		4
.L_342:
        /*0808*/ 	.word	index@(SumColumns)
        /*080c*/ 	.word	0x00000000


	//----- nvinfo : EIATTR_MIN_STACK_SIZE
	.align		4
.L_343:
        /*0810*/ 	.byte	0x04, 0x12
        /*0812*/ 	.short	(.L_345 - .L_344)
	.align		4
.L_344:
        /*0814*/ 	.word	index@(SumRows)
        /*0818*/ 	.word	0x00000000


	//----- nvinfo : EIATTR_MIN_STACK_SIZE
	.align		4
.L_345:
        /*081c*/ 	.byte	0x04, 0x12
        /*081e*/ 	.short	(.L_347 - .L_346)
	.align		4
.L_346:
        /*0820*/ 	.word	index@(Reverse)
        /*0824*/ 	.word	0x00000000


	//----- nvinfo : EIATTR_MIN_STACK_SIZE
	.align		4
.L_347:
        /*0828*/ 	.byte	0x04, 0x12
        /*082a*/ 	.short	(.L_349 - .L_348)
	.align		4
.L_348:
        /*082c*/ 	.word	index@(LeakyRELUDerivative)
        /*0830*/ 	.word	0x00000000


	//----- nvinfo : EIATTR_MIN_STACK_SIZE
	.align		4
.L_349:
        /*0834*/ 	.byte	0x04, 0x12
        /*0836*/ 	.short	(.L_351 - .L_350)
	.align		4
.L_350:
        /*0838*/ 	.word	index@(LeakyRELU)
        /*083c*/ 	.word	0x00000000


	//----- nvinfo : EIATTR_MIN_STACK_SIZE
	.align		4
.L_351:
        /*0840*/ 	.byte	0x04, 0x12
        /*0842*/ 	.short	(.L_353 - .L_352)
	.align		4
.L_352:
        /*0844*/ 	.word	index@(RELUDerivative)
        /*0848*/ 	.word	0x00000000


	//----- nvinfo : EIATTR_MIN_STACK_SIZE
	.align		4
.L_353:
        /*084c*/ 	.byte	0x04, 0x12
        /*084e*/ 	.short	(.L_355 - .L_354)
	.align		4
.L_354:
        /*0850*/ 	.word	index@(RELU)
        /*0854*/ 	.word	0x00000000


	//----- nvinfo : EIATTR_MIN_STACK_SIZE
	.align		4
.L_355:
        /*0858*/ 	.byte	0x04, 0x12
        /*085a*/ 	.short	(.L_357 - .L_356)
	.align		4
.L_356:
        /*085c*/ 	.word	index@(SigmoidDerivative)
        /*0860*/ 	.word	0x00000000


	//----- nvinfo : EIATTR_MIN_STACK_SIZE
	.align		4
.L_357:
        /*0864*/ 	.byte	0x04, 0x12
        /*0866*/ 	.short	(.L_359 - .L_358)
	.align		4
.L_358:
        /*0868*/ 	.word	index@(Sigmoid)
        /*086c*/ 	.word	0x00000000


	//----- nvinfo : EIATTR_MIN_STACK_SIZE
	.align		4
.L_359:
        /*0870*/ 	.byte	0x04, 0x12
        /*0872*/ 	.short	(.L_361 - .L_360)
	.align		4
.L_360:
        /*0874*/ 	.word	index@(TanHDerivative)
        /*0878*/ 	.word	0x00000000


	//----- nvinfo : EIATTR_MIN_STACK_SIZE
	.align		4
.L_361:
        /*087c*/ 	.byte	0x04, 0x12
        /*087e*/ 	.short	(.L_363 - .L_362)
	.align		4
.L_362:
        /*0880*/ 	.word	index@(TanH)
        /*0884*/ 	.word	0x00000000


	//----- nvinfo : EIATTR_MIN_STACK_SIZE
	.align		4
.L_363:
        /*0888*/ 	.byte	0x04, 0x12
        /*088a*/ 	.short	(.L_365 - .L_364)
	.align		4
.L_364:
        /*088c*/ 	.word	index@(MultiplyByEachColumn)
        /*0890*/ 	.word	0x00000000


	//----- nvinfo : EIATTR_MIN_STACK_SIZE
	.align		4
.L_365:
        /*0894*/ 	.byte	0x04, 0x12
        /*0896*/ 	.short	(.L_367 - .L_366)
	.align		4
.L_366:
        /*0898*/ 	.word	index@(MultiplyByEachRow)
        /*089c*/ 	.word	0x00000000


	//----- nvinfo : EIATTR_MIN_STACK_SIZE
	.align		4
.L_367:
        /*08a0*/ 	.byte	0x04, 0x12
        /*08a2*/ 	.short	(.L_369 - .L_368)
	.align		4
.L_368:
        /*08a4*/ 	.word	index@(AddToEachColumn)
        /*08a8*/ 	.word	0x00000000


	//----- nvinfo : EIATTR_MIN_STACK_SIZE
	.align		4
.L_369:
        /*08ac*/ 	.byte	0x04, 0x12
        /*08ae*/ 	.short	(.L_371 - .L_370)
	.align		4
.L_370:
        /*08b0*/ 	.word	index@(AddToEachRow)
        /*08b4*/ 	.word	0x00000000


	//----- nvinfo : EIATTR_MIN_STACK_SIZE
	.align		4
.L_371:
        /*08b8*/ 	.byte	0x04, 0x12
        /*08ba*/ 	.short	(.L_373 - .L_372)
	.align		4
.L_372:
        /*08bc*/ 	.word	index@(SubtractInPlace)
        /*08c0*/ 	.word	0x00000000


	//----- nvinfo : EIATTR_MIN_STACK_SIZE
	.align		4
.L_373:
        /*08c4*/ 	.byte	0x04, 0x12
        /*08c6*/ 	.short	(.L_375 - .L_374)
	.align		4
.L_374:
        /*08c8*/ 	.word	index@(AddInPlace)
        /*08cc*/ 	.word	0x00000000


	//----- nvinfo : EIATTR_MIN_STACK_SIZE
	.align		4
.L_375:
        /*08d0*/ 	.byte	0x04, 0x12
        /*08d2*/ 	.short	(.L_377 - .L_376)
	.align		4
.L_376:
        /*08d4*/ 	.word	index@(Sqrt)
        /*08d8*/ 	.word	0x00000000


	//----- nvinfo : EIATTR_MIN_STACK_SIZE
	.align		4
.L_377:
        /*08dc*/ 	.byte	0x04, 0x12
        /*08de*/ 	.short	(.L_379 - .L_378)
	.align		4
.L_378:
        /*08e0*/ 	.word	index@(PointwiseDivide)
        /*08e4*/ 	.word	0x00000000


	//----- nvinfo : EIATTR_MIN_STACK_SIZE
	.align		4
.L_379:
        /*08e8*/ 	.byte	0x04, 0x12
        /*08ea*/ 	.short	(.L_381 - .L_380)
	.align		4
.L_380:
        /*08ec*/ 	.word	index@(PointwiseMultiply)
        /*08f0*/ 	.word	0x00000000


	//----- nvinfo : EIATTR_MIN_STACK_SIZE
	.align		4
.L_381:
        /*08f4*/ 	.byte	0x04, 0x12
        /*08f6*/ 	.short	(.L_383 - .L_382)
	.align		4
.L_382:
        /*08f8*/ 	.word	index@(Scale)
        /*08fc*/ 	.word	0x00000000


	//----- nvinfo : EIATTR_MIN_STACK_SIZE
	.align		4
.L_383:
        /*0900*/ 	.byte	0x04, 0x12
        /*0902*/ 	.short	(.L_385 - .L_384)
	.align		4
.L_384:
        /*0904*/ 	.word	index@(IsFinite)
        /*0908*/ 	.word	0x00000000
.L_385:


//--------------------- .nv.compat                --------------------------
	.section	.nv.compat,"",@"SHT_CUDA_COMPAT_INFO"
	.align	4
        /*0000*/ 	.byte	0x02, 0x09, 0x00, 0x00, 0x02, 0x02, 0x01, 0x00, 0x02, 0x05, 0x05, 0x00, 0x03, 0x07, 0x01, 0x01
        /*0010*/ 	.byte	0x02, 0x03, 0x00, 0x00, 0x02, 0x06, 0x01, 0x00, 0x04, 0x0b, 0x08, 0x00, 0x01, 0x00, 0x00, 0x00
        /*0020*/ 	.byte	0x00, 0x00, 0x00, 0x00


//--------------------- .nv.info.SumValues        --------------------------
	.section	.nv.info.SumValues,"",@"SHT_CUDA_INFO"
	.sectionflags	@""
	.align	4


	//----- nvinfo : EIATTR_CUDA_API_VERSION
	.align		4
        /*0000*/ 	.byte	0x04, 0x37
        /*0002*/ 	.short	(.L_387 - .L_386)
.L_386:
        /*0004*/ 	.word	0x00000082


	//----- nvinfo : EIATTR_KPARAM_INFO
	.align		4
.L_387:
        /*0008*/ 	.byte	0x04, 0x17
        /*000a*/ 	.short	(.L_389 - .L_388)
.L_388:
        /*000c*/ 	.word	0x00000000
        /*0010*/ 	.short	0x0003
        /*0012*/ 	.short	0x0018
        /*0014*/ 	.byte	0x00, 0xf0, 0x11, 0x00


	//----- nvinfo : EIATTR_KPARAM_INFO
	.align		4
.L_389:
        /*0018*/ 	.byte	0x04, 0x17
        /*001a*/ 	.short	(.L_391 - .L_390)
.L_390:
        /*001c*/ 	.word	0x00000000
        /*0020*/ 	.short	0x0002
        /*0022*/ 	.short	0x0010
        /*0024*/ 	.byte	0x00, 0xf5, 0x21, 0x00


	//----- nvinfo : EIATTR_KPARAM_INFO
	.align		4
.L_391:
        /*0028*/ 	.byte	0x04, 0x17
        /*002a*/ 	.short	(.L_393 - .L_392)
.L_392:
        /*002c*/ 	.word	0x00000000
        /*0030*/ 	.short	0x0001
        /*0032*/ 	.short	0x0008
        /*0034*/ 	.byte	0x00, 0xf0, 0x11, 0x00


	//----- nvinfo : EIATTR_KPARAM_INFO
	.align		4
.L_393:
        /*0038*/ 	.byte	0x04, 0x17
        /*003a*/ 	.short	(.L_395 - .L_394)
.L_394:
        /*003c*/ 	.word	0x00000000
        /*0040*/ 	.short	0x0000
        /*0042*/ 	.short	0x0000
        /*0044*/ 	.byte	0x00, 0xf5, 0x21, 0x00


	//----- nvinfo : EIATTR_SPARSE_MMA_MASK
	.align		4
.L_395:
        /*0048*/ 	.byte	0x03, 0x50
        /*004a*/ 	.short	0x0000


	//----- nvinfo : EIATTR_MAXREG_COUNT
	.align		4
        /*004c*/ 	.byte	0x03, 0x1b
        /*004e*/ 	.short	0x00ff


	//----- nvinfo : EIATTR_NUM_BARRIERS
	.align		4
        /*0050*/ 	.byte	0x02, 0x4c
        /*0052*/ 	.byte	0x01
	.zero		1


	//----- nvinfo : EIATTR_MERCURY_ISA_VERSION
	.align		4
        /*0054*/ 	.byte	0x03, 0x5f
        /*0056*/ 	.short	0x0101


	//----- nvinfo : EIATTR_VRC_CTA_INIT_COUNT
	.align		4
        /*0058*/ 	.byte	0x02, 0x4a
	.zero		1
	.zero		1


	//----- nvinfo : EIATTR_EXIT_INSTR_OFFSETS
	.align		4
        /*005c*/ 	.byte	0x04, 0x1c
        /*005e*/ 	.short	(.L_397 - .L_396)


	//   ....[0]....
.L_396:
        /*0060*/ 	.word	0x00000170


	//   ....[1]....
        /*0064*/ 	.word	0x00000740


	//----- nvinfo : EIATTR_CRS_STACK_SIZE
	.align		4
.L_397:
        /*0068*/ 	.byte	0x04, 0x1e
        /*006a*/ 	.short	(.L_399 - .L_398)
.L_398:
        /*006c*/ 	.word	0x00000000


	//----- nvinfo : EIATTR_CBANK_PARAM_SIZE
	.align		4
.L_399:
        /*0070*/ 	.byte	0x03, 0x19
        /*0072*/ 	.short	0x001c


	//----- nvinfo : EIATTR_PARAM_CBANK
	.align		4
        /*0074*/ 	.byte	0x04, 0x0a
        /*0076*/ 	.short	(.L_401 - .L_400)
	.align		4
.L_400:
        /*0078*/ 	.word	index@(.nv.constant0.SumValues)
        /*007c*/ 	.short	0x0380
        /*007e*/ 	.short	0x001c


	//----- nvinfo : EIATTR_SW_WAR
	.align		4
.L_401:
        /*0080*/ 	.byte	0x04, 0x36
        /*0082*/ 	.short	(.L_403 - .L_402)
.L_402:
        /*0084*/ 	.word	0x00000008
.L_403:


//--------------------- .nv.info.CosineDistances  --------------------------
	.section	.nv.info.CosineDistances,"",@"SHT_CUDA_INFO"
	.sectionflags	@""
	.align	4


	//----- nvinfo : EIATTR_CUDA_API_VERSION
	.align		4
        /*0000*/ 	.byte	0x04, 0x37
        /*0002*/ 	.short	(.L_405 - .L_404)
.L_404:
        /*0004*/ 	.word	0x00000082


	//----- nvinfo : EIATTR_KPARAM_INFO
	.align		4
.L_405:
        /*0008*/ 	.byte	0x04, 0x17
        /*000a*/ 	.short	(.L_407 - .L_406)
.L_406:
        /*000c*/ 	.word	0x00000000
        /*0010*/ 	.short	0x0006
        /*0012*/ 	.short	0x002c
        /*0014*/ 	.byte	0x00, 0xf0, 0x11, 0x00


	//----- nvinfo : EIATTR_KPARAM_INFO
	.align		4
.L_407:
        /*0018*/ 	.byte	0x04, 0x17
        /*001a*/ 	.short	(.L_409 - .L_408)
.L_408:
        /*001c*/ 	.word	0x00000000
        /*0020*/ 	.short	0x0005
        /*0022*/ 	.short	0x0028
        /*0024*/ 	.byte	0x00, 0xf0, 0x11, 0x00


	//----- nvinfo : EIATTR_KPARAM_INFO
	.align		4
.L_409:
        /*0028*/ 	.byte	0x04, 0x17
        /*002a*/ 	.short	(.L_411 - .L_410)
.L_410:
        /*002c*/ 	.word	0x00000000
        /*0030*/ 	.short	0x0004
        /*0032*/ 	.short	0x0020
        /*0034*/ 	.byte	0x00, 0xf5, 0x21, 0x00


	//----- nvinfo : EIATTR_KPARAM_INFO
	.align		4
.L_411:
        /*0038*/ 	.byte	0x04, 0x17
        /*003a*/ 	.short	(.L_413 - .L_412)
.L_412:
        /*003c*/ 	.word	0x00000000
        /*0040*/ 	.short	0x0003
        /*0042*/ 	.short	0x0018
        /*0044*/ 	.byte	0x00, 0xf5, 0x21, 0x00


	//----- nvinfo : EIATTR_KPARAM_INFO
	.align		4
.L_413:
        /*0048*/ 	.byte	0x04, 0x17
        /*004a*/ 	.short	(.L_415 - .L_414)
.L_414:
        /*004c*/ 	.word	0x00000000
        /*0050*/ 	.short	0x0002
        /*0052*/ 	.short	0x0010
        /*0054*/ 	.byte	0x00, 0xf5, 0x21, 0x00


	//----- nvinfo : EIATTR_KPARAM_INFO
	.align		4
.L_415:
        /*0058*/ 	.byte	0x04, 0x17
        /*005a*/ 	.short	(.L_417 - .L_416)
.L_416:
        /*005c*/ 	.word	0x00000000
        /*0060*/ 	.short	0x0001
        /*0062*/ 	.short	0x0008
        /*0064*/ 	.byte	0x00, 0xf5, 0x21, 0x00


	//----- nvinfo : EIATTR_KPARAM_INFO
	.align		4
.L_417:
        /*0068*/ 	.byte	0x04, 0x17
        /*006a*/ 	.short	(.L_419 - .L_418)
.L_418:
        /*006c*/ 	.word	0x00000000
        /*0070*/ 	.short	0x0000
        /*0072*/ 	.short	0x0000
        /*0074*/ 	.byte	0x00, 0xf5, 0x21, 0x00


	//----- nvinfo : EIATTR_SPARSE_MMA_MASK
	.align		4
.L_419:
        /*0078*/ 	.byte	0x03, 0x50
        /*007a*/ 	.short	0x0000


	//----- nvinfo : EIATTR_MAXREG_COUNT
	.align		4
        /*007c*/ 	.byte	0x03, 0x1b
        /*007e*/ 	.short	0x00ff


	//----- nvinfo : EIATTR_MERCURY_ISA_VERSION
	.align		4
        /*0080*/ 	.byte	0x03, 0x5f
        /*0082*/ 	.short	0x0101


	//----- nvinfo : EIATTR_VRC_CTA_INIT_COUNT
	.align		4
        /*0084*/ 	.byte	0x02, 0x4a
	.zero		1
	.zero		1


	//----- nvinfo : EIATTR_EXIT_INSTR_OFFSETS
	.align		4
        /*0088*/ 	.byte	0x04, 0x1c
        /*008a*/ 	.short	(.L_421 - .L_420)


	//   ....[0]....
.L_420:
        /*008c*/ 	.word	0x00000070


	//   ....[1]....
        /*0090*/ 	.word	0x00000320


	//----- nvinfo : EIATTR_CRS_STACK_SIZE
	.align		4
.L_421:
        /*0094*/ 	.byte	0x04, 0x1e
        /*0096*/ 	.short	(.L_423 - .L_422)
.L_422:
        /*0098*/ 	.word	0x00000000


	//----- nvinfo : EIATTR_CBANK_PARAM_SIZE
	.align		4
.L_423:
        /*009c*/ 	.byte	0x03, 0x19
        /*009e*/ 	.short	0x0030


	//----- nvinfo : EIATTR_PARAM_CBANK
	.align		4
        /*00a0*/ 	.byte	0x04, 0x0a
        /*00a2*/ 	.short	(.L_425 - .L_424)
	.align		4
.L_424:
        /*00a4*/ 	.word	index@(.nv.constant0.CosineDistances)
        /*00a8*/ 	.short	0x0380
        /*00aa*/ 	.short	0x0030


	//----- nvinfo : EIATTR_SW_WAR
	.align		4
.L_425:
        /*00ac*/ 	.byte	0x04, 0x36
        /*00ae*/ 	.short	(.L_427 - .L_426)
.L_426:
        /*00b0*/ 	.word	0x00000008
.L_427:


//--------------------- .nv.info.CosineMultiDistance --------------------------
	.section	.nv.info.CosineMultiDistance,"",@"SHT_CUDA_INFO"
	.sectionflags	@""
	.align	4


	//----- nvinfo : EIATTR_CUDA_API_VERSION
	.align		4
        /*0000*/ 	.byte	0x04, 0x37
        /*0002*/ 	.short	(.L_429 - .L_428)
.L_428:
        /*0004*/ 	.word	0x00000082


	//----- nvinfo : EIATTR_KPARAM_INFO
	.align		4
.L_429:
        /*0008*/ 	.byte	0x04, 0x17
        /*000a*/ 	.short	(.L_431 - .L_430)
.L_430:
        /*000c*/ 	.word	0x00000000
        /*0010*/ 	.short	0x0007
        /*0012*/ 	.short	0x0030
        /*0014*/ 	.byte	0x00, 0xf0, 0x11, 0x00


	//----- nvinfo : EIATTR_KPARAM_INFO
	.align		4
.L_431:
        /*0018*/ 	.byte	0x04, 0x17
        /*001a*/ 	.short	(.L_433 - .L_432)
.L_432:
        /*001c*/ 	.word	0x00000000
        /*0020*/ 	.short	0x0006
        /*0022*/ 	.short	0x002c
        /*0024*/ 	.byte	0x00, 0xf0, 0x11, 0x00


	//----- nvinfo : EIATTR_KPARAM_INFO
	.align		4
.L_433:
        /*0028*/ 	.byte	0x04, 0x17
        /*002a*/ 	.short	(.L_435 - .L_434)
.L_434:
        /*002c*/ 	.word	0x00000000
        /*0030*/ 	.short	0x0005
        /*0032*/ 	.short	0x0028
        /*0034*/ 	.byte	0x00, 0xf0, 0x11, 0x00


	//----- nvinfo : EIATTR_KPARAM_INFO
	.align		4
.L_435:
        /*0038*/ 	.byte	0x04, 0x17
        /*003a*/ 	.short	(.L_437 - .L_436)
.L_436:
        /*003c*/ 	.word	0x00000000
        /*0040*/ 	.short	0x0004
        /*0042*/ 	.short	0x0020
        /*0044*/ 	.byte	0x00, 0xf5, 0x21, 0x00


	//----- nvinfo : EIATTR_KPARAM_INFO
	.align		4
.L_437:
        /*0048*/ 	.byte	0x04, 0x17
        /*004a*/ 	.short	(.L_439 - .L_438)
.L_438:
        /*004c*/ 	.word	0x00000000
        /*0050*/ 	.short	0x0003
        /*0052*/ 	.short	0x0018
        /*0054*/ 	.byte	0x00, 0xf5, 0x21, 0x00


	//----- nvinfo : EIATTR_KPARAM_INFO
	.align		4
.L_439:
        /*0058*/ 	.byte	0x04, 0x17
        /*005a*/ 	.short	(.L_441 - .L_440)
.L_440:
        /*005c*/ 	.word	0x00000000
        /*0060*/ 	.short	0x0002
        /*0062*/ 	.short	0x0010
        /*0064*/ 	.byte	0x00, 0xf5, 0x21, 0x00


	//----- nvinfo : EIATTR_KPARAM_INFO
	.align		4
.L_441:
        /*0068*/ 	.byte	0x04, 0x17
        /*006a*/ 	.short	(.L_443 - .L_442)
.L_442:
        /*006c*/ 	.word	0x00000000
        /*0070*/ 	.short	0x0001
        /*0072*/ 	.short	0x0008
        /*0074*/ 	.byte	0x00, 0xf5, 0x21, 0x00


	//----- nvinfo : EIATTR_KPARAM_INFO
	.align		4
.L_443:
        /*0078*/ 	.byte	0x04, 0x17
        /*007a*/ 	.short	(.L_445 - .L_444)
.L_444:
        /*007c*/ 	.word	0x00000000
        /*0080*/ 	.short	0x0000
        /*0082*/ 	.short	0x0000
        /*0084*/ 	.byte	0x00, 0xf5, 0x21, 0x00


	//----- nvinfo : EIATTR_SPARSE_MMA_MASK
	.align		4
.L_445:
        /*0088*/ 	.byte	0x03, 0x50
        /*008a*/ 	.short	0x0000


	//----- nvinfo : EIATTR_MAXREG_COUNT
	.align		4
        /*008c*/ 	.byte	0x03, 0x1b
        /*008e*/ 	.short	0x00ff


	//----- nvinfo : EIATTR_MERCURY_ISA_VERSION
	.align		4
        /*0090*/ 	.byte	0x03, 0x5f
        /*0092*/ 	.short	0x0101


	//----- nvinfo : EIATTR_VRC_CTA_INIT_COUNT
	.align		4
        /*0094*/ 	.byte	0x02, 0x4a
	.zero		1
	.zero		1


	//----- nvinfo : EIATTR_EXIT_INSTR_OFFSETS
	.align		4
        /*0098*/ 	.byte	0x04, 0x1c
        /*009a*/ 	.short	(.L_447 - .L_446)


	//   ....[0]....
.L_446:
        /*009c*/ 	.word	0x00000070


	//   ....[1]....
        /*00a0*/ 	.word	0x00000460


	//----- nvinfo : EIATTR_CRS_STACK_SIZE
	.align		4
.L_447:
        /*00a4*/ 	.byte	0x04, 0x1e
        /*00a6*/ 	.short	(.L_449 - .L_448)
.L_448:
        /*00a8*/ 	.word	0x00000000


	//----- nvinfo : EIATTR_CBANK_PARAM_SIZE
	.align		4
.L_449:
        /*00ac*/ 	.byte	0x03, 0x19
        /*00ae*/ 	.short	0x0034


	//----- nvinfo : EIATTR_PARAM_CBANK
	.align		4
        /*00b0*/ 	.byte	0x04, 0x0a
        /*00b2*/ 	.short	(.L_451 - .L_450)
	.align		4
.L_450:
        /*00b4*/ 	.word	index@(.nv.constant0.CosineMultiDistance)
        /*00b8*/ 	.short	0x0380
        /*00ba*/ 	.short	0x0034


	//----- nvinfo : EIATTR_SW_WAR
	.align		4
.L_451:
        /*00bc*/ 	.byte	0x04, 0x36
        /*00be*/ 	.short	(.L_453 - .L_452)
.L_452:
        /*00c0*/ 	.word	0x00000008
.L_453:


//--------------------- .nv.info.CalculateDistances --------------------------
	.section	.nv.info.CalculateDistances,"",@"SHT_CUDA_INFO"
	.sectionflags	@""
	.align	4


	//----- nvinfo : EIATTR_CUDA_API_VERSION
	.align		4
        /*0000*/ 	.byte	0x04, 0x37
        /*0002*/ 	.short	(.L_455 - .L_454)
.L_454:
        /*0004*/ 	.word	0x00000082


	//----- nvinfo : EIATTR_KPARAM_INFO
	.align		4
.L_455:
        /*0008*/ 	.byte	0x04, 0x17
        /*000a*/ 	.short	(.L_457 - .L_456)
.L_456:
        /*000c*/ 	.word	0x00000000
        /*0010*/ 	.short	0x0005
        /*0012*/ 	.short	0x0020
        /*0014*/ 	.byte	0x00, 0xf0, 0x11, 0x00


	//----- nvinfo : EIATTR_KPARAM_INFO
	.align		4
.L_457:
        /*0018*/ 	.byte	0x04, 0x17
        /*001a*/ 	.short	(.L_459 - .L_458)
.L_458:
        /*001c*/ 	.word	0x00000000
        /*0020*/ 	.short	0x0004
        /*0022*/ 	.short	0x001c
        /*0024*/ 	.byte	0x00, 0xf0, 0x11, 0x00


	//----- nvinfo : EIATTR_KPARAM_INFO
	.align		4
.L_459:
        /*0028*/ 	.byte	0x04, 0x17
        /*002a*/ 	.short	(.L_461 - .L_460)
.L_460:
        /*002c*/ 	.word	0x00000000
        /*0030*/ 	.short	0x0003
        /*0032*/ 	.short	0x0018
        /*0034*/ 	.byte	0x00, 0xf0, 0x11, 0x00


	//----- nvinfo : EIATTR_KPARAM_INFO
	.align		4
.L_461:
        /*0038*/ 	.byte	0x04, 0x17
        /*003a*/ 	.short	(.L_463 - .L_462)
.L_462:
        /*003c*/ 	.word	0x00000000
        /*0040*/ 	.short	0x0002
        /*0042*/ 	.short	0x0010
        /*0044*/ 	.byte	0x00, 0xf5, 0x21, 0x00


	//----- nvinfo : EIATTR_KPARAM_INFO
	.align		4
.L_463:
        /*0048*/ 	.byte	0x04, 0x17
        /*004a*/ 	.short	(.L_465 - .L_464)
.L_464:
        /*004c*/ 	.word	0x00000000
        /*0050*/ 	.short	0x0001
        /*0052*/ 	.short	0x0008
        /*0054*/ 	.byte	0x00, 0xf5, 0x21, 0x00


	//----- nvinfo : EIATTR_KPARAM_INFO
	.align		4
.L_465:
        /*0058*/ 	.byte	0x04, 0x17
        /*005a*/ 	.short	(.L_467 - .L_466)
.L_466:
        /*005c*/ 	.word	0x00000000
        /*0060*/ 	.short	0x0000
        /*0062*/ 	.short	0x0000
        /*0064*/ 	.byte	0x00, 0xf5, 0x21, 0x00


	//----- nvinfo : EIATTR_SPARSE_MMA_MASK
	.align		4
.L_467:
        /*0068*/ 	.byte	0x03, 0x50
        /*006a*/ 	.short	0x0000


	//----- nvinfo : EIATTR_MAXREG_COUNT
	.align		4
        /*006c*/ 	.byte	0x03, 0x1b
        /*006e*/ 	.short	0x00ff


	//----- nvinfo : EIATTR_MERCURY_ISA_VERSION
	.align		4
        /*0070*/ 	.byte	0x03, 0x5f
        /*0072*/ 	.short	0x0101


	//----- nvinfo : EIATTR_VRC_CTA_INIT_COUNT
	.align		4
        /*0074*/ 	.byte	0x02, 0x4a
	.zero		1
	.zero		1


	//----- nvinfo : EIATTR_EXIT_INSTR_OFFSETS
	.align		4
        /*0078*/ 	.byte	0x04, 0x1c
        /*007a*/ 	.short	(.L_469 - .L_468)


	//   ....[0]....
.L_468:
        /*007c*/ 	.word	0x00000070


	//   ....[1]....
        /*0080*/ 	.word	0x00000300


	//   ....[2]....
        /*0084*/ 	.word	0x00000410


	//   ....[3]....
        /*0088*/ 	.word	0x000005c0


	//----- nvinfo : EIATTR_CRS_STACK_SIZE
	.align		4
.L_469:
        /*008c*/ 	.byte	0x04, 0x1e
        /*008e*/ 	.short	(.L_471 - .L_470)
.L_470:
        /*0090*/ 	.word	0x00000000


	//----- nvinfo : EIATTR_CBANK_PARAM_SIZE
	.align		4
.L_471:
        /*0094*/ 	.byte	0x03, 0x19
        /*0096*/ 	.short	0x0024


	//----- nvinfo : EIATTR_PARAM_CBANK
	.align		4
        /*0098*/ 	.byte	0x04, 0x0a
        /*009a*/ 	.short	(.L_473 - .L_472)
	.align		4
.L_472:
        /*009c*/ 	.word	index@(.nv.constant0.CalculateDistances)
        /*00a0*/ 	.short	0x0380
        /*00a2*/ 	.short	0x0024


	//----- nvinfo : EIATTR_SW_WAR
	.align		4
.L_473:
        /*00a4*/ 	.byte	0x04, 0x36
        /*00a6*/ 	.short	(.L_475 - .L_474)
.L_474:
        /*00a8*/ 	.word	0x00000008
.L_475:


//--------------------- .nv.info.CalculateMultiDistances --------------------------
	.section	.nv.info.CalculateMultiDistances,"",@"SHT_CUDA_INFO"
	.sectionflags	@""
	.align	4


	//----- nvinfo : EIATTR_CUDA_API_VERSION
	.align		4
        /*0000*/ 	.byte	0x04, 0x37
        /*0002*/ 	.short	(.L_477 - .L_476)
.L_476:
        /*0004*/ 	.word	0x00000082


	//----- nvinfo : EIATTR_KPARAM_INFO
	.align		4
.L_477:
        /*0008*/ 	.byte	0x04, 0x17
        /*000a*/ 	.short	(.L_479 - .L_478)
.L_478:
        /*000c*/ 	.word	0x00000000
        /*0010*/ 	.short	0x0006
        /*0012*/ 	.short	0x0024
        /*0014*/ 	.byte	0x00, 0xf0, 0x11, 0x00


	//----- nvinfo : EIATTR_KPARAM_INFO
	.align		4
.L_479:
        /*0018*/ 	.byte	0x04, 0x17
        /*001a*/ 	.short	(.L_481 - .L_480)
.L_480:
        /*001c*/ 	.word	0x00000000
        /*0020*/ 	.short	0x0005
        /*0022*/ 	.short	0x0020
        /*0024*/ 	.byte	0x00, 0xf0, 0x11, 0x00


	//----- nvinfo : EIATTR_KPARAM_INFO
	.align		4
.L_481:
        /*0028*/ 	.byte	0x04, 0x17
        /*002a*/ 	.short	(.L_483 - .L_482)
.L_482:
        /*002c*/ 	.word	0x00000000
        /*0030*/ 	.short	0x0004
        /*0032*/ 	.short	0x001c
        /*0034*/ 	.byte	0x00, 0xf0, 0x11, 0x00


	//----- nvinfo : EIATTR_KPARAM_INFO
	.align		4
.L_483:
        /*0038*/ 	.byte	0x04, 0x17
        /*003a*/ 	.short	(.L_485 - .L_484)
.L_484:
        /*003c*/ 	.word	0x00000000
        /*0040*/ 	.short	0x0003
        /*0042*/ 	.short	0x0018
        /*0044*/ 	.byte	0x00, 0xf0, 0x11, 0x00


	//----- nvinfo : EIATTR_KPARAM_INFO
	.align		4
.L_485:
        /*0048*/ 	.byte	0x04, 0x17
        /*004a*/ 	.short	(.L_487 - .L_486)
.L_486:
        /*004c*/ 	.word	0x00000000
        /*0050*/ 	.short	0x0002
        /*0052*/ 	.short	0x0010
        /*0054*/ 	.byte	0x00, 0xf5, 0x21, 0x00


	//----- nvinfo : EIATTR_KPARAM_INFO
	.align		4
.L_487:
        /*0058*/ 	.byte	0x04, 0x17
        /*005a*/ 	.short	(.L_489 - .L_488)
.L_488:
        /*005c*/ 	.word	0x00000000
        /*0060*/ 	.short	0x0001
        /*0062*/ 	.short	0x0008
        /*0064*/ 	.byte	0x00, 0xf5, 0x21, 0x00


	//----- nvinfo : EIATTR_KPARAM_INFO
	.align		4
.L_489:
        /*0068*/ 	.byte	0x04, 0x17
        /*006a*/ 	.short	(.L_491 - .L_490)
.L_490:
        /*006c*/ 	.word	0x00000000
        /*0070*/ 	.short	0x0000
        /*0072*/ 	.short	0x0000
        /*0074*/ 	.byte	0x00, 0xf5, 0x21, 0x00


	//----- nvinfo : EIATTR_SPARSE_MMA_MASK
	.align		4
.L_491:
        /*0078*/ 	.byte	0x03, 0x50
        /*007a*/ 	.short	0x0000


	//----- nvinfo : EIATTR_MAXREG_COUNT
	.align		4
        /*007c*/ 	.byte	0x03, 0x1b
        /*007e*/ 	.short	0x00ff


	//----- nvinfo : EIATTR_MERCURY_ISA_VERSION
	.align		4
        /*0080*/ 	.byte	0x03, 0x5f
        /*0082*/ 	.short	0x0101


	//----- nvinfo : EIATTR_VRC_CTA_INIT_COUNT
	.align		4
        /*0084*/ 	.byte	0x02, 0x4a
	.zero		1
	.zero		1


	//----- nvinfo : EIATTR_EXIT_INSTR_OFFSETS
	.align		4
        /*0088*/ 	.byte	0x04, 0x1c
        /*008a*/ 	.short	(.L_493 - .L_492)


	//   ....[0]....
.L_492:
        /*008c*/ 	.word	0x00000070


	//   ....[1]....
        /*0090*/ 	.word	0x00000430


	//   ....[2]....
        /*0094*/ 	.word	0x00000600


	//   ....[3]....
        /*0098*/ 	.word	0x00000880


	//----- nvinfo : EIATTR_CRS_STACK_SIZE
	.align		4
.L_493:
        /*009c*/ 	.byte	0x04, 0x1e
        /*009e*/ 	.short	(.L_495 - .L_494)
.L_494:
        /*00a0*/ 	.word	0x00000000


	//----- nvinfo : EIATTR_CBANK_PARAM_SIZE
	.align		4
.L_495:
        /*00a4*/ 	.byte	0x03, 0x19
        /*00a6*/ 	.short	0x0028


	//----- nvinfo : EIATTR_PARAM_CBANK
	.align		4
        /*00a8*/ 	.byte	0x04, 0x0a
        /*00aa*/ 	.short	(.L_497 - .L_496)
	.align		4
.L_496:
        /*00ac*/ 	.word	index@(.nv.constant0.CalculateMultiDistances)
        /*00b0*/ 	.short	0x0380
        /*00b2*/ 	.short	0x0028


	//----- nvinfo : EIATTR_SW_WAR
	.align		4
.L_497:
        /*00b4*/ 	.byte	0x04, 0x36
        /*00b6*/ 	.short	(.L_499 - .L_498)
.L_498:
        /*00b8*/ 	.word	0x00000008
.L_499:


//--------------------- .nv.info.TensorReverseMaxPool --------------------------
	.section	.nv.info.TensorReverseMaxPool,"",@"SHT_CUDA_INFO"
	.sectionflags	@""
	.align	4


	//----- nvinfo : EIATTR_CUDA_API_VERSION
	.align		4
        /*0000*/ 	.byte	0x04, 0x37
        /*0002*/ 	.short	(.L_501 - .L_500)
.L_500:
        /*0004*/ 	.word	0x00000082


	//----- nvinfo : EIATTR_KPARAM_INFO
	.align		4
.L_501:
        /*0008*/ 	.byte	0x04, 0x17
        /*000a*/ 	.short	(.L_503 - .L_502)
.L_502:
        /*000c*/ 	.word	0x00000000
        /*0010*/ 	.short	0x000d
        /*0012*/ 	.short	0x0044
        /*0014*/ 	.byte	0x00, 0xf0, 0x11, 0x00


	//----- nvinfo : EIATTR_KPARAM_INFO
	.align		4
.L_503:
        /*0018*/ 	.byte	0x04, 0x17
        /*001a*/ 	.short	(.L_505 - .L_504)
.L_504:
        /*001c*/ 	.word	0x00000000
        /*0020*/ 	.short	0x000c
        /*0022*/ 	.short	0x0040
        /*0024*/ 	.byte	0x00, 0xf0, 0x11, 0x00


	//----- nvinfo : EIATTR_KPARAM_INFO
	.align		4
.L_505:
        /*0028*/ 	.byte	0x04, 0x17
        /*002a*/ 	.short	(.L_507 - .L_506)
.L_506:
        /*002c*/ 	.word	0x00000000
        /*0030*/ 	.short	0x000b
        /*0032*/ 	.short	0x003c
        /*0034*/ 	.byte	0x00, 0xf0, 0x11, 0x00


	//----- nvinfo : EIATTR_KPARAM_INFO
	.align		4
.L_507:
        /*0038*/ 	.byte	0x04, 0x17
        /*003a*/ 	.short	(.L_509 - .L_508)
.L_508:
        /*003c*/ 	.word	0x00000000
        /*0040*/ 	.short	0x000a
        /*0042*/ 	.short	0x0038
        /*0044*/ 	.byte	0x00, 0xf0, 0x11, 0x00


	//----- nvinfo : EIATTR_KPARAM_INFO
	.align		4
.L_509:
        /*0048*/ 	.byte	0x04, 0x17
        /*004a*/ 	.short	(.L_511 - .L_510)
.L_510:
        /*004c*/ 	.word	0x00000000
        /*0050*/ 	.short	0x0009
        /*0052*/ 	.short	0x0034
        /*0054*/ 	.byte	0x00, 0xf0, 0x11, 0x00


	//----- nvinfo : EIATTR_KPARAM_INFO
	.align		4
.L_511:
        /*0058*/ 	.byte	0x04, 0x17
        /*005a*/ 	.short	(.L_513 - .L_512)
.L_512:
        /*005c*/ 	.word	0x00000000
        /*0060*/ 	.short	0x0008
        /*0062*/ 	.short	0x0030
        /*0064*/ 	.byte	0x00, 0xf0, 0x11, 0x00


	//----- nvinfo : EIATTR_KPARAM_INFO
	.align		4
.L_513:
        /*0068*/ 	.byte	0x04, 0x17
        /*006a*/ 	.short	(.L_515 - .L_514)
.L_514:
        /*006c*/ 	.word	0x00000000
        /*0070*/ 	.short	0x0007
        /*0072*/ 	.short	0x002c
        /*0074*/ 	.byte	0x00, 0xf0, 0x11, 0x00


	//----- nvinfo : EIATTR_KPARAM_INFO
	.align		4
.L_515:
        /*0078*/ 	.byte	0x04, 0x17
        /*007a*/ 	.short	(.L_517 - .L_516)
.L_516:
        /*007c*/ 	.word	0x00000000
        /*0080*/ 	.short	0x0006
        /*0082*/ 	.short	0x0028
        /*0084*/ 	.byte	0x00, 0xf0, 0x11, 0x00


	//----- nvinfo : EIATTR_KPARAM_INFO
	.align		4
.L_517:
        /*0088*/ 	.byte	0x04, 0x17
        /*008a*/ 	.short	(.L_519 - .L_518)
.L_518:
        /*008c*/ 	.word	0x00000000
        /*0090*/ 	.short	0x0005
        /*0092*/ 	.short	0x0024
        /*0094*/ 	.byte	0x00, 0xf0, 0x11, 0x00


	//----- nvinfo : EIATTR_KPARAM_INFO
	.align		4
.L_519:
        /*0098*/ 	.byte	0x04, 0x17
        /*009a*/ 	.short	(.L_521 - .L_520)
.L_520:
        /*009c*/ 	.word	0x00000000
        /*00a0*/ 	.short	0x0004
        /*00a2*/ 	.short	0x0020
        /*00a4*/ 	.byte	0x00, 0xf0, 0x11, 0x00


	//----- nvinfo : EIATTR_KPARAM_INFO
	.align		4
.L_521:
        /*00a8*/ 	.byte	0x04, 0x17
        /*00aa*/ 	.short	(.L_523 - .L_522)
.L_522:
        /*00ac*/ 	.word	0x00000000
        /*00b0*/ 	.short	0x0003
        /*00b2*/ 	.short	0x0018
        /*00b4*/ 	.byte	0x00, 0xf5, 0x21, 0x00


	//----- nvinfo : EIATTR_KPARAM_INFO
	.align		4
.L_523:
        /*00b8*/ 	.byte	0x04, 0x17
        /*00ba*/ 	.short	(.L_525 - .L_524)
.L_524:
        /*00bc*/ 	.word	0x00000000
        /*00c0*/ 	.short	0x0002
        /*00c2*/ 	.short	0x0010
        /*00c4*/ 	.byte	0x00, 0xf5, 0x21, 0x00


	//----- nvinfo : EIATTR_KPARAM_INFO
	.align		4
.L_525:
        /*00c8*/ 	.byte	0x04, 0x17
        /*00ca*/ 	.short	(.L_527 - .L_526)
.L_526:
        /*00cc*/ 	.word	0x00000000
        /*00d0*/ 	.short	0x0001
        /*00d2*/ 	.short	0x0008
        /*00d4*/ 	.byte	0x00, 0xf5, 0x21, 0x00


	//----- nvinfo : EIATTR_KPARAM_INFO
	.align		4
.L_527:
        /*00d8*/ 	.byte	0x04, 0x17
        /*00da*/ 	.short	(.L_529 - .L_528)
.L_528:
        /*00dc*/ 	.word	0x00000000
        /*00e0*/ 	.short	0x0000
        /*00e2*/ 	.short	0x0000
        /*00e4*/ 	.byte	0x00, 0xf0, 0x11, 0x00


	//----- nvinfo : EIATTR_SPARSE_MMA_MASK
	.align		4
.L_529:
        /*00e8*/ 	.byte	0x03, 0x50
        /*00ea*/ 	.short	0x0000


	//----- nvinfo : EIATTR_MAXREG_COUNT
	.align		4
        /*00ec*/ 	.byte	0x03, 0x1b
        /*00ee*/ 	.short	0x00ff


	//----- nvinfo : EIATTR_MERCURY_ISA_VERSION
	.align		4
        /*00f0*/ 	.byte	0x03, 0x5f
        /*00f2*/ 	.short	0x0101


	//----- nvinfo : EIATTR_VRC_CTA_INIT_COUNT
	.align		4
        /*00f4*/ 	.byte	0x02, 0x4a
	.zero		1
	.zero		1


	//----- nvinfo : EIATTR_EXIT_INSTR_OFFSETS
	.align		4
        /*00f8*/ 	.byte	0x04, 0x1c
        /*00fa*/ 	.short	(.L_531 - .L_530)


	//   ....[0]....
.L_530:
        /*00fc*/ 	.word	0x00000070


	//   ....[1]....
        /*0100*/ 	.word	0x00000880


	//----- nvinfo : EIATTR_CRS_STACK_SIZE
	.align		4
.L_531:
        /*0104*/ 	.byte	0x04, 0x1e
        /*0106*/ 	.short	(.L_533 - .L_532)
.L_532:
        /*0108*/ 	.word	0x00000000


	//----- nvinfo : EIATTR_CBANK_PARAM_SIZE
	.align		4
.L_533:
        /*010c*/ 	.byte	0x03, 0x19
        /*010e*/ 	.short	0x0048


	//----- nvinfo : EIATTR_PARAM_CBANK
	.align		4
        /*0110*/ 	.byte	0x04, 0x0a
        /*0112*/ 	.short	(.L_535 - .L_534)
	.align		4
.L_534:
        /*0114*/ 	.word	index@(.nv.constant0.TensorReverseMaxPool)
        /*0118*/ 	.short	0x0380
        /*011a*/ 	.short	0x0048


	//----- nvinfo : EIATTR_SW_WAR
	.align		4
.L_535:
        /*011c*/ 	.byte	0x04, 0x36
        /*011e*/ 	.short	(.L_537 - .L_536)
.L_536:
        /*0120*/ 	.word	0x00000008
.L_537:


//--------------------- .nv.info.TensorMaxPool    --------------------------
	.section	.nv.info.TensorMaxPool,"",@"SHT_CUDA_INFO"
	.sectionflags	@""
	.align	4


	//----- nvinfo : EIATTR_CUDA_API_VERSION
	.align		4
        /*0000*/ 	.byte	0x04, 0x37
        /*0002*/ 	.short	(.L_539 - .L_538)
.L_538:
        /*0004*/ 	.word	0x00000082


	//----- nvinfo : EIATTR_KPARAM_INFO
	.align		4
.L_539:
        /*0008*/ 	.byte	0x04, 0x17
        /*000a*/ 	.short	(.L_541 - .L_540)
.L_540:
        /*000c*/ 	.word	0x00000000
        /*0010*/ 	.short	0x0011
        /*0012*/ 	.short	0x005c
        /*0014*/ 	.byte	0x00, 0xf0, 0x11, 0x00


	//----- nvinfo : EIATTR_KPARAM_INFO
	.align		4
.L_541:
        /*0018*/ 	.byte	0x04, 0x17
        /*001a*/ 	.short	(.L_543 - .L_542)
.L_542:
        /*001c*/ 	.word	0x00000000
        /*0020*/ 	.short	0x0010
        /*0022*/ 	.short	0x0058
        /*0024*/ 	.byte	0x00, 0xf0, 0x11, 0x00


	//----- nvinfo : EIATTR_KPARAM_INFO
	.align		4
.L_543:
        /*0028*/ 	.byte	0x04, 0x17
        /*002a*/ 	.short	(.L_545 - .L_544)
.L_544:
        /*002c*/ 	.word	0x00000000
        /*0030*/ 	.short	0x000f
        /*0032*/ 	.short	0x0054
        /*0034*/ 	.byte	0x00, 0xf0, 0x11, 0x00


	//----- nvinfo : EIATTR_KPARAM_INFO
	.align		4
.L_545:
        /*0038*/ 	.byte	0x04, 0x17
        /*003a*/ 	.short	(.L_547 - .L_546)
.L_546:
        /*003c*/ 	.word	0x00000000
        /*0040*/ 	.short	0x000e
        /*0042*/ 	.short	0x0050
        /*0044*/ 	.byte	0x00, 0xf0, 0x11, 0x00


	//----- nvinfo : EIATTR_KPARAM_INFO
	.align		4
.L_547:
        /*0048*/ 	.byte	0x04, 0x17
        /*004a*/ 	.short	(.L_549 - .L_548)
.L_548:
        /*004c*/ 	.word	0x00000000
        /*0050*/ 	.short	0x000d
        /*0052*/ 	.short	0x004c
        /*0054*/ 	.byte	0x00, 0xf0, 0x11, 0x00


	//----- nvinfo : EIATTR_KPARAM_INFO
	.align		4
.L_549:
        /*0058*/ 	.byte	0x04, 0x17
        /*005a*/ 	.short	(.L_551 - .L_550)
.L_550:
        /*005c*/ 	.word	0x00000000
        /*0060*/ 	.short	0x000c
        /*0062*/ 	.short	0x0048
        /*0064*/ 	.byte	0x00, 0xf0, 0x11, 0x00


	//----- nvinfo : EIATTR_KPARAM_INFO
	.align		4
.L_551:
        /*0068*/ 	.byte	0x04, 0x17
        /*006a*/ 	.short	(.L_553 - .L_552)
.L_552:
        /*006c*/ 	.word	0x00000000
        /*0070*/ 	.short	0x000b
        /*0072*/ 	.short	0x0044
        /*0074*/ 	.byte	0x00, 0xf0, 0x11, 0x00


	//----- nvinfo : EIATTR_KPARAM_INFO
	.align		4
.L_553:
        /*0078*/ 	.byte	0x04, 0x17
        /*007a*/ 	.short	(.L_555 - .L_554)
.L_554:
        /*007c*/ 	.word	0x00000000
        /*0080*/ 	.short	0x000a
        /*0082*/ 	.short	0x0040
        /*0084*/ 	.byte	0x00, 0xf0, 0x11, 0x00


	//----- nvinfo : EIATTR_KPARAM_INFO
	.align		4
.L_555:
        /*0088*/ 	.byte	0x04, 0x17
        /*008a*/ 	.short	(.L_557 - .L_556)
.L_556:
        /*008c*/ 	.word	0x00000000
        /*0090*/ 	.short	0x0009
        /*0092*/ 	.short	0x003c
        /*0094*/ 	.byte	0x00, 0xf0, 0x11, 0x00


	//----- nvinfo : EIATTR_KPARAM_INFO
	.align		4
.L_557:
        /*0098*/ 	.byte	0x04, 0x17
        /*009a*/ 	.short	(.L_559 - .L_558)
.L_558:
        /*009c*/ 	.word	0x00000000
        /*00a0*/ 	.short	0x0008
        /*00a2*/ 	.short	0x0038
        /*00a4*/ 	.byte	0x00, 0xf0, 0x11, 0x00


	//----- nvinfo : EIATTR_KPARAM_INFO
	.align		4
.L_559:
        /*00a8*/ 	.byte	0x04, 0x17
        /*00aa*/ 	.short	(.L_561 - .L_560)
.L_560:
        /*00ac*/ 	.word	0x00000000
        /*00b0*/ 	.short	0x0007
        /*00b2*/ 	.short	0x0034
        /*00b4*/ 	.byte	0x00, 0xf0, 0x11, 0x00


	//----- nvinfo : EIATTR_KPARAM_INFO
	.align		4
.L_561:
        /*00b8*/ 	.byte	0x04, 0x17
        /*00ba*/ 	.short	(.L_563 - .L_562)
.L_562:
        /*00bc*/ 	.word	0x00000000
        /*00c0*/ 	.short	0x0006
        /*00c2*/ 	.short	0x0030
        /*00c4*/ 	.byte	0x00, 0xf0, 0x11, 0x00


	//----- nvinfo : EIATTR_KPARAM_INFO
	.align		4
.L_563:
        /*00c8*/ 	.byte	0x04, 0x17
        /*00ca*/ 	.short	(.L_565 - .L_564)
.L_564:
        /*00cc*/ 	.word	0x00000000
        /*00d0*/ 	.short	0x0005
        /*00d2*/ 	.short	0x0028
        /*00d4*/ 	.byte	0x00, 0xf5, 0x21, 0x00


	//----- nvinfo : EIATTR_KPARAM_INFO
	.align		4
.L_565:
        /*00d8*/ 	.byte	0x04, 0x17
        /*00da*/ 	.short	(.L_567 - .L_566)
.L_566:
        /*00dc*/ 	.word	0x00000000
        /*00e0*/ 	.short	0x0004
        /*00e2*/ 	.short	0x0020
        /*00e4*/ 	.byte	0x00, 0xf5, 0x21, 0x00


	//----- nvinfo : EIATTR_KPARAM_INFO
	.align		4
.L_567:
        /*00e8*/ 	.byte	0x04, 0x17
        /*00ea*/ 	.short	(.L_569 - .L_568)
.L_568:
        /*00ec*/ 	.word	0x00000000
        /*00f0*/ 	.short	0x0003
        /*00f2*/ 	.short	0x0018
        /*00f4*/ 	.byte	0x00, 0xf5, 0x21, 0x00


	//----- nvinfo : EIATTR_KPARAM_INFO
	.align		4
.L_569:
        /*00f8*/ 	.byte	0x04, 0x17
        /*00fa*/ 	.short	(.L_571 - .L_570)
.L_570:
        /*00fc*/ 	.word	0x00000000
        /*0100*/ 	.short	0x0002
        /*0102*/ 	.short	0x0010
        /*0104*/ 	.byte	0x00, 0xf5, 0x21, 0x00


	//----- nvinfo : EIATTR_KPARAM_INFO
	.align		4
.L_571:
        /*0108*/ 	.byte	0x04, 0x17
        /*010a*/ 	.short	(.L_573 - .L_572)
.L_572:
        /*010c*/ 	.word	0x00000000
        /*0110*/ 	.short	0x0001
        /*0112*/ 	.short	0x0008
        /*0114*/ 	.byte	0x00, 0xf5, 0x21, 0x00


	//----- nvinfo : EIATTR_KPARAM_INFO
	.align		4
.L_573:
        /*0118*/ 	.byte	0x04, 0x17
        /*011a*/ 	.short	(.L_575 - .L_574)
.L_574:
        /*011c*/ 	.word	0x00000000
        /*0120*/ 	.short	0x0000
        /*0122*/ 	.short	0x0000
        /*0124*/ 	.byte	0x00, 0xf0, 0x11, 0x00


	//----- nvinfo : EIATTR_SPARSE_MMA_MASK
	.align		4
.L_575:
        /*0128*/ 	.byte	0x03, 0x50
        /*012a*/ 	.short	0x0000


	//----- nvinfo : EIATTR_MAXREG_COUNT
	.align		4
        /*012c*/ 	.byte	0x03, 0x1b
        /*012e*/ 	.short	0x00ff


	//----- nvinfo : EIATTR_MERCURY_ISA_VERSION
	.align		4
        /*0130*/ 	.byte	0x03, 0x5f
        /*0132*/ 	.short	0x0101


	//----- nvinfo : EIATTR_VRC_CTA_INIT_COUNT
	.align		4
        /*0134*/ 	.byte	0x02, 0x4a
	.zero		1
	.zero		1


	//----- nvinfo : EIATTR_EXIT_INSTR_OFFSETS
	.align		4
        /*0138*/ 	.byte	0x04, 0x1c
        /*013a*/ 	.short	(.L_577 - .L_576)


	//   ....[0]....
.L_576:
        /*013c*/ 	.word	0x00000070


	//   ....[1]....
        /*0140*/ 	.word	0x000006d0


	//   ....[2]....
        /*0144*/ 	.word	0x00000c00


	//   ....[3]....
        /*0148*/ 	.word	0x00001210


	//   ....[4]....
        /*014c*/ 	.word	0x00001740


	//   ....[5]....
        /*0150*/ 	.word	0x00002ab0


	//   ....[6]....
        /*0154*/ 	.word	0x00003e20


	//----- nvinfo : EIATTR_CRS_STACK_SIZE
	.align		4
.L_577:
        /*0158*/ 	.byte	0x04, 0x1e
        /*015a*/ 	.short	(.L_579 - .L_578)
.L_578:
        /*015c*/ 	.word	0x00000000


	//----- nvinfo : EIATTR_CBANK_PARAM_SIZE
	.align		4
.L_579:
        /*0160*/ 	.byte	0x03, 0x19
        /*0162*/ 	.short	0x0060


	//----- nvinfo : EIATTR_PARAM_CBANK
	.align		4
        /*0164*/ 	.byte	0x04, 0x0a
        /*0166*/ 	.short	(.L_581 - .L_580)
	.align		4
.L_580:
        /*0168*/ 	.word	index@(.nv.constant0.TensorMaxPool)
        /*016c*/ 	.short	0x0380
        /*016e*/ 	.short	0x0060


	//----- nvinfo : EIATTR_SW_WAR
	.align		4
.L_581:
        /*0170*/ 	.byte	0x04, 0x36
        /*0172*/ 	.short	(.L_583 - .L_582)
.L_582:
        /*0174*/ 	.word	0x00000008
.L_583:


//--------------------- .nv.info.RotateInPlace    --------------------------
	.section	.nv.info.RotateInPlace,"",@"SHT_CUDA_INFO"
	.sectionflags	@""
	.align	4


	//----- nvinfo : EIATTR_CUDA_API_VERSION
	.align		4
        /*0000*/ 	.byte	0x04, 0x37
        /*0002*/ 	.short	(.L_585 - .L_584)
.L_584:
        /*0004*/ 	.word	0x00000082


	//----- nvinfo : EIATTR_KPARAM_INFO
	.align		4
.L_585:
        /*0008*/ 	.byte	0x04, 0x17
        /*000a*/ 	.short	(.L_587 - .L_586)
.L_586:
        /*000c*/ 	.word	0x00000000
        /*0010*/ 	.short	0x0003
        /*0012*/ 	.short	0x0010
        /*0014*/ 	.byte	0x00, 0xf0, 0x11, 0x00


	//----- nvinfo : EIATTR_KPARAM_INFO
	.align		4
.L_587:
        /*0018*/ 	.byte	0x04, 0x17
        /*001a*/ 	.short	(.L_589 - .L_588)
.L_588:
        /*001c*/ 	.word	0x00000000
        /*0020*/ 	.short	0x0002
        /*0022*/ 	.short	0x000c
        /*0024*/ 	.byte	0x00, 0xf0, 0x11, 0x00


	//----- nvinfo : EIATTR_KPARAM_INFO
	.align		4
.L_589:
        /*0028*/ 	.byte	0x04, 0x17
        /*002a*/ 	.short	(.L_591 - .L_590)
.L_590:
        /*002c*/ 	.word	0x00000000
        /*0030*/ 	.short	0x0001
        /*0032*/ 	.short	0x0008
        /*0034*/ 	.byte	0x00, 0xf0, 0x11, 0x00


	//----- nvinfo : EIATTR_KPARAM_INFO
	.align		4
.L_591:
        /*0038*/ 	.byte	0x04, 0x17
        /*003a*/ 	.short	(.L_593 - .L_592)
.L_592:
        /*003c*/ 	.word	0x00000000
        /*0040*/ 	.short	0x0000
        /*0042*/ 	.short	0x0000
        /*0044*/ 	.byte	0x00, 0xf5, 0x21, 0x00


	//----- nvinfo : EIATTR_SPARSE_MMA_MASK
	.align		4
.L_593:
        /*0048*/ 	.byte	0x03, 0x50
        /*004a*/ 	.short	0x0000


	//----- nvinfo : EIATTR_MAXREG_COUNT
	.align		4
        /*004c*/ 	.byte	0x03, 0x1b
        /*004e*/ 	.short	0x00ff


	//----- nvinfo : EIATTR_MERCURY_ISA_VERSION
	.align		4
        /*0050*/ 	.byte	0x03, 0x5f
        /*0052*/ 	.short	0x0101


	//----- nvinfo : EIATTR_VRC_CTA_INIT_COUNT
	.align		4
        /*0054*/ 	.byte	0x02, 0x4a
	.zero		1
	.zero		1


	//----- nvinfo : EIATTR_EXIT_INSTR_OFFSETS
	.align		4
        /*0058*/ 	.byte	0x04, 0x1c
        /*005a*/ 	.short	(.L_595 - .L_594)


	//   ....[0]....
.L_594:
        /*005c*/ 	.word	0x00000070


	//   ....[1]....
        /*0060*/ 	.word	0x000002b0


	//----- nvinfo : EIATTR_CRS_STACK_SIZE
	.align		4
.L_595:
        /*0064*/ 	.byte	0x04, 0x1e
        /*0066*/ 	.short	(.L_597 - .L_596)
.L_596:
        /*0068*/ 	.word	0x00000000


	//----- nvinfo : EIATTR_CBANK_PARAM_SIZE
	.align		4
.L_597:
        /*006c*/ 	.byte	0x03, 0x19
        /*006e*/ 	.short	0x0014


	//----- nvinfo : EIATTR_PARAM_CBANK
	.align		4
        /*0070*/ 	.byte	0x04, 0x0a
        /*0072*/ 	.short	(.L_599 - .L_598)
	.align		4
.L_598:
        /*0074*/ 	.word	index@(.nv.constant0.RotateInPlace)
        /*0078*/ 	.short	0x0380
        /*007a*/ 	.short	0x0014


	//----- nvinfo : EIATTR_SW_WAR
	.align		4
.L_599:
        /*007c*/ 	.byte	0x04, 0x36
        /*007e*/ 	.short	(.L_601 - .L_600)
.L_600:
        /*0080*/ 	.word	0x00000008
.L_601:


//--------------------- .nv.info.SoftmaxDerivative --------------------------
	.section	.nv.info.SoftmaxDerivative,"",@"SHT_CUDA_INFO"
	.sectionflags	@""
	.align	4


	//----- nvinfo : EIATTR_CUDA_API_VERSION
	.align		4
        /*0000*/ 	.byte	0x04, 0x37
        /*0002*/ 	.short	(.L_603 - .L_602)
.L_602:
        /*0004*/ 	.word	0x00000082


	//----- nvinfo : EIATTR_KPARAM_INFO
	.align		4
.L_603:
        /*0008*/ 	.byte	0x04, 0x17
        /*000a*/ 	.short	(.L_605 - .L_604)
.L_604:
        /*000c*/ 	.word	0x00000000
        /*0010*/ 	.short	0x0003
        /*0012*/ 	.short	0x0014
        /*0014*/ 	.byte	0x00, 0xf0, 0x11, 0x00


	//----- nvinfo : EIATTR_KPARAM_INFO
	.align		4
.L_605:
        /*0018*/ 	.byte	0x04, 0x17
        /*001a*/ 	.short	(.L_607 - .L_606)
.L_606:
        /*001c*/ 	.word	0x00000000
        /*0020*/ 	.short	0x0002
        /*0022*/ 	.short	0x0010
        /*0024*/ 	.byte	0x00, 0xf0, 0x11, 0x00


	//----- nvinfo : EIATTR_KPARAM_INFO
	.align		4
.L_607:
        /*0028*/ 	.byte	0x04, 0x17
        /*002a*/ 	.short	(.L_609 - .L_608)
.L_608:
        /*002c*/ 	.word	0x00000000
        /*0030*/ 	.short	0x0001
        /*0032*/ 	.short	0x0008
        /*0034*/ 	.byte	0x00, 0xf5, 0x21, 0x00


	//----- nvinfo : EIATTR_KPARAM_INFO
	.align		4
.L_609:
        /*0038*/ 	.byte	0x04, 0x17
        /*003a*/ 	.short	(.L_611 - .L_610)
.L_610:
        /*003c*/ 	.word	0x00000000
        /*0040*/ 	.short	0x0000
        /*0042*/ 	.short	0x0000
        /*0044*/ 	.byte	0x00, 0xf5, 0x21, 0x00


	//----- nvinfo : EIATTR_SPARSE_MMA_MASK
	.align		4
.L_611:
        /*0048*/ 	.byte	0x03, 0x50
        /*004a*/ 	.short	0x0000


	//----- nvinfo : EIATTR_MAXREG_COUNT
	.align		4
        /*004c*/ 	.byte	0x03, 0x1b
        /*004e*/ 	.short	0x00ff


	//----- nvinfo : EIATTR_MERCURY_ISA_VERSION
	.align		4
        /*0050*/ 	.byte	0x03, 0x5f
        /*0052*/ 	.short	0x0101


	//----- nvinfo : EIATTR_VRC_CTA_INIT_COUNT
	.align		4
        /*0054*/ 	.byte	0x02, 0x4a
	.zero		1
	.zero		1


	//----- nvinfo : EIATTR_EXIT_INSTR_OFFSETS
	.align		4
        /*0058*/ 	.byte	0x04, 0x1c
        /*005a*/ 	.short	(.L_613 - .L_612)


	//   ....[0]....
.L_612:
        /*005c*/ 	.word	0x00000070


	//   ....[1]....
        /*0060*/ 	.word	0x00000320


	//----- nvinfo : EIATTR_CRS_STACK_SIZE
	.align		4
.L_613:
        /*0064*/ 	.byte	0x04, 0x1e
        /*0066*/ 	.short	(.L_615 - .L_614)
.L_614:
        /*0068*/ 	.word	0x00000000


	//----- nvinfo : EIATTR_CBANK_PARAM_SIZE
	.align		4
.L_615:
        /*006c*/ 	.byte	0x03, 0x19
        /*006e*/ 	.short	0x0018


	//----- nvinfo : EIATTR_PARAM_CBANK
	.align		4
        /*0070*/ 	.byte	0x04, 0x0a
        /*0072*/ 	.short	(.L_617 - .L_616)
	.align		4
.L_616:
        /*0074*/ 	.word	index@(.nv.constant0.SoftmaxDerivative)
        /*0078*/ 	.short	0x0380
        /*007a*/ 	.short	0x0018


	//----- nvinfo : EIATTR_SW_WAR
	.align		4
.L_617:
        /*007c*/ 	.byte	0x04, 0x36
        /*007e*/ 	.short	(.L_619 - .L_618)
.L_618:
        /*0080*/ 	.word	0x00000008
.L_619:


//--------------------- .nv.info.TensorReverseIm2Col --------------------------
	.section	.nv.info.TensorReverseIm2Col,"",@"SHT_CUDA_INFO"
	.sectionflags	@""
	.align	4


	//----- nvinfo : EIATTR_CUDA_API_VERSION
	.align		4
        /*0000*/ 	.byte	0x04, 0x37
        /*0002*/ 	.short	(.L_621 - .L_620)
.L_620:
        /*0004*/ 	.word	0x00000082


	//----- nvinfo : EIATTR_KPARAM_INFO
	.align		4
.L_621:
        /*0008*/ 	.byte	0x04, 0x17
        /*000a*/ 	.short	(.L_623 - .L_622)
.L_622:
        /*000c*/ 	.word	0x00000000
        /*0010*/ 	.short	0x0011
        /*0012*/ 	.short	0x005c
        /*0014*/ 	.byte	0x00, 0xf0, 0x11, 0x00


	//----- nvinfo : EIATTR_KPARAM_INFO
	.align		4
.L_623:
        /*0018*/ 	.byte	0x04, 0x17
        /*001a*/ 	.short	(.L_625 - .L_624)
.L_624:
        /*001c*/ 	.word	0x00000000
        /*0020*/ 	.short	0x0010
        /*0022*/ 	.short	0x0058
        /*0024*/ 	.byte	0x00, 0xf0, 0x11, 0x00


	//----- nvinfo : EIATTR_KPARAM_INFO
	.align		4
.L_625:
        /*0028*/ 	.byte	0x04, 0x17
        /*002a*/ 	.short	(.L_627 - .L_626)
.L_626:
        /*002c*/ 	.word	0x00000000
        /*0030*/ 	.short	0x000f
        /*0032*/ 	.short	0x0054
        /*0034*/ 	.byte	0x00, 0xf0, 0x11, 0x00


	//----- nvinfo : EIATTR_KPARAM_INFO
	.align		4
.L_627:
        /*0038*/ 	.byte	0x04, 0x17
        /*003a*/ 	.short	(.L_629 - .L_628)
.L_628:
        /*003c*/ 	.word	0x00000000
        /*0040*/ 	.short	0x000e
        /*0042*/ 	.short	0x0050
        /*0044*/ 	.byte	0x00, 0xf0, 0x11, 0x00


	//----- nvinfo : EIATTR_KPARAM_INFO
	.align		4
.L_629:
        /*0048*/ 	.byte	0x04, 0x17
        /*004a*/ 	.short	(.L_631 - .L_630)
.L_630:
        /*004c*/ 	.word	0x00000000
        /*0050*/ 	.short	0x000d
        /*0052*/ 	.short	0x004c
        /*0054*/ 	.byte	0x00, 0xf0, 0x11, 0x00


	//----- nvinfo : EIATTR_KPARAM_INFO
	.align		4
.L_631:
        /*0058*/ 	.byte	0x04, 0x17
        /*005a*/ 	.short	(.L_633 - .L_632)
.L_632:
        /*005c*/ 	.word	0x00000000
        /*0060*/ 	.short	0x000c
        /*0062*/ 	.short	0x0048
        /*0064*/ 	.byte	0x00, 0xf0, 0x11, 0x00


	//----- nvinfo : EIATTR_KPARAM_INFO
	.align		4
.L_633:
        /*0068*/ 	.byte	0x04, 0x17
        /*006a*/ 	.short	(.L_635 - .L_634)
.L_634:
        /*006c*/ 	.word	0x00000000
        /*0070*/ 	.short	0x000b
        /*0072*/ 	.short	0x0044
        /*0074*/ 	.byte	0x00, 0xf0, 0x11, 0x00


	//----- nvinfo : EIATTR_KPARAM_INFO
	.align		4
.L_635:
        /*0078*/ 	.byte	0x04, 0x17
        /*007a*/ 	.short	(.L_637 - .L_636)
.L_636:
        /*007c*/ 	.word	0x00000000
        /*0080*/ 	.short	0x000a
        /*0082*/ 	.short	0x0040
        /*0084*/ 	.byte	0x00, 0xf0, 0x11, 0x00


	//----- nvinfo : EIATTR_KPARAM_INFO
	.align		4
.L_637:
        /*0088*/ 	.byte	0x04, 0x17
        /*008a*/ 	.short	(.L_639 - .L_638)
.L_638:
        /*008c*/ 	.word	0x00000000
        /*0090*/ 	.short	0x0009
        /*0092*/ 	.short	0x003c
        /*0094*/ 	.byte	0x00, 0xf0, 0x11, 0x00


	//----- nvinfo : EIATTR_KPARAM_INFO
	.align		4
.L_639:
        /*0098*/ 	.byte	0x04, 0x17
        /*009a*/ 	.short	(.L_641 - .L_640)
.L_640:
        /*009c*/ 	.word	0x00000000
        /*00a0*/ 	.short	0x0008
        /*00a2*/ 	.short	0x0038
        /*00a4*/ 	.byte	0x00, 0xf0, 0x11, 0x00


	//----- nvinfo : EIATTR_KPARAM_INFO
	.align		4
.L_641:
        /*00a8*/ 	.byte	0x04, 0x17
        /*00aa*/ 	.short	(.L_643 - .L_642)
.L_642:
        /*00ac*/ 	.word	0x00000000
        /*00b0*/ 	.short	0x0007
        /*00b2*/ 	.short	0x0034
        /*00b4*/ 	.byte	0x00, 0xf0, 0x11, 0x00


	//----- nvinfo : EIATTR_KPARAM_INFO
	.align		4
.L_643:
        /*00b8*/ 	.byte	0x04, 0x17
        /*00ba*/ 	.short	(.L_645 - .L_644)
.L_644:
        /*00bc*/ 	.word	0x00000000
        /*00c0*/ 	.short	0x0006
        /*00c2*/ 	.short	0x0030
        /*00c4*/ 	.byte	0x00, 0xf0, 0x11, 0x00


	//----- nvinfo : EIATTR_KPARAM_INFO
	.align		4
.L_645:
        /*00c8*/ 	.byte	0x04, 0x17
        /*00ca*/ 	.short	(.L_647 - .L_646)
.L_646:
        /*00cc*/ 	.word	0x00000000
        /*00d0*/ 	.short	0x0005
        /*00d2*/ 	.short	0x0028
        /*00d4*/ 	.byte	0x00, 0xf5, 0x21, 0x00


	//----- nvinfo : EIATTR_KPARAM_INFO
	.align		4
.L_647:
        /*00d8*/ 	.byte	0x04, 0x17
        /*00da*/ 	.short	(.L_649 - .L_648)
.L_648:
        /*00dc*/ 	.word	0x00000000
        /*00e0*/ 	.short	0x0004
        /*00e2*/ 	.short	0x0020
        /*00e4*/ 	.byte	0x00, 0xf5, 0x21, 0x00


	//----- nvinfo : EIATTR_KPARAM_INFO
	.align		4
.L_649:
        /*00e8*/ 	.byte	0x04, 0x17
        /*00ea*/ 	.short	(.L_651 - .L_650)
.L_650:
        /*00ec*/ 	.word	0x00000000
        /*00f0*/ 	.short	0x0003
        /*00f2*/ 	.short	0x0018
        /*00f4*/ 	.byte	0x00, 0xf5, 0x21, 0x00


	//----- nvinfo : EIATTR_KPARAM_INFO
	.align		4
.L_651:
        /*00f8*/ 	.byte	0x04, 0x17
        /*00fa*/ 	.short	(.L_653 - .L_652)
.L_652:
        /*00fc*/ 	.word	0x00000000
        /*0100*/ 	.short	0x0002
        /*0102*/ 	.short	0x0010
        /*0104*/ 	.byte	0x00, 0xf5, 0x21, 0x00


	//----- nvinfo : EIATTR_KPARAM_INFO
	.align		4
.L_653:
        /*0108*/ 	.byte	0x04, 0x17
        /*010a*/ 	.short	(.L_655 - .L_654)
.L_654:
        /*010c*/ 	.word	0x00000000
        /*0110*/ 	.short	0x0001
        /*0112*/ 	.short	0x0008
        /*0114*/ 	.byte	0x00, 0xf5, 0x21, 0x00


	//----- nvinfo : EIATTR_KPARAM_INFO
	.align		4
.L_655:
        /*0118*/ 	.byte	0x04, 0x17
        /*011a*/ 	.short	(.L_657 - .L_656)
.L_656:
        /*011c*/ 	.word	0x00000000
        /*0120*/ 	.short	0x0000
        /*0122*/ 	.short	0x0000
        /*0124*/ 	.byte	0x00, 0xf0, 0x11, 0x00


	//----- nvinfo : EIATTR_SPARSE_MMA_MASK
	.align		4
.L_657:
        /*0128*/ 	.byte	0x03, 0x50
        /*012a*/ 	.short	0x0000


	//----- nvinfo : EIATTR_MAXREG_COUNT
	.align		4
        /*012c*/ 	.byte	0x03, 0x1b
        /*012e*/ 	.short	0x00ff


	//----- nvinfo : EIATTR_MERCURY_ISA_VERSION
	.align		4
        /*0130*/ 	.byte	0x03, 0x5f
        /*0132*/ 	.short	0x0101


	//----- nvinfo : EIATTR_VRC_CTA_INIT_COUNT
	.align		4
        /*0134*/ 	.byte	0x02, 0x4a
	.zero		1
	.zero		1


	//----- nvinfo : EIATTR_EXIT_INSTR_OFFSETS
	.align		4
        /*0138*/ 	.byte	0x04, 0x1c
        /*013a*/ 	.short	(.L_659 - .L_658)


	//   ....[0]....
.L_658:
        /*013c*/ 	.word	0x00000070


	//   ....[1]....
        /*0140*/ 	.word	0x00001100


	//----- nvinfo : EIATTR_CRS_STACK_SIZE
	.align		4
.L_659:
        /*0144*/ 	.byte	0x04, 0x1e
        /*0146*/ 	.short	(.L_661 - .L_660)
.L_660:
        /*0148*/ 	.word	0x00000000


	//----- nvinfo : EIATTR_CBANK_PARAM_SIZE
	.align		4
.L_661:
        /*014c*/ 	.byte	0x03, 0x19
        /*014e*/ 	.short	0x0060


	//----- nvinfo : EIATTR_PARAM_CBANK
	.align		4
        /*0150*/ 	.byte	0x04, 0x0a
        /*0152*/ 	.short	(.L_663 - .L_662)
	.align		4
.L_662:
        /*0154*/ 	.word	index@(.nv.constant0.TensorReverseIm2Col)
        /*0158*/ 	.short	0x0380
        /*015a*/ 	.short	0x0060


	//----- nvinfo : EIATTR_SW_WAR
	.align		4
.L_663:
        /*015c*/ 	.byte	0x04, 0x36
        /*015e*/ 	.short	(.L_665 - .L_664)
.L_664:
        /*0160*/ 	.word	0x00000008
.L_665:


//--------------------- .nv.info.TensorIm2Col     --------------------------
	.section	.nv.info.TensorIm2Col,"",@"SHT_CUDA_INFO"
	.sectionflags	@""
	.align	4


	//----- nvinfo : EIATTR_CUDA_API_VERSION
	.align		4
        /*0000*/ 	.byte	0x04, 0x37
        /*0002*/ 	.short	(.L_667 - .L_666)
.L_666:
        /*0004*/ 	.word	0x00000082


	//----- nvinfo : EIATTR_KPARAM_INFO
	.align		4
.L_667:
        /*0008*/ 	.byte	0x04, 0x17
        /*000a*/ 	.short	(.L_669 - .L_668)
.L_668:
        /*000c*/ 	.word	0x00000000
        /*0010*/ 	.short	0x000f
        /*0012*/ 	.short	0x0050
        /*0014*/ 	.byte	0x00, 0xf0, 0x11, 0x00


	//----- nvinfo : EIATTR_KPARAM_INFO
	.align		4
.L_669:
        /*0018*/ 	.byte	0x04, 0x17
        /*001a*/ 	.short	(.L_671 - .L_670)
.L_670:
        /*001c*/ 	.word	0x00000000
        /*0020*/ 	.short	0x000e
        /*0022*/ 	.short	0x004c
        /*0024*/ 	.byte	0x00, 0xf0, 0x11, 0x00


	//----- nvinfo : EIATTR_KPARAM_INFO
	.align		4
.L_671:
        /*0028*/ 	.byte	0x04, 0x17
        /*002a*/ 	.short	(.L_673 - .L_672)
.L_672:
        /*002c*/ 	.word	0x00000000
        /*0030*/ 	.short	0x000d
        /*0032*/ 	.short	0x0048
        /*0034*/ 	.byte	0x00, 0xf0, 0x11, 0x00


	//----- nvinfo : EIATTR_KPARAM_INFO
	.align		4
.L_673:
        /*0038*/ 	.byte	0x04, 0x17
        /*003a*/ 	.short	(.L_675 - .L_674)
.L_674:
        /*003c*/ 	.word	0x00000000
        /*0040*/ 	.short	0x000c
        /*0042*/ 	.short	0x0044
        /*0044*/ 	.byte	0x00, 0xf0, 0x11, 0x00


	//----- nvinfo : EIATTR_KPARAM_INFO
	.align		4
.L_675:
        /*0048*/ 	.byte	0x04, 0x17
        /*004a*/ 	.short	(.L_677 - .L_676)
.L_676:
        /*004c*/ 	.word	0x00000000
        /*0050*/ 	.short	0x000b
        /*0052*/ 	.short	0x0040
        /*0054*/ 	.byte	0x00, 0xf0, 0x11, 0x00


	//----- nvinfo : EIATTR_KPARAM_INFO
	.align		4
.L_677:
        /*0058*/ 	.byte	0x04, 0x17
        /*005a*/ 	.short	(.L_679 - .L_678)
.L_678:
        /*005c*/ 	.word	0x00000000
        /*0060*/ 	.short	0x000a
        /*0062*/ 	.short	0x003c
        /*0064*/ 	.byte	0x00, 0xf0, 0x11, 0x00


	//----- nvinfo : EIATTR_KPARAM_INFO
	.align		4
.L_679:
        /*0068*/ 	.byte	0x04, 0x17
        /*006a*/ 	.short	(.L_681 - .L_680)
.L_680:
        /*006c*/ 	.word	0x00000000
        /*0070*/ 	.short	0x0009
        /*0072*/ 	.short	0x0038
        /*0074*/ 	.byte	0x00, 0xf0, 0x11, 0x00


	//----- nvinfo : EIATTR_KPARAM_INFO
	.align		4
.L_681:
        /*0078*/ 	.byte	0x04, 0x17
        /*007a*/ 	.short	(.L_683 - .L_682)
.L_682:
        /*007c*/ 	.word	0x00000000
        /*0080*/ 	.short	0x0008
        /*0082*/ 	.short	0x0034
        /*0084*/ 	.byte	0x00, 0xf0, 0x11, 0x00


	//----- nvinfo : EIATTR_KPARAM_INFO
	.align		4
.L_683:
        /*0088*/ 	.byte	0x04, 0x17
        /*008a*/ 	.short	(.L_685 - .L_684)
.L_684:
        /*008c*/ 	.word	0x00000000
        /*0090*/ 	.short	0x0007
        /*0092*/ 	.short	0x0030
        /*0094*/ 	.byte	0x00, 0xf0, 0x11, 0x00


	//----- nvinfo : EIATTR_KPARAM_INFO
	.align		4
.L_685:
        /*0098*/ 	.byte	0x04, 0x17
        /*009a*/ 	.short	(.L_687 - .L_686)
.L_686:
        /*009c*/ 	.word	0x00000000
        /*00a0*/ 	.short	0x0006
        /*00a2*/ 	.short	0x002c
        /*00a4*/ 	.byte	0x00, 0xf0, 0x11, 0x00


	//----- nvinfo : EIATTR_KPARAM_INFO
	.align		4
.L_687:
        /*00a8*/ 	.byte	0x04, 0x17
        /*00aa*/ 	.short	(.L_689 - .L_688)
.L_688:
        /*00ac*/ 	.word	0x00000000
        /*00b0*/ 	.short	0x0005
        /*00b2*/ 	.short	0x0028
        /*00b4*/ 	.byte	0x00, 0xf0, 0x11, 0x00


	//----- nvinfo : EIATTR_KPARAM_INFO
	.align		4
.L_689:
        /*00b8*/ 	.byte	0x04, 0x17
        /*00ba*/ 	.short	(.L_691 - .L_690)
.L_690:
        /*00bc*/ 	.word	0x00000000
        /*00c0*/ 	.short	0x0004
        /*00c2*/ 	.short	0x0020
        /*00c4*/ 	.byte	0x00, 0xf5, 0x21, 0x00


	//----- nvinfo : EIATTR_KPARAM_INFO
	.align		4
.L_691:
        /*00c8*/ 	.byte	0x04, 0x17
        /*00ca*/ 	.short	(.L_693 - .L_692)
.L_692:
        /*00cc*/ 	.word	0x00000000
        /*00d0*/ 	.short	0x0003
        /*00d2*/ 	.short	0x0018
        /*00d4*/ 	.byte	0x00, 0xf5, 0x21, 0x00


	//----- nvinfo : EIATTR_KPARAM_INFO
	.align		4
.L_693:
        /*00d8*/ 	.byte	0x04, 0x17
        /*00da*/ 	.short	(.L_695 - .L_694)
.L_694:
        /*00dc*/ 	.word	0x00000000
        /*00e0*/ 	.short	0x0002
        /*00e2*/ 	.short	0x0010
        /*00e4*/ 	.byte	0x00, 0xf5, 0x21, 0x00


	//----- nvinfo : EIATTR_KPARAM_INFO
	.align		4
.L_695:
        /*00e8*/ 	.byte	0x04, 0x17
        /*00ea*/ 	.short	(.L_697 - .L_696)
.L_696:
        /*00ec*/ 	.word	0x00000000
        /*00f0*/ 	.short	0x0001
        /*00f2*/ 	.short	0x0008
        /*00f4*/ 	.byte	0x00, 0xf5, 0x21, 0x00


	//----- nvinfo : EIATTR_KPARAM_INFO
	.align		4
.L_697:
        /*00f8*/ 	.byte	0x04, 0x17
        /*00fa*/ 	.short	(.L_699 - .L_698)
.L_698:
        /*00fc*/ 	.word	0x00000000
        /*0100*/ 	.short	0x0000
        /*0102*/ 	.short	0x0000
        /*0104*/ 	.byte	0x00, 0xf0, 0x11, 0x00


	//----- nvinfo : EIATTR_SPARSE_MMA_MASK
	.align		4
.L_699:
        /*0108*/ 	.byte	0x03, 0x50
        /*010a*/ 	.short	0x0000


	//----- nvinfo : EIATTR_MAXREG_COUNT
	.align		4
        /*010c*/ 	.byte	0x03, 0x1b
        /*010e*/ 	.short	0x00ff


	//----- nvinfo : EIATTR_MERCURY_ISA_VERSION
	.align		4
        /*0110*/ 	.byte	0x03, 0x5f
        /*0112*/ 	.short	0x0101


	//----- nvinfo : EIATTR_VRC_CTA_INIT_COUNT
	.align		4
        /*0114*/ 	.byte	0x02, 0x4a
	.zero		1
	.zero		1


	//----- nvinfo : EIATTR_EXIT_INSTR_OFFSETS
	.align		4
        /*0118*/ 	.byte	0x04, 0x1c
        /*011a*/ 	.short	(.L_701 - .L_700)


	//   ....[0]....
.L_700:
        /*011c*/ 	.word	0x00000070


	//   ....[1]....
        /*0120*/ 	.word	0x000008a0


	//----- nvinfo : EIATTR_CRS_STACK_SIZE
	.align		4
.L_701:
        /*0124*/ 	.byte	0x04, 0x1e
        /*0126*/ 	.short	(.L_703 - .L_702)
.L_702:
        /*0128*/ 	.word	0x00000000


	//----- nvinfo : EIATTR_CBANK_PARAM_SIZE
	.align		4
.L_703:
        /*012c*/ 	.byte	0x03, 0x19
        /*012e*/ 	.short	0x0054


	//----- nvinfo : EIATTR_PARAM_CBANK
	.align		4
        /*0130*/ 	.byte	0x04, 0x0a
        /*0132*/ 	.short	(.L_705 - .L_704)
	.align		4
.L_704:
        /*0134*/ 	.word	index@(.nv.constant0.TensorIm2Col)
        /*0138*/ 	.short	0x0380
        /*013a*/ 	.short	0x0054


	//----- nvinfo : EIATTR_SW_WAR
	.align		4
.L_705:
        /*013c*/ 	.byte	0x04, 0x36
        /*013e*/ 	.short	(.L_707 - .L_706)
.L_706:
        /*0140*/ 	.word	0x00000008
.L_707:


//--------------------- .nv.info.TensorRemovePadding --------------------------
	.section	.nv.info.TensorRemovePadding,"",@"SHT_CUDA_INFO"
	.sectionflags	@""
	.align	4


	//----- nvinfo : EIATTR_CUDA_API_VERSION
	.align		4
        /*0000*/ 	.byte	0x04, 0x37
        /*0002*/ 	.short	(.L_709 - .L_708)
.L_708:
        /*0004*/ 	.word	0x00000082


	//----- nvinfo : EIATTR_KPARAM_INFO
	.align		4
.L_709:
        /*0008*/ 	.byte	0x04, 0x17
        /*000a*/ 	.short	(.L_711 - .L_710)
.L_710:
        /*000c*/ 	.word	0x00000000
        /*0010*/ 	.short	0x0009
        /*0012*/ 	.short	0x0030
        /*0014*/ 	.byte	0x00, 0xf0, 0x11, 0x00


	//----- nvinfo : EIATTR_KPARAM_INFO
	.align		4
.L_711:
        /*0018*/ 	.byte	0x04, 0x17
        /*001a*/ 	.short	(.L_713 - .L_712)
.L_712:
        /*001c*/ 	.word	0x00000000
        /*0020*/ 	.short	0x0008
        /*0022*/ 	.short	0x002c
        /*0024*/ 	.byte	0x00, 0xf0, 0x11, 0x00


	//----- nvinfo : EIATTR_KPARAM_INFO
	.align		4
.L_713:
        /*0028*/ 	.byte	0x04, 0x17
        /*002a*/ 	.short	(.L_715 - .L_714)
.L_714:
        /*002c*/ 	.word	0x00000000
        /*0030*/ 	.short	0x0007
        /*0032*/ 	.short	0x0028
        /*0034*/ 	.byte	0x00, 0xf0, 0x11, 0x00


	//----- nvinfo : EIATTR_KPARAM_INFO
	.align		4
.L_715:
        /*0038*/ 	.byte	0x04, 0x17
        /*003a*/ 	.short	(.L_717 - .L_716)
.L_716:
        /*003c*/ 	.word	0x00000000
        /*0040*/ 	.short	0x0006
        /*0042*/ 	.short	0x0024
        /*0044*/ 	.byte	0x00, 0xf0, 0x11, 0x00


	//----- nvinfo : EIATTR_KPARAM_INFO
	.align		4
.L_717:
        /*0048*/ 	.byte	0x04, 0x17
        /*004a*/ 	.short	(.L_719 - .L_718)
.L_718:
        /*004c*/ 	.word	0x00000000
        /*0050*/ 	.short	0x0005
        /*0052*/ 	.short	0x0020
        /*0054*/ 	.byte	0x00, 0xf0, 0x11, 0x00


	//----- nvinfo : EIATTR_KPARAM_INFO
	.align		4
.L_719:
        /*0058*/ 	.byte	0x04, 0x17
        /*005a*/ 	.short	(.L_721 - .L_720)
.L_720:
        /*005c*/ 	.word	0x00000000
        /*0060*/ 	.short	0x0004
        /*0062*/ 	.short	0x001c
        /*0064*/ 	.byte	0x00, 0xf0, 0x11, 0x00


	//----- nvinfo : EIATTR_KPARAM_INFO
	.align		4
.L_721:
        /*0068*/ 	.byte	0x04, 0x17
        /*006a*/ 	.short	(.L_723 - .L_722)
.L_722:
        /*006c*/ 	.word	0x00000000
        /*0070*/ 	.short	0x0003
        /*0072*/ 	.short	0x0018
        /*0074*/ 	.byte	0x00, 0xf0, 0x11, 0x00


	//----- nvinfo : EIATTR_KPARAM_INFO
	.align		4
.L_723:
        /*0078*/ 	.byte	0x04, 0x17
        /*007a*/ 	.short	(.L_725 - .L_724)
.L_724:
        /*007c*/ 	.word	0x00000000
        /*0080*/ 	.short	0x0002
        /*0082*/ 	.short	0x0010
        /*0084*/ 	.byte	0x00, 0xf5, 0x21, 0x00


	//----- nvinfo : EIATTR_KPARAM_INFO
	.align		4
.L_725:
        /*0088*/ 	.byte	0x04, 0x17
        /*008a*/ 	.short	(.L_727 - .L_726)
.L_726:
        /*008c*/ 	.word	0x00000000
        /*0090*/ 	.short	0x0001
        /*0092*/ 	.short	0x0008
        /*0094*/ 	.byte	0x00, 0xf5, 0x21, 0x00


	//----- nvinfo : EIATTR_KPARAM_INFO
	.align		4
.L_727:
        /*0098*/ 	.byte	0x04, 0x17
        /*009a*/ 	.short	(.L_729 - .L_728)
.L_728:
        /*009c*/ 	.word	0x00000000
        /*00a0*/ 	.short	0x0000
        /*00a2*/ 	.short	0x0000
        /*00a4*/ 	.byte	0x00, 0xf0, 0x11, 0x00


	//----- nvinfo : EIATTR_SPARSE_MMA_MASK
	.align		4
.L_729:
        /*00a8*/ 	.byte	0x03, 0x50
        /*00aa*/ 	.short	0x0000


	//----- nvinfo : EIATTR_MAXREG_COUNT
	.align		4
        /*00ac*/ 	.byte	0x03, 0x1b
        /*00ae*/ 	.short	0x00ff


	//----- nvinfo : EIATTR_MERCURY_ISA_VERSION
	.align		4
        /*00b0*/ 	.byte	0x03, 0x5f
        /*00b2*/ 	.short	0x0101


	//----- nvinfo : EIATTR_VRC_CTA_INIT_COUNT
	.align		4
        /*00b4*/ 	.byte	0x02, 0x4a
	.zero		1
	.zero		1


	//----- nvinfo : EIATTR_EXIT_INSTR_OFFSETS
	.align		4
        /*00b8*/ 	.byte	0x04, 0x1c
        /*00ba*/ 	.short	(.L_731 - .L_730)


	//   ....[0]....
.L_730:
        /*00bc*/ 	.word	0x00000070


	//   ....[1]....
        /*00c0*/ 	.word	0x00000850


	//----- nvinfo : EIATTR_CRS_STACK_SIZE
	.align		4
.L_731:
        /*00c4*/ 	.byte	0x04, 0x1e
        /*00c6*/ 	.short	(.L_733 - .L_732)
.L_732:
        /*00c8*/ 	.word	0x00000000


	//----- nvinfo : EIATTR_CBANK_PARAM_SIZE
	.align		4
.L_733:
        /*00cc*/ 	.byte	0x03, 0x19
        /*00ce*/ 	.short	0x0034


	//----- nvinfo : EIATTR_PARAM_CBANK
	.align		4
        /*00d0*/ 	.byte	0x04, 0x0a
        /*00d2*/ 	.short	(.L_735 - .L_734)
	.align		4
.L_734:
        /*00d4*/ 	.word	index@(.nv.constant0.TensorRemovePadding)
        /*00d8*/ 	.short	0x0380
        /*00da*/ 	.short	0x0034


	//----- nvinfo : EIATTR_SW_WAR
	.align		4
.L_735:
        /*00dc*/ 	.byte	0x04, 0x36
        /*00de*/ 	.short	(.L_737 - .L_736)
.L_736:
        /*00e0*/ 	.word	0x00000008
.L_737:


//--------------------- .nv.info.TensorAddPadding --------------------------
	.section	.nv.info.TensorAddPadding,"",@"SHT_CUDA_INFO"
	.sectionflags	@""
	.align	4


	//----- nvinfo : EIATTR_CUDA_API_VERSION
	.align		4
        /*0000*/ 	.byte	0x04, 0x37
        /*0002*/ 	.short	(.L_739 - .L_738)
.L_738:
        /*0004*/ 	.word	0x00000082


	//----- nvinfo : EIATTR_KPARAM_INFO
	.align		4
.L_739:
        /*0008*/ 	.byte	0x04, 0x17
        /*000a*/ 	.short	(.L_741 - .L_740)
.L_740:
        /*000c*/ 	.word	0x00000000
        /*0010*/ 	.short	0x0009
        /*0012*/ 	.short	0x0030
        /*0014*/ 	.byte	0x00, 0xf0, 0x11, 0x00


	//----- nvinfo : EIATTR_KPARAM_INFO
	.align		4
.L_741:
        /*0018*/ 	.byte	0x04, 0x17
        /*001a*/ 	.short	(.L_743 - .L_742)
.L_742:
        /*001c*/ 	.word	0x00000000
        /*0020*/ 	.short	0x0008
        /*0022*/ 	.short	0x002c
        /*0024*/ 	.byte	0x00, 0xf0, 0x11, 0x00


	//----- nvinfo : EIATTR_KPARAM_INFO
	.align		4
.L_743:
        /*0028*/ 	.byte	0x04, 0x17
        /*002a*/ 	.short	(.L_745 - .L_744)
.L_744:
        /*002c*/ 	.word	0x00000000
        /*0030*/ 	.short	0x0007
        /*0032*/ 	.short	0x0028
        /*0034*/ 	.byte	0x00, 0xf0, 0x11, 0x00


	//----- nvinfo : EIATTR_KPARAM_INFO
	.align		4
.L_745:
        /*0038*/ 	.byte	0x04, 0x17
        /*003a*/ 	.short	(.L_747 - .L_746)
.L_746:
        /*003c*/ 	.word	0x00000000
        /*0040*/ 	.short	0x0006
        /*0042*/ 	.short	0x0024
        /*0044*/ 	.byte	0x00, 0xf0, 0x11, 0x00


	//----- nvinfo : EIATTR_KPARAM_INFO
	.align		4
.L_747:
        /*0048*/ 	.byte	0x04, 0x17
        /*004a*/ 	.short	(.L_749 - .L_748)
.L_748:
        /*004c*/ 	.word	0x00000000
        /*0050*/ 	.short	0x0005
        /*0052*/ 	.short	0x0020
        /*0054*/ 	.byte	0x00, 0xf0, 0x11, 0x00


	//----- nvinfo : EIATTR_KPARAM_INFO
	.align		4
.L_749:
        /*0058*/ 	.byte	0x04, 0x17
        /*005a*/ 	.short	(.L_751 - .L_750)
.L_750:
        /*005c*/ 	.word	0x00000000
        /*0060*/ 	.short	0x0004
        /*0062*/ 	.short	0x001c
        /*0064*/ 	.byte	0x00, 0xf0, 0x11, 0x00


	//----- nvinfo : EIATTR_KPARAM_INFO
	.align		4
.L_751:
        /*0068*/ 	.byte	0x04, 0x17
        /*006a*/ 	.short	(.L_753 - .L_752)
.L_752:
        /*006c*/ 	.word	0x00000000
        /*0070*/ 	.short	0x0003
        /*0072*/ 	.short	0x0018
        /*0074*/ 	.byte	0x00, 0xf0, 0x11, 0x00


	//----- nvinfo : EIATTR_KPARAM_INFO
	.align		4
.L_753:
        /*0078*/ 	.byte	0x04, 0x17
        /*007a*/ 	.short	(.L_755 - .L_754)
.L_754:
        /*007c*/ 	.word	0x00000000
        /*0080*/ 	.short	0x0002
        /*0082*/ 	.short	0x0010
        /*0084*/ 	.byte	0x00, 0xf5, 0x21, 0x00


	//----- nvinfo : EIATTR_KPARAM_INFO
	.align		4
.L_755:
        /*0088*/ 	.byte	0x04, 0x17
        /*008a*/ 	.short	(.L_757 - .L_756)
.L_756:
        /*008c*/ 	.word	0x00000000
        /*0090*/ 	.short	0x0001
        /*0092*/ 	.short	0x0008
        /*0094*/ 	.byte	0x00, 0xf5, 0x21, 0x00


	//----- nvinfo : EIATTR_KPARAM_INFO
	.align		4
.L_757:
        /*0098*/ 	.byte	0x04, 0x17
        /*009a*/ 	.short	(.L_759 - .L_758)
.L_758:
        /*009c*/ 	.word	0x00000000
        /*00a0*/ 	.short	0x0000
        /*00a2*/ 	.short	0x0000
        /*00a4*/ 	.byte	0x00, 0xf0, 0x11, 0x00


	//----- nvinfo : EIATTR_SPARSE_MMA_MASK
	.align		4
.L_759:
        /*00a8*/ 	.byte	0x03, 0x50
        /*00aa*/ 	.short	0x0000


	//----- nvinfo : EIATTR_MAXREG_COUNT
	.align		4
        /*00ac*/ 	.byte	0x03, 0x1b
        /*00ae*/ 	.short	0x00ff


	//----- nvinfo : EIATTR_MERCURY_ISA_VERSION
	.align		4
        /*00b0*/ 	.byte	0x03, 0x5f
        /*00b2*/ 	.short	0x0101


	//----- nvinfo : EIATTR_VRC_CTA_INIT_COUNT
	.align		4
        /*00b4*/ 	.byte	0x02, 0x4a
	.zero		1
	.zero		1


	//----- nvinfo : EIATTR_EXIT_INSTR_OFFSETS
	.align		4
        /*00b8*/ 	.byte	0x04, 0x1c
        /*00ba*/ 	.short	(.L_761 - .L_760)


	//   ....[0]....
.L_760:
        /*00bc*/ 	.word	0x00000070


	//   ....[1]....
        /*00c0*/ 	.word	0x00000780


	//----- nvinfo : EIATTR_CRS_STACK_SIZE
	.align		4
.L_761:
        /*00c4*/ 	.byte	0x04, 0x1e
        /*00c6*/ 	.short	(.L_763 - .L_762)
.L_762:
        /*00c8*/ 	.word	0x00000000


	//----- nvinfo : EIATTR_CBANK_PARAM_SIZE
	.align		4
.L_763:
        /*00cc*/ 	.byte	0x03, 0x19
        /*00ce*/ 	.short	0x0034


	//----- nvinfo : EIATTR_PARAM_CBANK
	.align		4
        /*00d0*/ 	.byte	0x04, 0x0a
        /*00d2*/ 	.short	(.L_765 - .L_764)
	.align		4
.L_764:
        /*00d4*/ 	.word	index@(.nv.constant0.TensorAddPadding)
        /*00d8*/ 	.short	0x0380
        /*00da*/ 	.short	0x0034


	//----- nvinfo : EIATTR_SW_WAR
	.align		4
.L_765:
        /*00dc*/ 	.byte	0x04, 0x36
        /*00de*/ 	.short	(.L_767 - .L_766)
.L_766:
        /*00e0*/ 	.word	0x00000008
.L_767:


//--------------------- .nv.info.CopyToMatrixColumns --------------------------
	.section	.nv.info.CopyToMatrixColumns,"",@"SHT_CUDA_INFO"
	.sectionflags	@""
	.align	4


	//----- nvinfo : EIATTR_CUDA_API_VERSION
	.align		4
        /*0000*/ 	.byte	0x04, 0x37
        /*0002*/ 	.short	(.L_769 - .L_768)
.L_768:
        /*0004*/ 	.word	0x00000082


	//----- nvinfo : EIATTR_KPARAM_INFO
	.align		4
.L_769:
        /*0008*/ 	.byte	0x04, 0x17
        /*000a*/ 	.short	(.L_771 - .L_770)
.L_770:
        /*000c*/ 	.word	0x00000000
        /*0010*/ 	.short	0x0003
        /*0012*/ 	.short	0x0014
        /*0014*/ 	.byte	0x00, 0xf0, 0x11, 0x00


	//----- nvinfo : EIATTR_KPARAM_INFO
	.align		4
.L_771:
        /*0018*/ 	.byte	0x04, 0x17
        /*001a*/ 	.short	(.L_773 - .L_772)
.L_772:
        /*001c*/ 	.word	0x00000000
        /*0020*/ 	.short	0x0002
        /*0022*/ 	.short	0x0010
        /*0024*/ 	.byte	0x00, 0xf0, 0x11, 0x00


	//----- nvinfo : EIATTR_KPARAM_INFO
	.align		4
.L_773:
        /*0028*/ 	.byte	0x04, 0x17
        /*002a*/ 	.short	(.L_775 - .L_774)
.L_774:
        /*002c*/ 	.word	0x00000000
        /*0030*/ 	.short	0x0001
        /*0032*/ 	.short	0x0008
        /*0034*/ 	.byte	0x00, 0xf5, 0x21, 0x00


	//----- nvinfo : EIATTR_KPARAM_INFO
	.align		4
.L_775:
        /*0038*/ 	.byte	0x04, 0x17
        /*003a*/ 	.short	(.L_777 - .L_776)
.L_776:
        /*003c*/ 	.word	0x00000000
        /*0040*/ 	.short	0x0000
        /*0042*/ 	.short	0x0000
        /*0044*/ 	.byte	0x00, 0xf5, 0x21, 0x00


	//----- nvinfo : EIATTR_SPARSE_MMA_MASK
	.align		4
.L_777:
        /*0048*/ 	.byte	0x03, 0x50
        /*004a*/ 	.short	0x0000


	//----- nvinfo : EIATTR_MAXREG_COUNT
	.align		4
        /*004c*/ 	.byte	0x03, 0x1b
        /*004e*/ 	.short	0x00ff


	//----- nvinfo : EIATTR_MERCURY_ISA_VERSION
	.align		4
        /*0050*/ 	.byte	0x03, 0x5f
        /*0052*/ 	.short	0x0101


	//----- nvinfo : EIATTR_VRC_CTA_INIT_COUNT
	.align		4
        /*0054*/ 	.byte	0x02, 0x4a
	.zero		1
	.zero		1


	//----- nvinfo : EIATTR_EXIT_INSTR_OFFSETS
	.align		4
        /*0058*/ 	.byte	0x04, 0x1c
        /*005a*/ 	.short	(.L_779 - .L_778)


	//   ....[0]....
.L_778:
        /*005c*/ 	.word	0x00000070


	//   ....[1]....
        /*0060*/ 	.word	0x00000280


	//----- nvinfo : EIATTR_CRS_STACK_SIZE
	.align		4
.L_779:
        /*0064*/ 	.byte	0x04, 0x1e
        /*0066*/ 	.short	(.L_781 - .L_780)
.L_780:
        /*0068*/ 	.word	0x00000000


	//----- nvinfo : EIATTR_CBANK_PARAM_SIZE
	.align		4
.L_781:
        /*006c*/ 	.byte	0x03, 0x19
        /*006e*/ 	.short	0x0018


	//----- nvinfo : EIATTR_PARAM_CBANK
	.align		4
        /*0070*/ 	.byte	0x04, 0x0a
        /*0072*/ 	.short	(.L_783 - .L_782)
	.align		4
.L_782:
        /*0074*/ 	.word	index@(.nv.constant0.CopyToMatrixColumns)
        /*0078*/ 	.short	0x0380
        /*007a*/ 	.short	0x0018


	//----- nvinfo : EIATTR_SW_WAR
	.align		4
.L_783:
        /*007c*/ 	.byte	0x04, 0x36
        /*007e*/ 	.short	(.L_785 - .L_784)
.L_784:
        /*0080*/ 	.word	0x00000008
.L_785:


//--------------------- .nv.info.CopyToMatrixRows --------------------------
	.section	.nv.info.CopyToMatrixRows,"",@"SHT_CUDA_INFO"
	.sectionflags	@""
	.align	4


	//----- nvinfo : EIATTR_CUDA_API_VERSION
	.align		4
        /*0000*/ 	.byte	0x04, 0x37
        /*0002*/ 	.short	(.L_787 - .L_786)
.L_786:
        /*0004*/ 	.word	0x00000082


	//----- nvinfo : EIATTR_KPARAM_INFO
	.align		4
.L_787:
        /*0008*/ 	.byte	0x04, 0x17
        /*000a*/ 	.short	(.L_789 - .L_788)
.L_788:
        /*000c*/ 	.word	0x00000000
        /*0010*/ 	.short	0x0003
        /*0012*/ 	.short	0x0014
        /*0014*/ 	.byte	0x00, 0xf0, 0x11, 0x00


	//----- nvinfo : EIATTR_KPARAM_INFO
	.align		4
.L_789:
        /*0018*/ 	.byte	0x04, 0x17
        /*001a*/ 	.short	(.L_791 - .L_790)
.L_790:
        /*001c*/ 	.word	0x00000000
        /*0020*/ 	.short	0x0002
        /*0022*/ 	.short	0x0010
        /*0024*/ 	.byte	0x00, 0xf0, 0x11, 0x00


	//----- nvinfo : EIATTR_KPARAM_INFO
	.align		4
.L_791:
        /*0028*/ 	.byte	0x04, 0x17
        /*002a*/ 	.short	(.L_793 - .L_792)
.L_792:
        /*002c*/ 	.word	0x00000000
        /*0030*/ 	.short	0x0001
        /*0032*/ 	.short	0x0008
        /*0034*/ 	.byte	0x00, 0xf5, 0x21, 0x00


	//----- nvinfo : EIATTR_KPARAM_INFO
	.align		4
.L_793:
        /*0038*/ 	.byte	0x04, 0x17
        /*003a*/ 	.short	(.L_795 - .L_794)
.L_794:
        /*003c*/ 	.word	0x00000000
        /*0040*/ 	.short	0x0000
        /*0042*/ 	.short	0x0000
        /*0044*/ 	.byte	0x00, 0xf5, 0x21, 0x00


	//----- nvinfo : EIATTR_SPARSE_MMA_MASK
	.align		4
.L_795:
        /*0048*/ 	.byte	0x03, 0x50
        /*004a*/ 	.short	0x0000


	//----- nvinfo : EIATTR_MAXREG_COUNT
	.align		4
        /*004c*/ 	.byte	0x03, 0x1b
        /*004e*/ 	.short	0x00ff


	//----- nvinfo : EIATTR_MERCURY_ISA_VERSION
	.align		4
        /*0050*/ 	.byte	0x03, 0x5f
        /*0052*/ 	.short	0x0101


	//----- nvinfo : EIATTR_VRC_CTA_INIT_COUNT
	.align		4
        /*0054*/ 	.byte	0x02, 0x4a
	.zero		1
	.zero		1


	//----- nvinfo : EIATTR_EXIT_INSTR_OFFSETS
	.align		4
        /*0058*/ 	.byte	0x04, 0x1c
        /*005a*/ 	.short	(.L_797 - .L_796)


	//   ....[0]....
.L_796:
        /*005c*/ 	.word	0x00000070


	//   ....[1]....
        /*0060*/ 	.word	0x00000280


	//----- nvinfo : EIATTR_CRS_STACK_SIZE
	.align		4
.L_797:
        /*0064*/ 	.byte	0x04, 0x1e
        /*0066*/ 	.short	(.L_799 - .L_798)
.L_798:
        /*0068*/ 	.word	0x00000000


	//----- nvinfo : EIATTR_CBANK_PARAM_SIZE
	.align		4
.L_799:
        /*006c*/ 	.byte	0x03, 0x19
        /*006e*/ 	.short	0x0018


	//----- nvinfo : EIATTR_PARAM_CBANK
	.align		4
        /*0070*/ 	.byte	0x04, 0x0a
        /*0072*/ 	.short	(.L_801 - .L_800)
	.align		4
.L_800:
        /*0074*/ 	.word	index@(.nv.constant0.CopyToMatrixRows)
        /*0078*/ 	.short	0x0380
        /*007a*/ 	.short	0x0018


	//----- nvinfo : EIATTR_SW_WAR
	.align		4
.L_801:
        /*007c*/ 	.byte	0x04, 0x36
        /*007e*/ 	.short	(.L_803 - .L_802)
.L_802:
        /*0080*/ 	.word	0x00000008
.L_803:


//--------------------- .nv.info.VectorCopyRandom --------------------------
	.section	.nv.info.VectorCopyRandom,"",@"SHT_CUDA_INFO"
	.sectionflags	@""
	.align	4


	//----- nvinfo : EIATTR_CUDA_API_VERSION
	.align		4
        /*0000*/ 	.byte	0x04, 0x37
        /*0002*/ 	.short	(.L_805 - .L_804)
.L_804:
        /*0004*/ 	.word	0x00000082


	//----- nvinfo : EIATTR_KPARAM_INFO
	.align		4
.L_805:
        /*0008*/ 	.byte	0x04, 0x17
        /*000a*/ 	.short	(.L_807 - .L_806)
.L_806:
        /*000c*/ 	.word	0x00000000
        /*0010*/ 	.short	0x0005
        /*0012*/ 	.short	0x0020
        /*0014*/ 	.byte	0x00, 0xf0, 0x11, 0x00


	//----- nvinfo : EIATTR_KPARAM_INFO
	.align		4
.L_807:
        /*0018*/ 	.byte	0x04, 0x17
        /*001a*/ 	.short	(.L_809 - .L_808)
.L_808:
        /*001c*/ 	.word	0x00000000
        /*0020*/ 	.short	0x0004
        /*0022*/ 	.short	0x001c
        /*0024*/ 	.byte	0x00, 0xf0, 0x11, 0x00


	//----- nvinfo : EIATTR_KPARAM_INFO
	.align		4
.L_809:
        /*0028*/ 	.byte	0x04, 0x17
        /*002a*/ 	.short	(.L_811 - .L_810)
.L_810:
        /*002c*/ 	.word	0x00000000
        /*0030*/ 	.short	0x0003
        /*0032*/ 	.short	0x0018
        /*0034*/ 	.byte	0x00, 0xf0, 0x11, 0x00


	//----- nvinfo : EIATTR_KPARAM_INFO
	.align		4
.L_811:
        /*0038*/ 	.byte	0x04, 0x17
        /*003a*/ 	.short	(.L_813 - .L_812)
.L_812:
        /*003c*/ 	.word	0x00000000
        /*0040*/ 	.short	0x0002
        /*0042*/ 	.short	0x0010
        /*0044*/ 	.byte	0x00, 0xf5, 0x21, 0x00


	//----- nvinfo : EIATTR_KPARAM_INFO
	.align		4
.L_813:
        /*0048*/ 	.byte	0x04, 0x17
        /*004a*/ 	.short	(.L_815 - .L_814)
.L_814:
        /*004c*/ 	.word	0x00000000
        /*0050*/ 	.short	0x0001
        /*0052*/ 	.short	0x0008
        /*0054*/ 	.byte	0x00, 0xf5, 0x21, 0x00


	//----- nvinfo : EIATTR_KPARAM_INFO
	.align		4
.L_815:
        /*0058*/ 	.byte	0x04, 0x17
        /*005a*/ 	.short	(.L_817 - .L_816)
.L_816:
        /*005c*/ 	.word	0x00000000
        /*0060*/ 	.short	0x0000
        /*0062*/ 	.short	0x0000
        /*0064*/ 	.byte	0x00, 0xf5, 0x21, 0x00


	//----- nvinfo : EIATTR_SPARSE_MMA_MASK
	.align		4
.L_817:
        /*0068*/ 	.byte	0x03, 0x50
        /*006a*/ 	.short	0x0000


	//----- nvinfo : EIATTR_MAXREG_COUNT
	.align		4
        /*006c*/ 	.byte	0x03, 0x1b
        /*006e*/ 	.short	0x00ff


	//----- nvinfo : EIATTR_MERCURY_ISA_VERSION
	.align		4
        /*0070*/ 	.byte	0x03, 0x5f
        /*0072*/ 	.short	0x0101


	//----- nvinfo : EIATTR_VRC_CTA_INIT_COUNT
	.align		4
        /*0074*/ 	.byte	0x02, 0x4a
	.zero		1
	.zero		1


	//----- nvinfo : EIATTR_EXIT_INSTR_OFFSETS
	.align		4
        /*0078*/ 	.byte	0x04, 0x1c
        /*007a*/ 	.short	(.L_819 - .L_818)


	//   ....[0]....
.L_818:
        /*007c*/ 	.word	0x00000070


	//   ....[1]....
        /*0080*/ 	.word	0x000001d0


	//----- nvinfo : EIATTR_CRS_STACK_SIZE
	.align		4
.L_819:
        /*0084*/ 	.byte	0x04, 0x1e
        /*0086*/ 	.short	(.L_821 - .L_820)
.L_820:
        /*0088*/ 	.word	0x00000000


	//----- nvinfo : EIATTR_CBANK_PARAM_SIZE
	.align		4
.L_821:
        /*008c*/ 	.byte	0x03, 0x19
        /*008e*/ 	.short	0x0024


	//----- nvinfo : EIATTR_PARAM_CBANK
	.align		4
        /*0090*/ 	.byte	0x04, 0x0a
        /*0092*/ 	.short	(.L_823 - .L_822)
	.align		4
.L_822:
        /*0094*/ 	.word	index@(.nv.constant0.VectorCopyRandom)
        /*0098*/ 	.short	0x0380
        /*009a*/ 	.short	0x0024


	//----- nvinfo : EIATTR_SW_WAR
	.align		4
.L_823:
        /*009c*/ 	.byte	0x04, 0x36
        /*009e*/ 	.short	(.L_825 - .L_824)
.L_824:
        /*00a0*/ 	.word	0x00000008
.L_825:


//--------------------- .nv.info.VectorAddInPlace --------------------------
	.section	.nv.info.VectorAddInPlace,"",@"SHT_CUDA_INFO"
	.sectionflags	@""
	.align	4


	//----- nvinfo : EIATTR_CUDA_API_VERSION
	.align		4
        /*0000*/ 	.byte	0x04, 0x37
        /*0002*/ 	.short	(.L_827 - .L_826)
.L_826:
        /*0004*/ 	.word	0x00000082


	//----- nvinfo : EIATTR_KPARAM_INFO
	.align		4
.L_827:
        /*0008*/ 	.byte	0x04, 0x17
        /*000a*/ 	.short	(.L_829 - .L_828)
.L_828:
        /*000c*/ 	.word	0x00000000
        /*0010*/ 	.short	0x0003
        /*0012*/ 	.short	0x0010
        /*0014*/ 	.byte	0x00, 0xf0, 0x11, 0x00


	//----- nvinfo : EIATTR_KPARAM_INFO
	.align		4
.L_829:
        /*0018*/ 	.byte	0x04, 0x17
        /*001a*/ 	.short	(.L_831 - .L_830)
.L_830:
        /*001c*/ 	.word	0x00000000
        /*0020*/ 	.short	0x0002
        /*0022*/ 	.short	0x000c
        /*0024*/ 	.byte	0x00, 0xf0, 0x11, 0x00


	//----- nvinfo : EIATTR_KPARAM_INFO
	.align		4
.L_831:
        /*0028*/ 	.byte	0x04, 0x17
        /*002a*/ 	.short	(.L_833 - .L_832)
.L_832:
        /*002c*/ 	.word	0x00000000
        /*0030*/ 	.short	0x0001
        /*0032*/ 	.short	0x0008
        /*0034*/ 	.byte	0x00, 0xf0, 0x11, 0x00


	//----- nvinfo : EIATTR_KPARAM_INFO
	.align		4
.L_833:
        /*0038*/ 	.byte	0x04, 0x17
        /*003a*/ 	.short	(.L_835 - .L_834)
.L_834:
        /*003c*/ 	.word	0x00000000
        /*0040*/ 	.short	0x0000
        /*0042*/ 	.short	0x0000
        /*0044*/ 	.byte	0x00, 0xf5, 0x21, 0x00


	//----- nvinfo : EIATTR_SPARSE_MMA_MASK
	.align		4
.L_835:
        /*0048*/ 	.byte	0x03, 0x50
        /*004a*/ 	.short	0x0000


	//----- nvinfo : EIATTR_MAXREG_COUNT
	.align		4
        /*004c*/ 	.byte	0x03, 0x1b
        /*004e*/ 	.short	0x00ff


	//----- nvinfo : EIATTR_MERCURY_ISA_VERSION
	.align		4
        /*0050*/ 	.byte	0x03, 0x5f
        /*0052*/ 	.short	0x0101


	//----- nvinfo : EIATTR_VRC_CTA_INIT_COUNT
	.align		4
        /*0054*/ 	.byte	0x02, 0x4a
	.zero		1
	.zero		1


	//----- nvinfo : EIATTR_EXIT_INSTR_OFFSETS
	.align		4
        /*0058*/ 	.byte	0x04, 0x1c
        /*005a*/ 	.short	(.L_837 - .L_836)


	//   ....[0]....
.L_836:
        /*005c*/ 	.word	0x00000070


	//   ....[1]....
        /*0060*/ 	.word	0x00000160


	//----- nvinfo : EIATTR_CRS_STACK_SIZE
	.align		4
.L_837:
        /*0064*/ 	.byte	0x04, 0x1e
        /*0066*/ 	.short	(.L_839 - .L_838)
.L_838:
        /*0068*/ 	.word	0x00000000


	//----- nvinfo : EIATTR_CBANK_PARAM_SIZE
	.align		4
.L_839:
        /*006c*/ 	.byte	0x03, 0x19
        /*006e*/ 	.short	0x0014


	//----- nvinfo : EIATTR_PARAM_CBANK
	.align		4
        /*0070*/ 	.byte	0x04, 0x0a
        /*0072*/ 	.short	(.L_841 - .L_840)
	.align		4
.L_840:
        /*0074*/ 	.word	index@(.nv.constant0.VectorAddInPlace)
        /*0078*/ 	.short	0x0380
        /*007a*/ 	.short	0x0014


	//----- nvinfo : EIATTR_SW_WAR
	.align		4
.L_841:
        /*007c*/ 	.byte	0x04, 0x36
        /*007e*/ 	.short	(.L_843 - .L_842)
.L_842:
        /*0080*/ 	.word	0x00000008
.L_843:


//--------------------- .nv.info.SoftmaxVector    --------------------------
	.section	.nv.info.SoftmaxVector,"",@"SHT_CUDA_INFO"
	.sectionflags	@""
	.align	4


	//----- nvinfo : EIATTR_CUDA_API_VERSION
	.align		4
        /*0000*/ 	.byte	0x04, 0x37
        /*0002*/ 	.short	(.L_845 - .L_844)
.L_844:
        /*0004*/ 	.word	0x00000082


	//----- nvinfo : EIATTR_KPARAM_INFO
	.align		4
.L_845:
        /*0008*/ 	.byte	0x04, 0x17
        /*000a*/ 	.short	(.L_847 - .L_846)
.L_846:
        /*000c*/ 	.word	0x00000000
        /*0010*/ 	.short	0x0004
        /*0012*/ 	.short	0x0018
        /*0014*/ 	.byte	0x00, 0xf0, 0x11, 0x00


	//----- nvinfo : EIATTR_KPARAM_INFO
	.align		4
.L_847:
        /*0018*/ 	.byte	0x04, 0x17
        /*001a*/ 	.short	(.L_849 - .L_848)
.L_848:
        /*001c*/ 	.word	0x00000000
        /*0020*/ 	.short	0x0003
        /*0022*/ 	.short	0x0014
        /*0024*/ 	.byte	0x00, 0xf0, 0x11, 0x00


	//----- nvinfo : EIATTR_KPARAM_INFO
	.align		4
.L_849:
        /*0028*/ 	.byte	0x04, 0x17
        /*002a*/ 	.short	(.L_851 - .L_850)
.L_850:
        /*002c*/ 	.word	0x00000000
        /*0030*/ 	.short	0x0002
        /*0032*/ 	.short	0x0010
        /*0034*/ 	.byte	0x00, 0xf0, 0x11, 0x00


	//----- nvinfo : EIATTR_KPARAM_INFO
	.align		4
.L_851:
        /*0038*/ 	.byte	0x04, 0x17
        /*003a*/ 	.short	(.L_853 - .L_852)
.L_852:
        /*003c*/ 	.word	0x00000000
        /*0040*/ 	.short	0x0001
        /*0042*/ 	.short	0x0008
        /*0044*/ 	.byte	0x00, 0xf5, 0x21, 0x00


	//----- nvinfo : EIATTR_KPARAM_INFO
	.align		4
.L_853:
        /*0048*/ 	.byte	0x04, 0x17
        /*004a*/ 	.short	(.L_855 - .L_854)
.L_854:
        /*004c*/ 	.word	0x00000000
        /*0050*/ 	.short	0x0000
        /*0052*/ 	.short	0x0000
        /*0054*/ 	.byte	0x00, 0xf5, 0x21, 0x00


	//----- nvinfo : EIATTR_SPARSE_MMA_MASK
	.align		4
.L_855:
        /*0058*/ 	.byte	0x03, 0x50
        /*005a*/ 	.short	0x0000


	//----- nvinfo : EIATTR_MAXREG_COUNT
	.align		4
        /*005c*/ 	.byte	0x03, 0x1b
        /*005e*/ 	.short	0x00ff


	//----- nvinfo : EIATTR_MERCURY_ISA_VERSION
	.align		4
        /*0060*/ 	.byte	0x03, 0x5f
        /*0062*/ 	.short	0x0101


	//----- nvinfo : EIATTR_VRC_CTA_INIT_COUNT
	.align		4
        /*0064*/ 	.byte	0x02, 0x4a
	.zero		1
	.zero		1


	//----- nvinfo : EIATTR_EXIT_INSTR_OFFSETS
	.align		4
        /*0068*/ 	.byte	0x04, 0x1c
        /*006a*/ 	.short	(.L_857 - .L_856)


	//   ....[0]....
.L_856:
        /*006c*/ 	.word	0x00000070


	//   ....[1]....
        /*0070*/ 	.word	0x00000220


	//----- nvinfo : EIATTR_CRS_STACK_SIZE
	.align		4
.L_857:
        /*0074*/ 	.byte	0x04, 0x1e
        /*0076*/ 	.short	(.L_859 - .L_858)
.L_858:
        /*0078*/ 	.word	0x00000000


	//----- nvinfo : EIATTR_CBANK_PARAM_SIZE
	.align		4
.L_859:
        /*007c*/ 	.byte	0x03, 0x19
        /*007e*/ 	.short	0x001c


	//----- nvinfo : EIATTR_PARAM_CBANK
	.align		4
        /*0080*/ 	.byte	0x04, 0x0a
        /*0082*/ 	.short	(.L_861 - .L_860)
	.align		4
.L_860:
        /*0084*/ 	.word	index@(.nv.constant0.SoftmaxVector)
        /*0088*/ 	.short	0x0380
        /*008a*/ 	.short	0x001c


	//----- nvinfo : EIATTR_SW_WAR
	.align		4
.L_861:
        /*008c*/ 	.byte	0x04, 0x36
        /*008e*/ 	.short	(.L_863 - .L_862)
.L_862:
        /*0090*/ 	.word	0x00000008
.L_863:


//--------------------- .nv.info.Normalise        --------------------------
	.section	.nv.info.Normalise,"",@"SHT_CUDA_INFO"
	.sectionflags	@""
	.align	4


	//----- nvinfo : EIATTR_CUDA_API_VERSION
	.align		4
        /*0000*/ 	.byte	0x04, 0x37
        /*0002*/ 	.short	(.L_865 - .L_864)
.L_864:
        /*0004*/ 	.word	0x00000082


	//----- nvinfo : EIATTR_KPARAM_INFO
	.align		4
.L_865:
        /*0008*/ 	.byte	0x04, 0x17
        /*000a*/ 	.short	(.L_867 - .L_866)
.L_866:
        /*000c*/ 	.word	0x00000000
        /*0010*/ 	.short	0x0004
        /*0012*/ 	.short	0x0014
        /*0014*/ 	.byte	0x00, 0xf0, 0x11, 0x00


	//----- nvinfo : EIATTR_KPARAM_INFO
	.align		4
.L_867:
        /*0018*/ 	.byte	0x04, 0x17
        /*001a*/ 	.short	(.L_869 - .L_868)
.L_868:
        /*001c*/ 	.word	0x00000000
        /*0020*/ 	.short	0x0003
        /*0022*/ 	.short	0x0010
        /*0024*/ 	.byte	0x00, 0xf0, 0x11, 0x00


	//----- nvinfo : EIATTR_KPARAM_INFO
	.align		4
.L_869:
        /*0028*/ 	.byte	0x04, 0x17
        /*002a*/ 	.short	(.L_871 - .L_870)
.L_870:
        /*002c*/ 	.word	0x00000000
        /*0030*/ 	.short	0x0002
        /*0032*/ 	.short	0x000c
        /*0034*/ 	.byte	0x00, 0xf0, 0x11, 0x00


	//----- nvinfo : EIATTR_KPARAM_INFO
	.align		4
.L_871:
        /*0038*/ 	.byte	0x04, 0x17
        /*003a*/ 	.short	(.L_873 - .L_872)
.L_872:
        /*003c*/ 	.word	0x00000000
        /*0040*/ 	.short	0x0001
        /*0042*/ 	.short	0x0008
        /*0044*/ 	.byte	0x00, 0xf0, 0x11, 0x00


	//----- nvinfo : EIATTR_KPARAM_INFO
	.align		4
.L_873:
        /*0048*/ 	.byte	0x04, 0x17
        /*004a*/ 	.short	(.L_875 - .L_874)
.L_874:
        /*004c*/ 	.word	0x00000000
        /*0050*/ 	.short	0x0000
        /*0052*/ 	.short	0x0000
        /*0054*/ 	.byte	0x00, 0xf5, 0x21, 0x00


	//----- nvinfo : EIATTR_SPARSE_MMA_MASK
	.align		4
.L_875:
        /*0058*/ 	.byte	0x03, 0x50
        /*005a*/ 	.short	0x0000


	//----- nvinfo : EIATTR_MAXREG_COUNT
	.align		4
        /*005c*/ 	.byte	0x03, 0x1b
        /*005e*/ 	.short	0x00ff


	//----- nvinfo : EIATTR_MERCURY_ISA_VERSION
	.align		4
        /*0060*/ 	.byte	0x03, 0x5f
        /*0062*/ 	.short	0x0101


	//----- nvinfo : EIATTR_VRC_CTA_INIT_COUNT
	.align		4
        /*0064*/ 	.byte	0x02, 0x4a
	.zero		1
	.zero		1


	//----- nvinfo : EIATTR_EXIT_INSTR_OFFSETS
	.align		4
        /*0068*/ 	.byte	0x04, 0x1c
        /*006a*/ 	.short	(.L_877 - .L_876)


	//   ....[0]....
.L_876:
        /*006c*/ 	.word	0x00000070


	//   ....[1]....
        /*0070*/ 	.word	0x00000230


	//----- nvinfo : EIATTR_CRS_STACK_SIZE
	.align		4
.L_877:
        /*0074*/ 	.byte	0x04, 0x1e
        /*0076*/ 	.short	(.L_879 - .L_878)
.L_878:
        /*0078*/ 	.word	0x00000000


	//----- nvinfo : EIATTR_CBANK_PARAM_SIZE
	.align		4
.L_879:
        /*007c*/ 	.byte	0x03, 0x19
        /*007e*/ 	.short	0x0018


	//----- nvinfo : EIATTR_PARAM_CBANK
	.align		4
        /*0080*/ 	.byte	0x04, 0x0a
        /*0082*/ 	.short	(.L_881 - .L_880)
	.align		4
.L_880:
        /*0084*/ 	.word	index@(.nv.constant0.Normalise)
        /*0088*/ 	.short	0x0380
        /*008a*/ 	.short	0x0018


	//----- nvinfo : EIATTR_SW_WAR
	.align		4
.L_881:
        /*008c*/ 	.byte	0x04, 0x36
        /*008e*/ 	.short	(.L_883 - .L_882)
.L_882:
        /*0090*/ 	.word	0x00000008
.L_883:


//--------------------- .nv.info.Exp              --------------------------
	.section	.nv.info.Exp,"",@"SHT_CUDA_INFO"
	.sectionflags	@""
	.align	4


	//----- nvinfo : EIATTR_CUDA_API_VERSION
	.align		4
        /*0000*/ 	.byte	0x04, 0x37
        /*0002*/ 	.short	(.L_885 - .L_884)
.L_884:
        /*0004*/ 	.word	0x00000082


	//----- nvinfo : EIATTR_KPARAM_INFO
	.align		4
.L_885:
        /*0008*/ 	.byte	0x04, 0x17
        /*000a*/ 	.short	(.L_887 - .L_886)
.L_886:
        /*000c*/ 	.word	0x00000000
        /*0010*/ 	.short	0x0004
        /*0012*/ 	.short	0x0018
        /*0014*/ 	.byte	0x00, 0xf0, 0x11, 0x00


	//----- nvinfo : EIATTR_KPARAM_INFO
	.align		4
.L_887:
        /*0018*/ 	.byte	0x04, 0x17
        /*001a*/ 	.short	(.L_889 - .L_888)
.L_888:
        /*001c*/ 	.word	0x00000000
        /*0020*/ 	.short	0x0003
        /*0022*/ 	.short	0x0014
        /*0024*/ 	.byte	0x00, 0xf0, 0x11, 0x00


	//----- nvinfo : EIATTR_KPARAM_INFO
	.align		4
.L_889:
        /*0028*/ 	.byte	0x04, 0x17
        /*002a*/ 	.short	(.L_891 - .L_890)
.L_890:
        /*002c*/ 	.word	0x00000000
        /*0030*/ 	.short	0x0002
        /*0032*/ 	.short	0x0010
        /*0034*/ 	.byte	0x00, 0xf0, 0x11, 0x00


	//----- nvinfo : EIATTR_KPARAM_INFO
	.align		4
.L_891:
        /*0038*/ 	.byte	0x04, 0x17
        /*003a*/ 	.short	(.L_893 - .L_892)
.L_892:
        /*003c*/ 	.word	0x00000000
        /*0040*/ 	.short	0x0001
        /*0042*/ 	.short	0x0008
        /*0044*/ 	.byte	0x00, 0xf5, 0x21, 0x00


	//----- nvinfo : EIATTR_KPARAM_INFO
	.align		4
.L_893:
        /*0048*/ 	.byte	0x04, 0x17
        /*004a*/ 	.short	(.L_895 - .L_894)
.L_894:
        /*004c*/ 	.word	0x00000000
        /*0050*/ 	.short	0x0000
        /*0052*/ 	.short	0x0000
        /*0054*/ 	.byte	0x00, 0xf5, 0x21, 0x00


	//----- nvinfo : EIATTR_SPARSE_MMA_MASK
	.align		4
.L_895:
        /*0058*/ 	.byte	0x03, 0x50
        /*005a*/ 	.short	0x0000


	//----- nvinfo : EIATTR_MAXREG_COUNT
	.align		4
        /*005c*/ 	.byte	0x03, 0x1b
        /*005e*/ 	.short	0x00ff


	//----- nvinfo : EIATTR_MERCURY_ISA_VERSION
	.align		4
        /*0060*/ 	.byte	0x03, 0x5f
        /*0062*/ 	.short	0x0101


	//----- nvinfo : EIATTR_VRC_CTA_INIT_COUNT
	.align		4
        /*0064*/ 	.byte	0x02, 0x4a
	.zero		1
	.zero		1


	//----- nvinfo : EIATTR_EXIT_INSTR_OFFSETS
	.align		4
        /*0068*/ 	.byte	0x04, 0x1c
        /*006a*/ 	.short	(.L_897 - .L_896)


	//   ....[0]....
.L_896:
        /*006c*/ 	.word	0x00000070


	//   ....[1]....
        /*0070*/ 	.word	0x00000220


	//----- nvinfo : EIATTR_CRS_STACK_SIZE
	.align		4
.L_897:
        /*0074*/ 	.byte	0x04, 0x1e
        /*0076*/ 	.short	(.L_899 - .L_898)
.L_898:
        /*0078*/ 	.word	0x00000000


	//----- nvinfo : EIATTR_CBANK_PARAM_SIZE
	.align		4
.L_899:
        /*007c*/ 	.byte	0x03, 0x19
        /*007e*/ 	.short	0x001c


	//----- nvinfo : EIATTR_PARAM_CBANK
	.align		4
        /*0080*/ 	.byte	0x04, 0x0a
        /*0082*/ 	.short	(.L_901 - .L_900)
	.align		4
.L_900:
        /*0084*/ 	.word	index@(.nv.constant0.Exp)
        /*0088*/ 	.short	0x0380
        /*008a*/ 	.short	0x001c


	//----- nvinfo : EIATTR_SW_WAR
	.align		4
.L_901:
        /*008c*/ 	.byte	0x04, 0x36
        /*008e*/ 	.short	(.L_903 - .L_902)
.L_902:
        /*0090*/ 	.word	0x00000008
.L_903:


//--------------------- .nv.info.Log              --------------------------
	.section	.nv.info.Log,"",@"SHT_CUDA_INFO"
	.sectionflags	@""
	.align	4


	//----- nvinfo : EIATTR_CUDA_API_VERSION
	.align		4
        /*0000*/ 	.byte	0x04, 0x37
        /*0002*/ 	.short	(.L_905 - .L_904)
.L_904:
        /*0004*/ 	.word	0x00000082


	//----- nvinfo : EIATTR_KPARAM_INFO
	.align		4
.L_905:
        /*0008*/ 	.byte	0x04, 0x17
        /*000a*/ 	.short	(.L_907 - .L_906)
.L_906:
        /*000c*/ 	.word	0x00000000
        /*0010*/ 	.short	0x0004
        /*0012*/ 	.short	0x0018
        /*0014*/ 	.byte	0x00, 0xf0, 0x11, 0x00


	//----- nvinfo : EIATTR_KPARAM_INFO
	.align		4
.L_907:
        /*0018*/ 	.byte	0x04, 0x17
        /*001a*/ 	.short	(.L_909 - .L_908)
.L_908:
        /*001c*/ 	.word	0x00000000
        /*0020*/ 	.short	0x0003
        /*0022*/ 	.short	0x0014
        /*0024*/ 	.byte	0x00, 0xf0, 0x11, 0x00


	//----- nvinfo : EIATTR_KPARAM_INFO
	.align		4
.L_909:
        /*0028*/ 	.byte	0x04, 0x17
        /*002a*/ 	.short	(.L_911 - .L_910)
.L_910:
        /*002c*/ 	.word	0x00000000
        /*0030*/ 	.short	0x0002
        /*0032*/ 	.short	0x0010
        /*0034*/ 	.byte	0x00, 0xf0, 0x11, 0x00


	//----- nvinfo : EIATTR_KPARAM_INFO
	.align		4
.L_911:
        /*0038*/ 	.byte	0x04, 0x17
        /*003a*/ 	.short	(.L_913 - .L_912)
.L_912:
        /*003c*/ 	.word	0x00000000
        /*0040*/ 	.short	0x0001
        /*0042*/ 	.short	0x0008
        /*0044*/ 	.byte	0x00, 0xf5, 0x21, 0x00


	//----- nvinfo : EIATTR_KPARAM_INFO
	.align		4
.L_913:
        /*0048*/ 	.byte	0x04, 0x17
        /*004a*/ 	.short	(.L_915 - .L_914)
.L_914:
        /*004c*/ 	.word	0x00000000
        /*0050*/ 	.short	0x0000
        /*0052*/ 	.short	0x0000
        /*0054*/ 	.byte	0x00, 0xf5, 0x21, 0x00


	//----- nvinfo : EIATTR_SPARSE_MMA_MASK
	.align		4
.L_915:
        /*0058*/ 	.byte	0x03, 0x50
        /*005a*/ 	.short	0x0000


	//----- nvinfo : EIATTR_MAXREG_COUNT
	.align		4
        /*005c*/ 	.byte	0x03, 0x1b
        /*005e*/ 	.short	0x00ff


	//----- nvinfo : EIATTR_MERCURY_ISA_VERSION
	.align		4
        /*0060*/ 	.byte	0x03, 0x5f
        /*0062*/ 	.short	0x0101


	//----- nvinfo : EIATTR_VRC_CTA_INIT_COUNT
	.align		4
        /*0064*/ 	.byte	0x02, 0x4a
	.zero		1
	.zero		1


	//----- nvinfo : EIATTR_EXIT_INSTR_OFFSETS
	.align		4
        /*0068*/ 	.byte	0x04, 0x1c
        /*006a*/ 	.short	(.L_917 - .L_916)


	//   ....[0]....
.L_916:
        /*006c*/ 	.word	0x00000070


	//   ....[1]....
        /*0070*/ 	.word	0x00000320


	//----- nvinfo : EIATTR_CRS_STACK_SIZE
	.align		4
.L_917:
        /*0074*/ 	.byte	0x04, 0x1e
        /*0076*/ 	.short	(.L_919 - .L_918)
.L_918:
        /*0078*/ 	.word	0x00000000


	//----- nvinfo : EIATTR_CBANK_PARAM_SIZE
	.align		4
.L_919:
        /*007c*/ 	.byte	0x03, 0x19
        /*007e*/ 	.short	0x001c


	//----- nvinfo : EIATTR_PARAM_CBANK
	.align		4
        /*0080*/ 	.byte	0x04, 0x0a
        /*0082*/ 	.short	(.L_921 - .L_920)
	.align		4
.L_920:
        /*0084*/ 	.word	index@(.nv.constant0.Log)
        /*0088*/ 	.short	0x0380
        /*008a*/ 	.short	0x001c


	//----- nvinfo : EIATTR_SW_WAR
	.align		4
.L_921:
        /*008c*/ 	.byte	0x04, 0x36
        /*008e*/ 	.short	(.L_923 - .L_922)
.L_922:
        /*0090*/ 	.word	0x00000008
.L_923:


//--------------------- .nv.info.Abs              --------------------------
	.section	.nv.info.Abs,"",@"SHT_CUDA_INFO"
	.sectionflags	@""
	.align	4


	//----- nvinfo : EIATTR_CUDA_API_VERSION
	.align		4
        /*0000*/ 	.byte	0x04, 0x37
        /*0002*/ 	.short	(.L_925 - .L_924)
.L_924:
        /*0004*/ 	.word	0x00000082


	//----- nvinfo : EIATTR_KPARAM_INFO
	.align		4
.L_925:
        /*0008*/ 	.byte	0x04, 0x17
        /*000a*/ 	.short	(.L_927 - .L_926)
.L_926:
        /*000c*/ 	.word	0x00000000
        /*0010*/ 	.short	0x0004
        /*0012*/ 	.short	0x0018
        /*0014*/ 	.byte	0x00, 0xf0, 0x11, 0x00


	//----- nvinfo : EIATTR_KPARAM_INFO
	.align		4
.L_927:
        /*0018*/ 	.byte	0x04, 0x17
        /*001a*/ 	.short	(.L_929 - .L_928)
.L_928:
        /*001c*/ 	.word	0x00000000
        /*0020*/ 	.short	0x0003
        /*0022*/ 	.short	0x0014
        /*0024*/ 	.byte	0x00, 0xf0, 0x11, 0x00


	//----- nvinfo : EIATTR_KPARAM_INFO
	.align		4
.L_929:
        /*0028*/ 	.byte	0x04, 0x17
        /*002a*/ 	.short	(.L_931 - .L_930)
.L_930:
        /*002c*/ 	.word	0x00000000
        /*0030*/ 	.short	0x0002
        /*0032*/ 	.short	0x0010
        /*0034*/ 	.byte	0x00, 0xf0, 0x11, 0x00


	//----- nvinfo : EIATTR_KPARAM_INFO
	.align		4
.L_931:
        /*0038*/ 	.byte	0x04, 0x17
        /*003a*/ 	.short	(.L_933 - .L_932)
.L_932:
        /*003c*/ 	.word	0x00000000
        /*0040*/ 	.short	0x0001
        /*0042*/ 	.short	0x0008
        /*0044*/ 	.byte	0x00, 0xf5, 0x21, 0x00


	//----- nvinfo : EIATTR_KPARAM_INFO
	.align		4
.L_933:
        /*0048*/ 	.byte	0x04, 0x17
        /*004a*/ 	.short	(.L_935 - .L_934)
.L_934:
        /*004c*/ 	.word	0x00000000
        /*0050*/ 	.short	0x0000
        /*0052*/ 	.short	0x0000
        /*0054*/ 	.byte	0x00, 0xf5, 0x21, 0x00


	//----- nvinfo : EIATTR_SPARSE_MMA_MASK
	.align		4
.L_935:
        /*0058*/ 	.byte	0x03, 0x50
        /*005a*/ 	.short	0x0000


	//----- nvinfo : EIATTR_MAXREG_COUNT
	.align		4
        /*005c*/ 	.byte	0x03, 0x1b
        /*005e*/ 	.short	0x00ff


	//----- nvinfo : EIATTR_MERCURY_ISA_VERSION
	.align		4
        /*0060*/ 	.byte	0x03, 0x5f
        /*0062*/ 	.short	0x0101


	//----- nvinfo : EIATTR_VRC_CTA_INIT_COUNT
	.align		4
        /*0064*/ 	.byte	0x02, 0x4a
	.zero		1
	.zero		1


	//----- nvinfo : EIATTR_EXIT_INSTR_OFFSETS
	.align		4
        /*0068*/ 	.byte	0x04, 0x1c
        /*006a*/ 	.short	(.L_937 - .L_936)


	//   ....[0]....
.L_936:
        /*006c*/ 	.word	0x00000070


	//   ....[1]....
        /*0070*/ 	.word	0x00000190


	//----- nvinfo : EIATTR_CRS_STACK_SIZE
	.align		4
.L_937:
        /*0074*/ 	.byte	0x04, 0x1e
        /*0076*/ 	.short	(.L_939 - .L_938)
.L_938:
        /*0078*/ 	.word	0x00000000


	//----- nvinfo : EIATTR_CBANK_PARAM_SIZE
	.align		4
.L_939:
        /*007c*/ 	.byte	0x03, 0x19
        /*007e*/ 	.short	0x001c


	//----- nvinfo : EIATTR_PARAM_CBANK
	.align		4
        /*0080*/ 	.byte	0x04, 0x0a
        /*0082*/ 	.short	(.L_941 - .L_940)
	.align		4
.L_940:
        /*0084*/ 	.word	index@(.nv.constant0.Abs)
        /*0088*/ 	.short	0x0380
        /*008a*/ 	.short	0x001c


	//----- nvinfo : EIATTR_SW_WAR
	.align		4
.L_941:
        /*008c*/ 	.byte	0x04, 0x36
        /*008e*/ 	.short	(.L_943 - .L_942)
.L_942:
        /*0090*/ 	.word	0x00000008
.L_943:


//--------------------- .nv.info.CosineDistance   --------------------------
	.section	.nv.info.CosineDistance,"",@"SHT_CUDA_INFO"
	.sectionflags	@""
	.align	4


	//----- nvinfo : EIATTR_CUDA_API_VERSION
	.align		4
        /*0000*/ 	.byte	0x04, 0x37
        /*0002*/ 	.short	(.L_945 - .L_944)
.L_944:
        /*0004*/ 	.word	0x00000082


	//----- nvinfo : EIATTR_KPARAM_INFO
	.align		4
.L_945:
        /*0008*/ 	.byte	0x04, 0x17
        /*000a*/ 	.short	(.L_947 - .L_946)
.L_946:
        /*000c*/ 	.word	0x00000000
        /*0010*/ 	.short	0x0007
        /*0012*/ 	.short	0x0030
        /*0014*/ 	.byte	0x00, 0xf0, 0x11, 0x00


	//----- nvinfo : EIATTR_KPARAM_INFO
	.align		4
.L_947:
        /*0018*/ 	.byte	0x04, 0x17
        /*001a*/ 	.short	(.L_949 - .L_948)
.L_948:
        /*001c*/ 	.word	0x00000000
        /*0020*/ 	.short	0x0006
        /*0022*/ 	.short	0x002c
        /*0024*/ 	.byte	0x00, 0xf0, 0x11, 0x00


	//----- nvinfo : EIATTR_KPARAM_INFO
	.align		4
.L_949:
        /*0028*/ 	.byte	0x04, 0x17
        /*002a*/ 	.short	(.L_951 - .L_950)
.L_950:
        /*002c*/ 	.word	0x00000000
        /*0030*/ 	.short	0x0005
        /*0032*/ 	.short	0x0028
        /*0034*/ 	.byte	0x00, 0xf0, 0x11, 0x00


	//----- nvinfo : EIATTR_KPARAM_INFO
	.align		4
.L_951:
        /*0038*/ 	.byte	0x04, 0x17
        /*003a*/ 	.short	(.L_953 - .L_952)
.L_952:
        /*003c*/ 	.word	0x00000000
        /*0040*/ 	.short	0x0004
        /*0042*/ 	.short	0x0020
        /*0044*/ 	.byte	0x00, 0xf5, 0x21, 0x00


	//----- nvinfo : EIATTR_KPARAM_INFO
	.align		4
.L_953:
        /*0048*/ 	.byte	0x04, 0x17
        /*004a*/ 	.short	(.L_955 - .L_954)
.L_954:
        /*004c*/ 	.word	0x00000000
        /*0050*/ 	.short	0x0003
        /*0052*/ 	.short	0x0018
        /*0054*/ 	.byte	0x00, 0xf5, 0x21, 0x00


	//----- nvinfo : EIATTR_KPARAM_INFO
	.align		4
.L_955:
        /*0058*/ 	.byte	0x04, 0x17
        /*005a*/ 	.short	(.L_957 - .L_956)
.L_956:
        /*005c*/ 	.word	0x00000000
        /*0060*/ 	.short	0x0002
        /*0062*/ 	.short	0x0010
        /*0064*/ 	.byte	0x00, 0xf5, 0x21, 0x00


	//----- nvinfo : EIATTR_KPARAM_INFO
	.align		4
.L_957:
        /*0068*/ 	.byte	0x04, 0x17
        /*006a*/ 	.short	(.L_959 - .L_958)
.L_958:
        /*006c*/ 	.word	0x00000000
        /*0070*/ 	.short	0x0001
        /*0072*/ 	.short	0x0008
        /*0074*/ 	.byte	0x00, 0xf5, 0x21, 0x00


	//----- nvinfo : EIATTR_KPARAM_INFO
	.align		4
.L_959:
        /*0078*/ 	.byte	0x04, 0x17
        /*007a*/ 	.short	(.L_961 - .L_960)
.L_960:
        /*007c*/ 	.word	0x00000000
        /*0080*/ 	.short	0x0000
        /*0082*/ 	.short	0x0000
        /*0084*/ 	.byte	0x00, 0xf5, 0x21, 0x00


	//----- nvinfo : EIATTR_SPARSE_MMA_MASK
	.align		4
.L_961:
        /*0088*/ 	.byte	0x03, 0x50
        /*008a*/ 	.short	0x0000


	//----- nvinfo : EIATTR_MAXREG_COUNT
	.align		4
        /*008c*/ 	.byte	0x03, 0x1b
        /*008e*/ 	.short	0x00ff


	//----- nvinfo : EIATTR_MERCURY_ISA_VERSION
	.align		4
        /*0090*/ 	.byte	0x03, 0x5f
        /*0092*/ 	.short	0x0101


	//----- nvinfo : EIATTR_VRC_CTA_INIT_COUNT
	.align		4
        /*0094*/ 	.byte	0x02, 0x4a
	.zero		1
	.zero		1


	//----- nvinfo : EIATTR_EXIT_INSTR_OFFSETS
	.align		4
        /*0098*/ 	.byte	0x04, 0x1c
        /*009a*/ 	.short	(.L_963 - .L_962)


	//   ....[0]....
.L_962:
        /*009c*/ 	.word	0x00000070


	//   ....[1]....
        /*00a0*/ 	.word	0x00000210


	//----- nvinfo : EIATTR_CRS_STACK_SIZE
	.align		4
.L_963:
        /*00a4*/ 	.byte	0x04, 0x1e
        /*00a6*/ 	.short	(.L_965 - .L_964)
.L_964:
        /*00a8*/ 	.word	0x00000000


	//----- nvinfo : EIATTR_CBANK_PARAM_SIZE
	.align		4
.L_965:
        /*00ac*/ 	.byte	0x03, 0x19
        /*00ae*/ 	.short	0x0034


	//----- nvinfo : EIATTR_PARAM_CBANK
	.align		4
        /*00b0*/ 	.byte	0x04, 0x0a
        /*00b2*/ 	.short	(.L_967 - .L_966)
	.align		4
.L_966:
        /*00b4*/ 	.word	index@(.nv.constant0.CosineDistance)
        /*00b8*/ 	.short	0x0380
        /*00ba*/ 	.short	0x0034


	//----- nvinfo : EIATTR_SW_WAR
	.align		4
.L_967:
        /*00bc*/ 	.byte	0x04, 0x36
        /*00be*/ 	.short	(.L_969 - .L_968)
.L_968:
        /*00c0*/ 	.word	0x00000008
.L_969:


//--------------------- .nv.info.ManhattanDistance --------------------------
	.section	.nv.info.ManhattanDistance,"",@"SHT_CUDA_INFO"
	.sectionflags	@""
	.align	4


	//----- nvinfo : EIATTR_CUDA_API_VERSION
	.align		4
        /*0000*/ 	.byte	0x04, 0x37
        /*0002*/ 	.short	(.L_971 - .L_970)
.L_970:
        /*0004*/ 	.word	0x00000082


	//----- nvinfo : EIATTR_KPARAM_INFO
	.align		4
.L_971:
        /*0008*/ 	.byte	0x04, 0x17
        /*000a*/ 	.short	(.L_973 - .L_972)
.L_972:
        /*000c*/ 	.word	0x00000000
        /*0010*/ 	.short	0x0006
        /*0012*/ 	.short	0x0024
        /*0014*/ 	.byte	0x00, 0xf0, 0x11, 0x00


	//----- nvinfo : EIATTR_KPARAM_INFO
	.align		4
.L_973:
        /*0018*/ 	.byte	0x04, 0x17
        /*001a*/ 	.short	(.L_975 - .L_974)
.L_974:
        /*001c*/ 	.word	0x00000000
        /*0020*/ 	.short	0x0005
        /*0022*/ 	.short	0x0020
        /*0024*/ 	.byte	0x00, 0xf0, 0x11, 0x00


	//----- nvinfo : EIATTR_KPARAM_INFO
	.align		4
.L_975:
        /*0028*/ 	.byte	0x04, 0x17
        /*002a*/ 	.short	(.L_977 - .L_976)
.L_976:
        /*002c*/ 	.word	0x00000000
        /*0030*/ 	.short	0x0004
        /*0032*/ 	.short	0x001c
        /*0034*/ 	.byte	0x00, 0xf0, 0x11, 0x00


	//----- nvinfo : EIATTR_KPARAM_INFO
	.align		4
.L_977:
        /*0038*/ 	.byte	0x04, 0x17
        /*003a*/ 	.short	(.L_979 - .L_978)
.L_978:
        /*003c*/ 	.word	0x00000000
        /*0040*/ 	.short	0x0003
        /*0042*/ 	.short	0x0018
        /*0044*/ 	.byte	0x00, 0xf0, 0x11, 0x00


	//----- nvinfo : EIATTR_KPARAM_INFO
	.align		4
.L_979:
        /*0048*/ 	.byte	0x04, 0x17
        /*004a*/ 	.short	(.L_981 - .L_980)
.L_980:
        /*004c*/ 	.word	0x00000000
        /*0050*/ 	.short	0x0002
        /*0052*/ 	.short	0x0010
        /*0054*/ 	.byte	0x00, 0xf5, 0x21, 0x00


	//----- nvinfo : EIATTR_KPARAM_INFO
	.align		4
.L_981:
        /*0058*/ 	.byte	0x04, 0x17
        /*005a*/ 	.short	(.L_983 - .L_982)
.L_982:
        /*005c*/ 	.word	0x00000000
        /*0060*/ 	.short	0x0001
        /*0062*/ 	.short	0x0008
        /*0064*/ 	.byte	0x00, 0xf5, 0x21, 0x00


	//----- nvinfo : EIATTR_KPARAM_INFO
	.align		4
.L_983:
        /*0068*/ 	.byte	0x04, 0x17
        /*006a*/ 	.short	(.L_985 - .L_984)
.L_984:
        /*006c*/ 	.word	0x00000000
        /*0070*/ 	.short	0x0000
        /*0072*/ 	.short	0x0000
        /*0074*/ 	.byte	0x00, 0xf5, 0x21, 0x00


	//----- nvinfo : EIATTR_SPARSE_MMA_MASK
	.align		4
.L_985:
        /*0078*/ 	.byte	0x03, 0x50
        /*007a*/ 	.short	0x0000


	//----- nvinfo : EIATTR_MAXREG_COUNT
	.align		4
        /*007c*/ 	.byte	0x03, 0x1b
        /*007e*/ 	.short	0x00ff


	//----- nvinfo : EIATTR_MERCURY_ISA_VERSION
	.align		4
        /*0080*/ 	.byte	0x03, 0x5f
        /*0082*/ 	.short	0x0101


	//----- nvinfo : EIATTR_VRC_CTA_INIT_COUNT
	.align		4
        /*0084*/ 	.byte	0x02, 0x4a
	.zero		1
	.zero		1


	//----- nvinfo : EIATTR_EXIT_INSTR_OFFSETS
	.align		4
        /*0088*/ 	.byte	0x04, 0x1c
        /*008a*/ 	.short	(.L_987 - .L_986)


	//   ....[0]....
.L_986:
        /*008c*/ 	.word	0x00000070


	//   ....[1]....
        /*0090*/ 	.word	0x000001e0


	//----- nvinfo : EIATTR_CRS_STACK_SIZE
	.align		4
.L_987:
        /*0094*/ 	.byte	0x04, 0x1e
        /*0096*/ 	.short	(.L_989 - .L_988)
.L_988:
        /*0098*/ 	.word	0x00000000


	//----- nvinfo : EIATTR_CBANK_PARAM_SIZE
	.align		4
.L_989:
        /*009c*/ 	.byte	0x03, 0x19
        /*009e*/ 	.short	0x0028


	//----- nvinfo : EIATTR_PARAM_CBANK
	.align		4
        /*00a0*/ 	.byte	0x04, 0x0a
        /*00a2*/ 	.short	(.L_991 - .L_990)
	.align		4
.L_990:
        /*00a4*/ 	.word	index@(.nv.constant0.ManhattanDistance)
        /*00a8*/ 	.short	0x0380
        /*00aa*/ 	.short	0x0028


	//----- nvinfo : EIATTR_SW_WAR
	.align		4
.L_991:
        /*00ac*/ 	.byte	0x04, 0x36
        /*00ae*/ 	.short	(.L_993 - .L_992)
.L_992:
        /*00b0*/ 	.word	0x00000008
.L_993:


//--------------------- .nv.info.EuclideanDistance --------------------------
	.section	.nv.info.EuclideanDistance,"",@"SHT_CUDA_INFO"
	.sectionflags	@""
	.align	4


	//----- nvinfo : EIATTR_CUDA_API_VERSION
	.align		4
        /*0000*/ 	.byte	0x04, 0x37
        /*0002*/ 	.short	(.L_995 - .L_994)
.L_994:
        /*0004*/ 	.word	0x00000082


	//----- nvinfo : EIATTR_KPARAM_INFO
	.align		4
.L_995:
        /*0008*/ 	.byte	0x04, 0x17
        /*000a*/ 	.short	(.L_997 - .L_996)
.L_996:
        /*000c*/ 	.word	0x00000000
        /*0010*/ 	.short	0x0006
        /*0012*/ 	.short	0x0024
        /*0014*/ 	.byte	0x00, 0xf0, 0x11, 0x00


	//----- nvinfo : EIATTR_KPARAM_INFO
	.align		4
.L_997:
        /*0018*/ 	.byte	0x04, 0x17
        /*001a*/ 	.short	(.L_999 - .L_998)
.L_998:
        /*001c*/ 	.word	0x00000000
        /*0020*/ 	.short	0x0005
        /*0022*/ 	.short	0x0020
        /*0024*/ 	.byte	0x00, 0xf0, 0x11, 0x00


	//----- nvinfo : EIATTR_KPARAM_INFO
	.align		4
.L_999:
        /*0028*/ 	.byte	0x04, 0x17
        /*002a*/ 	.short	(.L_1001 - .L_1000)
.L_1000:
        /*002c*/ 	.word	0x00000000
        /*0030*/ 	.short	0x0004
        /*0032*/ 	.short	0x001c
        /*0034*/ 	.byte	0x00, 0xf0, 0x11, 0x00


	//----- nvinfo : EIATTR_KPARAM_INFO
	.align		4
.L_1001:
        /*0038*/ 	.byte	0x04, 0x17
        /*003a*/ 	.short	(.L_1003 - .L_1002)
.L_1002:
        /*003c*/ 	.word	0x00000000
        /*0040*/ 	.short	0x0003
        /*0042*/ 	.short	0x0018
        /*0044*/ 	.byte	0x00, 0xf0, 0x11, 0x00


	//----- nvinfo : EIATTR_KPARAM_INFO
	.align		4
.L_1003:
        /*0048*/ 	.byte	0x04, 0x17
        /*004a*/ 	.short	(.L_1005 - .L_1004)
.L_1004:
        /*004c*/ 	.word	0x00000000
        /*0050*/ 	.short	0x0002
        /*0052*/ 	.short	0x0010
        /*0054*/ 	.byte	0x00, 0xf5, 0x21, 0x00


	//----- nvinfo : EIATTR_KPARAM_INFO
	.align		4
.L_1005:
        /*0058*/ 	.byte	0x04, 0x17
        /*005a*/ 	.short	(.L_1007 - .L_1006)
.L_1006:
        /*005c*/ 	.word	0x00000000
        /*0060*/ 	.short	0x0001
        /*0062*/ 	.short	0x0008
        /*0064*/ 	.byte	0x00, 0xf5, 0x21, 0x00


	//----- nvinfo : EIATTR_KPARAM_INFO
	.align		4
.L_1007:
        /*0068*/ 	.byte	0x04, 0x17
        /*006a*/ 	.short	(.L_1009 - .L_1008)
.L_1008:
        /*006c*/ 	.word	0x00000000
        /*0070*/ 	.short	0x0000
        /*0072*/ 	.short	0x0000
        /*0074*/ 	.byte	0x00, 0xf5, 0x21, 0x00


	//----- nvinfo : EIATTR_SPARSE_MMA_MASK
	.align		4
.L_1009:
        /*0078*/ 	.byte	0x03, 0x50
        /*007a*/ 	.short	0x0000


	//----- nvinfo : EIATTR_MAXREG_COUNT
	.align		4
        /*007c*/ 	.byte	0x03, 0x1b
        /*007e*/ 	.short	0x00ff


	//----- nvinfo : EIATTR_MERCURY_ISA_VERSION
	.align		4
        /*0080*/ 	.byte	0x03, 0x5f
        /*0082*/ 	.short	0x0101


	//----- nvinfo : EIATTR_VRC_CTA_INIT_COUNT
	.align		4
        /*0084*/ 	.byte	0x02, 0x4a
	.zero		1
	.zero		1


	//----- nvinfo : EIATTR_EXIT_INSTR_OFFSETS
	.align		4
        /*0088*/ 	.byte	0x04, 0x1c
        /*008a*/ 	.short	(.L_1011 - .L_1010)


	//   ....[0]....
.L_1010:
        /*008c*/ 	.word	0x00000070


	//   ....[1]....
        /*0090*/ 	.word	0x000001e0


	//----- nvinfo : EIATTR_CRS_STACK_SIZE
	.align		4
.L_1011:
        /*0094*/ 	.byte	0x04, 0x1e
        /*0096*/ 	.short	(.L_1013 - .L_1012)
.L_1012:
        /*0098*/ 	.word	0x00000000


	//----- nvinfo : EIATTR_CBANK_PARAM_SIZE
	.align		4
.L_1013:
        /*009c*/ 	.byte	0x03, 0x19
        /*009e*/ 	.short	0x0028


	//----- nvinfo : EIATTR_PARAM_CBANK
	.align		4
        /*00a0*/ 	.byte	0x04, 0x0a
        /*00a2*/ 	.short	(.L_1015 - .L_1014)
	.align		4
.L_1014:
        /*00a4*/ 	.word	index@(.nv.constant0.EuclideanDistance)
        /*00a8*/ 	.short	0x0380
        /*00aa*/ 	.short	0x0028


	//----- nvinfo : EIATTR_SW_WAR
	.align		4
.L_1015:
        /*00ac*/ 	.byte	0x04, 0x36
        /*00ae*/ 	.short	(.L_1017 - .L_1016)
.L_1016:
        /*00b0*/ 	.word	0x00000008
.L_1017:


//--------------------- .nv.info.ConcatRows       --------------------------
	.section	.nv.info.ConcatRows,"",@"SHT_CUDA_INFO"
	.sectionflags	@""
	.align	4


	//----- nvinfo : EIATTR_CUDA_API_VERSION
	.align		4
        /*0000*/ 	.byte	0x04, 0x37
        /*0002*/ 	.short	(.L_1019 - .L_1018)
.L_1018:
        /*0004*/ 	.word	0x00000082


	//----- nvinfo : EIATTR_KPARAM_INFO
	.align		4
.L_1019:
        /*0008*/ 	.byte	0x04, 0x17
        /*000a*/ 	.short	(.L_1021 - .L_1020)
.L_1020:
        /*000c*/ 	.word	0x00000000
        /*0010*/ 	.short	0x0005
        /*0012*/ 	.short	0x0020
        /*0014*/ 	.byte	0x00, 0xf0, 0x11, 0x00


	//----- nvinfo : EIATTR_KPARAM_INFO
	.align		4
.L_1021:
        /*0018*/ 	.byte	0x04, 0x17
        /*001a*/ 	.short	(.L_1023 - .L_1022)
.L_1022:
        /*001c*/ 	.word	0x00000000
        /*0020*/ 	.short	0x0004
        /*0022*/ 	.short	0x001c
        /*0024*/ 	.byte	0x00, 0xf0, 0x11, 0x00


	//----- nvinfo : EIATTR_KPARAM_INFO
	.align		4
.L_1023:
        /*0028*/ 	.byte	0x04, 0x17
        /*002a*/ 	.short	(.L_1025 - .L_1024)
.L_1024:
        /*002c*/ 	.word	0x00000000
        /*0030*/ 	.short	0x0003
        /*0032*/ 	.short	0x0018
        /*0034*/ 	.byte	0x00, 0xf0, 0x11, 0x00


	//----- nvinfo : EIATTR_KPARAM_INFO
	.align		4
.L_1025:
        /*0038*/ 	.byte	0x04, 0x17
        /*003a*/ 	.short	(.L_1027 - .L_1026)
.L_1026:
        /*003c*/ 	.word	0x00000000
        /*0040*/ 	.short	0x0002
        /*0042*/ 	.short	0x0010
        /*0044*/ 	.byte	0x00, 0xf5, 0x21, 0x00


	//----- nvinfo : EIATTR_KPARAM_INFO
	.align		4
.L_1027:
        /*0048*/ 	.byte	0x04, 0x17
        /*004a*/ 	.short	(.L_1029 - .L_1028)
.L_1028:
        /*004c*/ 	.word	0x00000000
        /*0050*/ 	.short	0x0001
        /*0052*/ 	.short	0x0008
        /*0054*/ 	.byte	0x00, 0xf5, 0x21, 0x00


	//----- nvinfo : EIATTR_KPARAM_INFO
	.align		4
.L_1029:
        /*0058*/ 	.byte	0x04, 0x17
        /*005a*/ 	.short	(.L_1031 - .L_1030)
.L_1030:
        /*005c*/ 	.word	0x00000000
        /*0060*/ 	.short	0x0000
        /*0062*/ 	.short	0x0000
        /*0064*/ 	.byte	0x00, 0xf5, 0x21, 0x00


	//----- nvinfo : EIATTR_SPARSE_MMA_MASK
	.align		4
.L_1031:
        /*0068*/ 	.byte	0x03, 0x50
        /*006a*/ 	.short	0x0000


	//----- nvinfo : EIATTR_MAXREG_COUNT
	.align		4
        /*006c*/ 	.byte	0x03, 0x1b
        /*006e*/ 	.short	0x00ff


	//----- nvinfo : EIATTR_MERCURY_ISA_VERSION
	.align		4
        /*0070*/ 	.byte	0x03, 0x5f
        /*0072*/ 	.short	0x0101


	//----- nvinfo : EIATTR_VRC_CTA_INIT_COUNT
	.align		4
        /*0074*/ 	.byte	0x02, 0x4a
	.zero		1
	.zero		1


	//----- nvinfo : EIATTR_EXIT_INSTR_OFFSETS
	.align		4
        /*0078*/ 	.byte	0x04, 0x1c
        /*007a*/ 	.short	(.L_1033 - .L_1032)


	//   ....[0]....
.L_1032:
        /*007c*/ 	.word	0x00000070


	//   ....[1]....
        /*0080*/ 	.word	0x00000310


	//----- nvinfo : EIATTR_CRS_STACK_SIZE
	.align		4
.L_1033:
        /*0084*/ 	.byte	0x04, 0x1e
        /*0086*/ 	.short	(.L_1035 - .L_1034)
.L_1034:
        /*0088*/ 	.word	0x00000000


	//----- nvinfo : EIATTR_CBANK_PARAM_SIZE
	.align		4
.L_1035:
        /*008c*/ 	.byte	0x03, 0x19
        /*008e*/ 	.short	0x0024


	//----- nvinfo : EIATTR_PARAM_CBANK
	.align		4
        /*0090*/ 	.byte	0x04, 0x0a
        /*0092*/ 	.short	(.L_1037 - .L_1036)
	.align		4
.L_1036:
        /*0094*/ 	.word	index@(.nv.constant0.ConcatRows)
        /*0098*/ 	.short	0x0380
        /*009a*/ 	.short	0x0024


	//----- nvinfo : EIATTR_SW_WAR
	.align		4
.L_1037:
        /*009c*/ 	.byte	0x04, 0x36
        /*009e*/ 	.short	(.L_1039 - .L_1038)
.L_1038:
        /*00a0*/ 	.word	0x00000008
.L_1039:


//--------------------- .nv.info.ConcatColumns    --------------------------
	.section	.nv.info.ConcatColumns,"",@"SHT_CUDA_INFO"
	.sectionflags	@""
	.align	4


	//----- nvinfo : EIATTR_CUDA_API_VERSION
	.align		4
        /*0000*/ 	.byte	0x04, 0x37
        /*0002*/ 	.short	(.L_1041 - .L_1040)
.L_1040:
        /*0004*/ 	.word	0x00000082


	//----- nvinfo : EIATTR_KPARAM_INFO
	.align		4
.L_1041:
        /*0008*/ 	.byte	0x04, 0x17
        /*000a*/ 	.short	(.L_1043 - .L_1042)
.L_1042:
        /*000c*/ 	.word	0x00000000
        /*0010*/ 	.short	0x0006
        /*0012*/ 	.short	0x0024
        /*0014*/ 	.byte	0x00, 0xf0, 0x11, 0x00


	//----- nvinfo : EIATTR_KPARAM_INFO
	.align		4
.L_1043:
        /*0018*/ 	.byte	0x04, 0x17
        /*001a*/ 	.short	(.L_1045 - .L_1044)
.L_1044:
        /*001c*/ 	.word	0x00000000
        /*0020*/ 	.short	0x0005
        /*0022*/ 	.short	0x0020
        /*0024*/ 	.byte	0x00, 0xf0, 0x11, 0x00


	//----- nvinfo : EIATTR_KPARAM_INFO
	.align		4
.L_1045:
        /*0028*/ 	.byte	0x04, 0x17
        /*002a*/ 	.short	(.L_1047 - .L_1046)
.L_1046:
        /*002c*/ 	.word	0x00000000
        /*0030*/ 	.short	0x0004
        /*0032*/ 	.short	0x001c
        /*0034*/ 	.byte	0x00, 0xf0, 0x11, 0x00


	//----- nvinfo : EIATTR_KPARAM_INFO
	.align		4
.L_1047:
        /*0038*/ 	.byte	0x04, 0x17
        /*003a*/ 	.short	(.L_1049 - .L_1048)
.L_1048:
        /*003c*/ 	.word	0x00000000
        /*0040*/ 	.short	0x0003
        /*0042*/ 	.short	0x0018
        /*0044*/ 	.byte	0x00, 0xf0, 0x11, 0x00


	//----- nvinfo : EIATTR_KPARAM_INFO
	.align		4
.L_1049:
        /*0048*/ 	.byte	0x04, 0x17
        /*004a*/ 	.short	(.L_1051 - .L_1050)
.L_1050:
        /*004c*/ 	.word	0x00000000
        /*0050*/ 	.short	0x0002
        /*0052*/ 	.short	0x0010
        /*0054*/ 	.byte	0x00, 0xf5, 0x21, 0x00


	//----- nvinfo : EIATTR_KPARAM_INFO
	.align		4
.L_1051:
        /*0058*/ 	.byte	0x04, 0x17
        /*005a*/ 	.short	(.L_1053 - .L_1052)
.L_1052:
        /*005c*/ 	.word	0x00000000
        /*0060*/ 	.short	0x0001
        /*0062*/ 	.short	0x0008
        /*0064*/ 	.byte	0x00, 0xf5, 0x21, 0x00


	//----- nvinfo : EIATTR_KPARAM_INFO
	.align		4
.L_1053:
        /*0068*/ 	.byte	0x04, 0x17
        /*006a*/ 	.short	(.L_1055 - .L_1054)
.L_1054:
        /*006c*/ 	.word	0x00000000
        /*0070*/ 	.short	0x0000
        /*0072*/ 	.short	0x0000
        /*0074*/ 	.byte	0x00, 0xf5, 0x21, 0x00


	//----- nvinfo : EIATTR_SPARSE_MMA_MASK
	.align		4
.L_1055:
        /*0078*/ 	.byte	0x03, 0x50
        /*007a*/ 	.short	0x0000


	//----- nvinfo : EIATTR_MAXREG_COUNT
	.align		4
        /*007c*/ 	.byte	0x03, 0x1b
        /*007e*/ 	.short	0x00ff


	//----- nvinfo : EIATTR_MERCURY_ISA_VERSION
	.align		4
        /*0080*/ 	.byte	0x03, 0x5f
        /*0082*/ 	.short	0x0101


	//----- nvinfo : EIATTR_VRC_CTA_INIT_COUNT
	.align		4
        /*0084*/ 	.byte	0x02, 0x4a
	.zero		1
	.zero		1


	//----- nvinfo : EIATTR_EXIT_INSTR_OFFSETS
	.align		4
        /*0088*/ 	.byte	0x04, 0x1c
        /*008a*/ 	.short	(.L_1057 - .L_1056)


	//   ....[0]....
.L_1056:
        /*008c*/ 	.word	0x00000070


	//   ....[1]....
        /*0090*/ 	.word	0x00000300


	//----- nvinfo : EIATTR_CRS_STACK_SIZE
	.align		4
.L_1057:
        /*0094*/ 	.byte	0x04, 0x1e
        /*0096*/ 	.short	(.L_1059 - .L_1058)
.L_1058:
        /*0098*/ 	.word	0x00000000


	//----- nvinfo : EIATTR_CBANK_PARAM_SIZE
	.align		4
.L_1059:
        /*009c*/ 	.byte	0x03, 0x19
        /*009e*/ 	.short	0x0028


	//----- nvinfo : EIATTR_PARAM_CBANK
	.align		4
        /*00a0*/ 	.byte	0x04, 0x0a
        /*00a2*/ 	.short	(.L_1061 - .L_1060)
	.align		4
.L_1060:
        /*00a4*/ 	.word	index@(.nv.constant0.ConcatColumns)
        /*00a8*/ 	.short	0x0380
        /*00aa*/ 	.short	0x0028


	//----- nvinfo : EIATTR_SW_WAR
	.align		4
.L_1061:
        /*00ac*/ 	.byte	0x04, 0x36
        /*00ae*/ 	.short	(.L_1063 - .L_1062)
.L_1062:
        /*00b0*/ 	.word	0x00000008
.L_1063:


//--------------------- .nv.info.SplitColumns     --------------------------
	.section	.nv.info.SplitColumns,"",@"SHT_CUDA_INFO"
	.sectionflags	@""
	.align	4


	//----- nvinfo : EIATTR_CUDA_API_VERSION
	.align		4
        /*0000*/ 	.byte	0x04, 0x37
        /*0002*/ 	.short	(.L_1065 - .L_1064)
.L_1064:
        /*0004*/ 	.word	0x00000082


	//----- nvinfo : EIATTR_KPARAM_INFO
	.align		4
.L_1065:
        /*0008*/ 	.byte	0x04, 0x17
        /*000a*/ 	.short	(.L_1067 - .L_1066)
.L_1066:
        /*000c*/ 	.word	0x00000000
        /*0010*/ 	.short	0x0005
        /*0012*/ 	.short	0x0020
        /*0014*/ 	.byte	0x00, 0xf0, 0x11, 0x00


	//----- nvinfo : EIATTR_KPARAM_INFO
	.align		4
.L_1067:
        /*0018*/ 	.byte	0x04, 0x17
        /*001a*/ 	.short	(.L_1069 - .L_1068)
.L_1068:
        /*001c*/ 	.word	0x00000000
        /*0020*/ 	.short	0x0004
        /*0022*/ 	.short	0x001c
        /*0024*/ 	.byte	0x00, 0xf0, 0x11, 0x00


	//----- nvinfo : EIATTR_KPARAM_INFO
	.align		4
.L_1069:
        /*0028*/ 	.byte	0x04, 0x17
        /*002a*/ 	.short	(.L_1071 - .L_1070)
.L_1070:
        /*002c*/ 	.word	0x00000000
        /*0030*/ 	.short	0x0003
        /*0032*/ 	.short	0x0018
        /*0034*/ 	.byte	0x00, 0xf0, 0x11, 0x00


	//----- nvinfo : EIATTR_KPARAM_INFO
	.align		4
.L_1071:
        /*0038*/ 	.byte	0x04, 0x17
        /*003a*/ 	.short	(.L_1073 - .L_1072)
.L_1072:
        /*003c*/ 	.word	0x00000000
        /*0040*/ 	.short	0x0002
        /*0042*/ 	.short	0x0010
        /*0044*/ 	.byte	0x00, 0xf5, 0x21, 0x00


	//----- nvinfo : EIATTR_KPARAM_INFO
	.align		4
.L_1073:
        /*0048*/ 	.byte	0x04, 0x17
        /*004a*/ 	.short	(.L_1075 - .L_1074)
.L_1074:
        /*004c*/ 	.word	0x00000000
        /*0050*/ 	.short	0x0001
        /*0052*/ 	.short	0x0008
        /*0054*/ 	.byte	0x00, 0xf5, 0x21, 0x00


	//----- nvinfo : EIATTR_KPARAM_INFO
	.align		4
.L_1075:
        /*0058*/ 	.byte	0x04, 0x17
        /*005a*/ 	.short	(.L_1077 - .L_1076)
.L_1076:
        /*005c*/ 	.word	0x00000000
        /*0060*/ 	.short	0x0000
        /*0062*/ 	.short	0x0000
        /*0064*/ 	.byte	0x00, 0xf5, 0x21, 0x00


	//----- nvinfo : EIATTR_SPARSE_MMA_MASK
	.align		4
.L_1077:
        /*0068*/ 	.byte	0x03, 0x50
        /*006a*/ 	.short	0x0000


	//----- nvinfo : EIATTR_MAXREG_COUNT
	.align		4
        /*006c*/ 	.byte	0x03, 0x1b
        /*006e*/ 	.short	0x00ff


	//----- nvinfo : EIATTR_MERCURY_ISA_VERSION
	.align		4
        /*0070*/ 	.byte	0x03, 0x5f
        /*0072*/ 	.short	0x0101


	//----- nvinfo : EIATTR_VRC_CTA_INIT_COUNT
	.align		4
        /*0074*/ 	.byte	0x02, 0x4a
	.zero		1
	.zero		1


	//----- nvinfo : EIATTR_EXIT_INSTR_OFFSETS
	.align		4
        /*0078*/ 	.byte	0x04, 0x1c
        /*007a*/ 	.short	(.L_1079 - .L_1078)


	//   ....[0]....
.L_1078:
        /*007c*/ 	.word	0x00000070


	//   ....[1]....
        /*0080*/ 	.word	0x00000320


	//----- nvinfo : EIATTR_CRS_STACK_SIZE
	.align		4
.L_1079:
        /*0084*/ 	.byte	0x04, 0x1e
        /*0086*/ 	.short	(.L_1081 - .L_1080)
.L_1080:
        /*0088*/ 	.word	0x00000000


	//----- nvinfo : EIATTR_CBANK_PARAM_SIZE
	.align		4
.L_1081:
        /*008c*/ 	.byte	0x03, 0x19
        /*008e*/ 	.short	0x0024


	//----- nvinfo : EIATTR_PARAM_CBANK
	.align		4
        /*0090*/ 	.byte	0x04, 0x0a
        /*0092*/ 	.short	(.L_1083 - .L_1082)
	.align		4
.L_1082:
        /*0094*/ 	.word	index@(.nv.constant0.SplitColumns)
        /*0098*/ 	.short	0x0380
        /*009a*/ 	.short	0x0024


	//----- nvinfo : EIATTR_SW_WAR
	.align		4
.L_1083:
        /*009c*/ 	.byte	0x04, 0x36
        /*009e*/ 	.short	(.L_1085 - .L_1084)
.L_1084:
        /*00a0*/ 	.word	0x00000008
.L_1085:


//--------------------- .nv.info.SplitRows        --------------------------
	.section	.nv.info.SplitRows,"",@"SHT_CUDA_INFO"
	.sectionflags	@""
	.align	4


	//----- nvinfo : EIATTR_CUDA_API_VERSION
	.align		4
        /*0000*/ 	.byte	0x04, 0x37
        /*0002*/ 	.short	(.L_1087 - .L_1086)
.L_1086:
        /*0004*/ 	.word	0x00000082


	//----- nvinfo : EIATTR_KPARAM_INFO
	.align		4
.L_1087:
        /*0008*/ 	.byte	0x04, 0x17
        /*000a*/ 	.short	(.L_1089 - .L_1088)
.L_1088:
        /*000c*/ 	.word	0x00000000
        /*0010*/ 	.short	0x0005
        /*0012*/ 	.short	0x0020
        /*0014*/ 	.byte	0x00, 0xf0, 0x11, 0x00


	//----- nvinfo : EIATTR_KPARAM_INFO
	.align		4
.L_1089:
        /*0018*/ 	.byte	0x04, 0x17
        /*001a*/ 	.short	(.L_1091 - .L_1090)
.L_1090:
        /*001c*/ 	.word	0x00000000
        /*0020*/ 	.short	0x0004
        /*0022*/ 	.short	0x001c
        /*0024*/ 	.byte	0x00, 0xf0, 0x11, 0x00


	//----- nvinfo : EIATTR_KPARAM_INFO
	.align		4
.L_1091:
        /*0028*/ 	.byte	0x04, 0x17
        /*002a*/ 	.short	(.L_1093 - .L_1092)
.L_1092:
        /*002c*/ 	.word	0x00000000
        /*0030*/ 	.short	0x0003
        /*0032*/ 	.short	0x0018
        /*0034*/ 	.byte	0x00, 0xf0, 0x11, 0x00


	//----- nvinfo : EIATTR_KPARAM_INFO
	.align		4
.L_1093:
        /*0038*/ 	.byte	0x04, 0x17
        /*003a*/ 	.short	(.L_1095 - .L_1094)
.L_1094:
        /*003c*/ 	.word	0x00000000
        /*0040*/ 	.short	0x0002
        /*0042*/ 	.short	0x0010
        /*0044*/ 	.byte	0x00, 0xf5, 0x21, 0x00


	//----- nvinfo : EIATTR_KPARAM_INFO
	.align		4
.L_1095:
        /*0048*/ 	.byte	0x04, 0x17
        /*004a*/ 	.short	(.L_1097 - .L_1096)
.L_1096:
        /*004c*/ 	.word	0x00000000
        /*0050*/ 	.short	0x0001
        /*0052*/ 	.short	0x0008
        /*0054*/ 	.byte	0x00, 0xf5, 0x21, 0x00


	//----- nvinfo : EIATTR_KPARAM_INFO
	.align		4
.L_1097:
        /*0058*/ 	.byte	0x04, 0x17
        /*005a*/ 	.short	(.L_1099 - .L_1098)
.L_1098:
        /*005c*/ 	.word	0x00000000
        /*0060*/ 	.short	0x0000
        /*0062*/ 	.short	0x0000
        /*0064*/ 	.byte	0x00, 0xf5, 0x21, 0x00


	//----- nvinfo : EIATTR_SPARSE_MMA_MASK
	.align		4
.L_1099:
        /*0068*/ 	.byte	0x03, 0x50
        /*006a*/ 	.short	0x0000


	//----- nvinfo : EIATTR_MAXREG_COUNT
	.align		4
        /*006c*/ 	.byte	0x03, 0x1b
        /*006e*/ 	.short	0x00ff


	//----- nvinfo : EIATTR_MERCURY_ISA_VERSION
	.align		4
        /*0070*/ 	.byte	0x03, 0x5f
        /*0072*/ 	.short	0x0101


	//----- nvinfo : EIATTR_VRC_CTA_INIT_COUNT
	.align		4
        /*0074*/ 	.byte	0x02, 0x4a
	.zero		1
	.zero		1


	//----- nvinfo : EIATTR_EXIT_INSTR_OFFSETS
	.align		4
        /*0078*/ 	.byte	0x04, 0x1c
        /*007a*/ 	.short	(.L_1101 - .L_1100)


	//   ....[0]....
.L_1100:
        /*007c*/ 	.word	0x00000070


	//   ....[1]....
        /*0080*/ 	.word	0x000002e0


	//----- nvinfo : EIATTR_CRS_STACK_SIZE
	.align		4
.L_1101:
        /*0084*/ 	.byte	0x04, 0x1e
        /*0086*/ 	.short	(.L_1103 - .L_1102)
.L_1102:
        /*0088*/ 	.word	0x00000000


	//----- nvinfo : EIATTR_CBANK_PARAM_SIZE
	.align		4
.L_1103:
        /*008c*/ 	.byte	0x03, 0x19
        /*008e*/ 	.short	0x0024


	//----- nvinfo : EIATTR_PARAM_CBANK
	.align		4
        /*0090*/ 	.byte	0x04, 0x0a
        /*0092*/ 	.short	(.L_1105 - .L_1104)
	.align		4
.L_1104:
        /*0094*/ 	.word	index@(.nv.constant0.SplitRows)
        /*0098*/ 	.short	0x0380
        /*009a*/ 	.short	0x0024


	//----- nvinfo : EIATTR_SW_WAR
	.align		4
.L_1105:
        /*009c*/ 	.byte	0x04, 0x36
        /*009e*/ 	.short	(.L_1107 - .L_1106)
.L_1106:
        /*00a0*/ 	.word	0x00000008
.L_1107:


//--------------------- .nv.info.PointwiseDivideColumns --------------------------
	.section	.nv.info.PointwiseDivideColumns,"",@"SHT_CUDA_INFO"
	.sectionflags	@""
	.align	4


	//----- nvinfo : EIATTR_CUDA_API_VERSION
	.align		4
        /*0000*/ 	.byte	0x04, 0x37
        /*0002*/ 	.short	(.L_1109 - .L_1108)
.L_1108:
        /*0004*/ 	.word	0x00000082


	//----- nvinfo : EIATTR_KPARAM_INFO
	.align		4
.L_1109:
        /*0008*/ 	.byte	0x04, 0x17
        /*000a*/ 	.short	(.L_1111 - .L_1110)
.L_1110:
        /*000c*/ 	.word	0x00000000
        /*0010*/ 	.short	0x0003
        /*0012*/ 	.short	0x0014
        /*0014*/ 	.byte	0x00, 0xf0, 0x11, 0x00


	//----- nvinfo : EIATTR_KPARAM_INFO
	.align		4
.L_1111:
        /*0018*/ 	.byte	0x04, 0x17
        /*001a*/ 	.short	(.L_1113 - .L_1112)
.L_1112:
        /*001c*/ 	.word	0x00000000
        /*0020*/ 	.short	0x0002
        /*0022*/ 	.short	0x0010
        /*0024*/ 	.byte	0x00, 0xf0, 0x11, 0x00


	//----- nvinfo : EIATTR_KPARAM_INFO
	.align		4
.L_1113:
        /*0028*/ 	.byte	0x04, 0x17
        /*002a*/ 	.short	(.L_1115 - .L_1114)
.L_1114:
        /*002c*/ 	.word	0x00000000
        /*0030*/ 	.short	0x0001
        /*0032*/ 	.short	0x0008
        /*0034*/ 	.byte	0x00, 0xf5, 0x21, 0x00


	//----- nvinfo : EIATTR_KPARAM_INFO
	.align		4
.L_1115:
        /*0038*/ 	.byte	0x04, 0x17
        /*003a*/ 	.short	(.L_1117 - .L_1116)
.L_1116:
        /*003c*/ 	.word	0x00000000
        /*0040*/ 	.short	0x0000
        /*0042*/ 	.short	0x0000
        /*0044*/ 	.byte	0x00, 0xf5, 0x21, 0x00


	//----- nvinfo : EIATTR_SPARSE_MMA_MASK
	.align		4
.L_1117:
        /*0048*/ 	.byte	0x03, 0x50
        /*004a*/ 	.short	0x0000


	//----- nvinfo : EIATTR_MAXREG_COUNT
	.align		4
        /*004c*/ 	.byte	0x03, 0x1b
        /*004e*/ 	.short	0x00ff


	//----- nvinfo : EIATTR_MERCURY_ISA_VERSION
	.align		4
        /*0050*/ 	.byte	0x03, 0x5f
        /*0052*/ 	.short	0x0101


	//----- nvinfo : EIATTR_VRC_CTA_INIT_COUNT
	.align		4
        /*0054*/ 	.byte	0x02, 0x4a
	.zero		1
	.zero		1


	//----- nvinfo : EIATTR_EXIT_INSTR_OFFSETS
	.align		4
        /*0058*/ 	.byte	0x04, 0x1c
        /*005a*/ 	.short	(.L_1119 - .L_1118)


	//   ....[0]....
.L_1118:
        /*005c*/ 	.word	0x00000070


	//   ....[1]....
        /*0060*/ 	.word	0x00000340


	//----- nvinfo : EIATTR_CRS_STACK_SIZE
	.align		4
.L_1119:
        /*0064*/ 	.byte	0x04, 0x1e
        /*0066*/ 	.short	(.L_1121 - .L_1120)
.L_1120:
        /*0068*/ 	.word	0x00000000


	//----- nvinfo : EIATTR_CBANK_PARAM_SIZE
	.align		4
.L_1121:
        /*006c*/ 	.byte	0x03, 0x19
        /*006e*/ 	.short	0x0018


	//----- nvinfo : EIATTR_PARAM_CBANK
	.align		4
        /*0070*/ 	.byte	0x04, 0x0a
        /*0072*/ 	.short	(.L_1123 - .L_1122)
	.align		4
.L_1122:
        /*0074*/ 	.word	index@(.nv.constant0.PointwiseDivideColumns)
        /*0078*/ 	.short	0x0380
        /*007a*/ 	.short	0x0018


	//----- nvinfo : EIATTR_SW_WAR
	.align		4
.L_1123:
        /*007c*/ 	.byte	0x04, 0x36
        /*007e*/ 	.short	(.L_1125 - .L_1124)
.L_1124:
        /*0080*/ 	.word	0x00000008
.L_1125:


//--------------------- .nv.info.PointwiseDivideRows --------------------------
	.section	.nv.info.PointwiseDivideRows,"",@"SHT_CUDA_INFO"
	.sectionflags	@""
	.align	4


	//----- nvinfo : EIATTR_CUDA_API_VERSION
	.align		4
        /*0000*/ 	.byte	0x04, 0x37
        /*0002*/ 	.short	(.L_1127 - .L_1126)
.L_1126:
        /*0004*/ 	.word	0x00000082


	//----- nvinfo : EIATTR_KPARAM_INFO
	.align		4
.L_1127:
        /*0008*/ 	.byte	0x04, 0x17
        /*000a*/ 	.short	(.L_1129 - .L_1128)
.L_1128:
        /*000c*/ 	.word	0x00000000
        /*0010*/ 	.short	0x0003
        /*0012*/ 	.short	0x0014
        /*0014*/ 	.byte	0x00, 0xf0, 0x11, 0x00


	//----- nvinfo : EIATTR_KPARAM_INFO
	.align		4
.L_1129:
        /*0018*/ 	.byte	0x04, 0x17
        /*001a*/ 	.short	(.L_1131 - .L_1130)
.L_1130:
        /*001c*/ 	.word	0x00000000
        /*0020*/ 	.short	0x0002
        /*0022*/ 	.short	0x0010
        /*0024*/ 	.byte	0x00, 0xf0, 0x11, 0x00


	//----- nvinfo : EIATTR_KPARAM_INFO
	.align		4
.L_1131:
        /*0028*/ 	.byte	0x04, 0x17
        /*002a*/ 	.short	(.L_1133 - .L_1132)
.L_1132:
        /*002c*/ 	.word	0x00000000
        /*0030*/ 	.short	0x0001
        /*0032*/ 	.short	0x0008
        /*0034*/ 	.byte	0x00, 0xf5, 0x21, 0x00


	//----- nvinfo : EIATTR_KPARAM_INFO
	.align		4
.L_1133:
        /*0038*/ 	.byte	0x04, 0x17
        /*003a*/ 	.short	(.L_1135 - .L_1134)
.L_1134:
        /*003c*/ 	.word	0x00000000
        /*0040*/ 	.short	0x0000
        /*0042*/ 	.short	0x0000
        /*0044*/ 	.byte	0x00, 0xf5, 0x21, 0x00


	//----- nvinfo : EIATTR_SPARSE_MMA_MASK
	.align		4
.L_1135:
        /*0048*/ 	.byte	0x03, 0x50
        /*004a*/ 	.short	0x0000


	//----- nvinfo : EIATTR_MAXREG_COUNT
	.align		4
        /*004c*/ 	.byte	0x03, 0x1b
        /*004e*/ 	.short	0x00ff


	//----- nvinfo : EIATTR_MERCURY_ISA_VERSION
	.align		4
        /*0050*/ 	.byte	0x03, 0x5f
        /*0052*/ 	.short	0x0101


	//----- nvinfo : EIATTR_VRC_CTA_INIT_COUNT
	.align		4
        /*0054*/ 	.byte	0x02, 0x4a
	.zero		1
	.zero		1


	//----- nvinfo : EIATTR_EXIT_INSTR_OFFSETS
	.align		4
        /*0058*/ 	.byte	0x04, 0x1c
        /*005a*/ 	.short	(.L_1137 - .L_1136)


	//   ....[0]....
.L_1136:
        /*005c*/ 	.word	0x00000070


	//   ....[1]....
        /*0060*/ 	.word	0x00000340


	//----- nvinfo : EIATTR_CRS_STACK_SIZE
	.align		4
.L_1137:
        /*0064*/ 	.byte	0x04, 0x1e
        /*0066*/ 	.short	(.L_1139 - .L_1138)
.L_1138:
        /*0068*/ 	.word	0x00000000


	//----- nvinfo : EIATTR_CBANK_PARAM_SIZE
	.align		4
.L_1139:
        /*006c*/ 	.byte	0x03, 0x19
        /*006e*/ 	.short	0x0018


	//----- nvinfo : EIATTR_PARAM_CBANK
	.align		4
        /*0070*/ 	.byte	0x04, 0x0a
        /*0072*/ 	.short	(.L_1141 - .L_1140)
	.align		4
.L_1140:
        /*0074*/ 	.word	index@(.nv.constant0.PointwiseDivideRows)
        /*0078*/ 	.short	0x0380
        /*007a*/ 	.short	0x0018


	//----- nvinfo : EIATTR_SW_WAR
	.align		4
.L_1141:
        /*007c*/ 	.byte	0x04, 0x36
        /*007e*/ 	.short	(.L_1143 - .L_1142)
.L_1142:
        /*0080*/ 	.word	0x00000008
.L_1143:


//--------------------- .nv.info.L1Regularisation --------------------------
	.section	.nv.info.L1Regularisation,"",@"SHT_CUDA_INFO"
	.sectionflags	@""
	.align	4


	//----- nvinfo : EIATTR_CUDA_API_VERSION
	.align		4
        /*0000*/ 	.byte	0x04, 0x37
        /*0002*/ 	.short	(.L_1145 - .L_1144)
.L_1144:
        /*0004*/ 	.word	0x00000082


	//----- nvinfo : EIATTR_KPARAM_INFO
	.align		4
.L_1145:
        /*0008*/ 	.byte	0x04, 0x17
        /*000a*/ 	.short	(.L_1147 - .L_1146)
.L_1146:
        /*000c*/ 	.word	0x00000000
        /*0010*/ 	.short	0x0003
        /*0012*/ 	.short	0x0010
        /*0014*/ 	.byte	0x00, 0xf0, 0x11, 0x00


	//----- nvinfo : EIATTR_KPARAM_INFO
	.align		4
.L_1147:
        /*0018*/ 	.byte	0x04, 0x17
        /*001a*/ 	.short	(.L_1149 - .L_1148)
.L_1148:
        /*001c*/ 	.word	0x00000000
        /*0020*/ 	.short	0x0002
        /*0022*/ 	.short	0x000c
        /*0024*/ 	.byte	0x00, 0xf0, 0x11, 0x00


	//----- nvinfo : EIATTR_KPARAM_INFO
	.align		4
.L_1149:
        /*0028*/ 	.byte	0x04, 0x17
        /*002a*/ 	.short	(.L_1151 - .L_1150)
.L_1150:
        /*002c*/ 	.word	0x00000000
        /*0030*/ 	.short	0x0001
        /*0032*/ 	.short	0x0008
        /*0034*/ 	.byte	0x00, 0xf0, 0x11, 0x00


	//----- nvinfo : EIATTR_KPARAM_INFO
	.align		4
.L_1151:
        /*0038*/ 	.byte	0x04, 0x17
        /*003a*/ 	.short	(.L_1153 - .L_1152)
.L_1152:
        /*003c*/ 	.word	0x00000000
        /*0040*/ 	.short	0x0000
        /*0042*/ 	.short	0x0000
        /*0044*/ 	.byte	0x00, 0xf5, 0x21, 0x00


	//----- nvinfo : EIATTR_SPARSE_MMA_MASK
	.align		4
.L_1153:
        /*0048*/ 	.byte	0x03, 0x50
        /*004a*/ 	.short	0x0000


	//----- nvinfo : EIATTR_MAXREG_COUNT
	.align		4
        /*004c*/ 	.byte	0x03, 0x1b
        /*004e*/ 	.short	0x00ff


	//----- nvinfo : EIATTR_MERCURY_ISA_VERSION
	.align		4
        /*0050*/ 	.byte	0x03, 0x5f
        /*0052*/ 	.short	0x0101


	//----- nvinfo : EIATTR_VRC_CTA_INIT_COUNT
	.align		4
        /*0054*/ 	.byte	0x02, 0x4a
	.zero		1
	.zero		1


	//----- nvinfo : EIATTR_EXIT_INSTR_OFFSETS
	.align		4
        /*0058*/ 	.byte	0x04, 0x1c
        /*005a*/ 	.short	(.L_1155 - .L_1154)


	//   ....[0]....
.L_1154:
        /*005c*/ 	.word	0x00000070


	//   ....[1]....
        /*0060*/ 	.word	0x000001a0


	//----- nvinfo : EIATTR_CRS_STACK_SIZE
	.align		4
.L_1155:
        /*0064*/ 	.byte	0x04, 0x1e
        /*0066*/ 	.short	(.L_1157 - .L_1156)
.L_1156:
        /*0068*/ 	.word	0x00000000


	//----- nvinfo : EIATTR_CBANK_PARAM_SIZE
	.align		4
.L_1157:
        /*006c*/ 	.byte	0x03, 0x19
        /*006e*/ 	.short	0x0014


	//----- nvinfo : EIATTR_PARAM_CBANK
	.align		4
        /*0070*/ 	.byte	0x04, 0x0a
        /*0072*/ 	.short	(.L_1159 - .L_1158)
	.align		4
.L_1158:
        /*0074*/ 	.word	index@(.nv.constant0.L1Regularisation)
        /*0078*/ 	.short	0x0380
        /*007a*/ 	.short	0x0014


	//----- nvinfo : EIATTR_SW_WAR
	.align		4
.L_1159:
        /*007c*/ 	.byte	0x04, 0x36
        /*007e*/ 	.short	(.L_1161 - .L_1160)
.L_1160:
        /*0080*/ 	.word	0x00000008
.L_1161:


//--------------------- .nv.info.Diagonal         --------------------------
	.section	.nv.info.Diagonal,"",@"SHT_CUDA_INFO"
	.sectionflags	@""
	.align	4


	//----- nvinfo : EIATTR_CUDA_API_VERSION
	.align		4
        /*0000*/ 	.byte	0x04, 0x37
        /*0002*/ 	.short	(.L_1163 - .L_1162)
.L_1162:
        /*0004*/ 	.word	0x00000082


	//----- nvinfo : EIATTR_KPARAM_INFO
	.align		4
.L_1163:
        /*0008*/ 	.byte	0x04, 0x17
        /*000a*/ 	.short	(.L_1165 - .L_1164)
.L_1164:
        /*000c*/ 	.word	0x00000000
        /*0010*/ 	.short	0x0005
        /*0012*/ 	.short	0x001c
        /*0014*/ 	.byte	0x00, 0xf0, 0x11, 0x00


	//----- nvinfo : EIATTR_KPARAM_INFO
	.align		4
.L_1165:
        /*0018*/ 	.byte	0x04, 0x17
        /*001a*/ 	.short	(.L_1167 - .L_1166)
.L_1166:
        /*001c*/ 	.word	0x00000000
        /*0020*/ 	.short	0x0004
        /*0022*/ 	.short	0x0018
        /*0024*/ 	.byte	0x00, 0xf0, 0x11, 0x00


	//----- nvinfo : EIATTR_KPARAM_INFO
	.align		4
.L_1167:
        /*0028*/ 	.byte	0x04, 0x17
        /*002a*/ 	.short	(.L_1169 - .L_1168)
.L_1168:
        /*002c*/ 	.word	0x00000000
        /*0030*/ 	.short	0x0003
        /*0032*/ 	.short	0x0014
        /*0034*/ 	.byte	0x00, 0xf0, 0x11, 0x00


	//----- nvinfo : EIATTR_KPARAM_INFO
	.align		4
.L_1169:
        /*0038*/ 	.byte	0x04, 0x17
        /*003a*/ 	.short	(.L_1171 - .L_1170)
.L_1170:
        /*003c*/ 	.word	0x00000000
        /*0040*/ 	.short	0x0002
        /*0042*/ 	.short	0x0010
        /*0044*/ 	.byte	0x00, 0xf0, 0x11, 0x00


	//----- nvinfo : EIATTR_KPARAM_INFO
	.align		4
.L_1171:
        /*0048*/ 	.byte	0x04, 0x17
        /*004a*/ 	.short	(.L_1173 - .L_1172)
.L_1172:
        /*004c*/ 	.word	0x00000000
        /*0050*/ 	.short	0x0001
        /*0052*/ 	.short	0x0008
        /*0054*/ 	.byte	0x00, 0xf5, 0x21, 0x00


	//----- nvinfo : EIATTR_KPARAM_INFO
	.align		4
.L_1173:
        /*0058*/ 	.byte	0x04, 0x17
        /*005a*/ 	.short	(.L_1175 - .L_1174)
.L_1174:
        /*005c*/ 	.word	0x00000000
        /*0060*/ 	.short	0x0000
        /*0062*/ 	.short	0x0000
        /*0064*/ 	.byte	0x00, 0xf5, 0x21, 0x00


	//----- nvinfo : EIATTR_SPARSE_MMA_MASK
	.align		4
.L_1175:
        /*0068*/ 	.byte	0x03, 0x50
        /*006a*/ 	.short	0x0000


	//----- nvinfo : EIATTR_MAXREG_COUNT
	.align		4
        /*006c*/ 	.byte	0x03, 0x1b
        /*006e*/ 	.short	0x00ff


	//----- nvinfo : EIATTR_MERCURY_ISA_VERSION
	.align		4
        /*0070*/ 	.byte	0x03, 0x5f
        /*0072*/ 	.short	0x0101


	//----- nvinfo : EIATTR_VRC_CTA_INIT_COUNT
	.align		4
        /*0074*/ 	.byte	0x02, 0x4a
	.zero		1
	.zero		1


	//----- nvinfo : EIATTR_EXIT_INSTR_OFFSETS
	.align		4
        /*0078*/ 	.byte	0x04, 0x1c
        /*007a*/ 	.short	(.L_1177 - .L_1176)


	//   ....[0]....
.L_1176:
        /*007c*/ 	.word	0x00000090


	//   ....[1]....
        /*0080*/ 	.word	0x000001b0


	//----- nvinfo : EIATTR_CRS_STACK_SIZE
	.align		4
.L_1177:
        /*0084*/ 	.byte	0x04, 0x1e
        /*0086*/ 	.short	(.L_1179 - .L_1178)
.L_1178:
        /*0088*/ 	.word	0x00000000


	//----- nvinfo : EIATTR_CBANK_PARAM_SIZE
	.align		4
.L_1179:
        /*008c*/ 	.byte	0x03, 0x19
        /*008e*/ 	.short	0x0020


	//----- nvinfo : EIATTR_PARAM_CBANK
	.align		4
        /*0090*/ 	.byte	0x04, 0x0a
        /*0092*/ 	.short	(.L_1181 - .L_1180)
	.align		4
.L_1180:
        /*0094*/ 	.word	index@(.nv.constant0.Diagonal)
        /*0098*/ 	.short	0x0380
        /*009a*/ 	.short	0x0020


	//----- nvinfo : EIATTR_SW_WAR
	.align		4
.L_1181:
        /*009c*/ 	.byte	0x04, 0x36
        /*009e*/ 	.short	(.L_1183 - .L_1182)
.L_1182:
        /*00a0*/ 	.word	0x00000008
.L_1183:


//--------------------- .nv.info.Pow              --------------------------
	.section	.nv.info.Pow,"",@"SHT_CUDA_INFO"
	.sectionflags	@""
	.align	4


	//----- nvinfo : EIATTR_CUDA_API_VERSION
	.align		4
        /*0000*/ 	.byte	0x04, 0x37
        /*0002*/ 	.short	(.L_1185 - .L_1184)
.L_1184:
        /*0004*/ 	.word	0x00000082


	//----- nvinfo : EIATTR_KPARAM_INFO
	.align		4
.L_1185:
        /*0008*/ 	.byte	0x04, 0x17
        /*000a*/ 	.short	(.L_1187 - .L_1186)
.L_1186:
        /*000c*/ 	.word	0x00000000
        /*0010*/ 	.short	0x0005
        /*0012*/ 	.short	0x001c
        /*0014*/ 	.byte	0x00, 0xf0, 0x11, 0x00


	//----- nvinfo : EIATTR_KPARAM_INFO
	.align		4
.L_1187:
        /*0018*/ 	.byte	0x04, 0x17
        /*001a*/ 	.short	(.L_1189 - .L_1188)
.L_1188:
        /*001c*/ 	.word	0x00000000
        /*0020*/ 	.short	0x0004
        /*0022*/ 	.short	0x0018
        /*0024*/ 	.byte	0x00, 0xf0, 0x11, 0x00


	//----- nvinfo : EIATTR_KPARAM_INFO
	.align		4
.L_1189:
        /*0028*/ 	.byte	0x04, 0x17
        /*002a*/ 	.short	(.L_1191 - .L_1190)
.L_1190:
        /*002c*/ 	.word	0x00000000
        /*0030*/ 	.short	0x0003
        /*0032*/ 	.short	0x0014
        /*0034*/ 	.byte	0x00, 0xf0, 0x11, 0x00


	//----- nvinfo : EIATTR_KPARAM_INFO
	.align		4
.L_1191:
        /*0038*/ 	.byte	0x04, 0x17
        /*003a*/ 	.short	(.L_1193 - .L_1192)
.L_1192:
        /*003c*/ 	.word	0x00000000
        /*0040*/ 	.short	0x0002
        /*0042*/ 	.short	0x0010
        /*0044*/ 	.byte	0x00, 0xf0, 0x11, 0x00


	//----- nvinfo : EIATTR_KPARAM_INFO
	.align		4
.L_1193:
        /*0048*/ 	.byte	0x04, 0x17
        /*004a*/ 	.short	(.L_1195 - .L_1194)
.L_1194:
        /*004c*/ 	.word	0x00000000
        /*0050*/ 	.short	0x0001
        /*0052*/ 	.short	0x0008
        /*0054*/ 	.byte	0x00, 0xf5, 0x21, 0x00


	//----- nvinfo : EIATTR_KPARAM_INFO
	.align		4
.L_1195:
        /*0058*/ 	.byte	0x04, 0x17
        /*005a*/ 	.short	(.L_1197 - .L_1196)
.L_1196:
        /*005c*/ 	.word	0x00000000
        /*0060*/ 	.short	0x0000
        /*0062*/ 	.short	0x0000
        /*0064*/ 	.byte	0x00, 0xf5, 0x21, 0x00


	//----- nvinfo : EIATTR_SPARSE_MMA_MASK
	.align		4
.L_1197:
        /*0068*/ 	.byte	0x03, 0x50
        /*006a*/ 	.short	0x0000


	//----- nvinfo : EIATTR_MAXREG_COUNT
	.align		4
        /*006c*/ 	.byte	0x03, 0x1b
        /*006e*/ 	.short	0x00ff


	//----- nvinfo : EIATTR_MERCURY_ISA_VERSION
	.align		4
        /*0070*/ 	.byte	0x03, 0x5f
        /*0072*/ 	.short	0x0101


	//----- nvinfo : EIATTR_VRC_CTA_INIT_COUNT
	.align		4
        /*0074*/ 	.byte	0x02, 0x4a
	.zero		1
	.zero		1


	//----- nvinfo : EIATTR_EXIT_INSTR_OFFSETS
	.align		4
        /*0078*/ 	.byte	0x04, 0x1c
        /*007a*/ 	.short	(.L_1199 - .L_1198)


	//   ....[0]....
.L_1198:
        /*007c*/ 	.word	0x00000070


	//   ....[1]....
        /*0080*/ 	.word	0x00000760


	//----- nvinfo : EIATTR_CRS_STACK_SIZE
	.align		4
.L_1199:
        /*0084*/ 	.byte	0x04, 0x1e
        /*0086*/ 	.short	(.L_1201 - .L_1200)
.L_1200:
        /*0088*/ 	.word	0x00000000


	//----- nvinfo : EIATTR_CBANK_PARAM_SIZE
	.align		4
.L_1201:
        /*008c*/ 	.byte	0x03, 0x19
        /*008e*/ 	.short	0x0020


	//----- nvinfo : EIATTR_PARAM_CBANK
	.align		4
        /*0090*/ 	.byte	0x04, 0x0a
        /*0092*/ 	.short	(.L_1203 - .L_1202)
	.align		4
.L_1202:
        /*0094*/ 	.word	index@(.nv.constant0.Pow)
        /*0098*/ 	.short	0x0380
        /*009a*/ 	.short	0x0020


	//----- nvinfo : EIATTR_SW_WAR
	.align		4
.L_1203:
        /*009c*/ 	.byte	0x04, 0x36
        /*009e*/ 	.short	(.L_1205 - .L_1204)
.L_1204:
        /*00a0*/ 	.word	0x00000008
.L_1205:


//--------------------- .nv.info.RoundInPlace     --------------------------
	.section	.nv.info.RoundInPlace,"",@"SHT_CUDA_INFO"
	.sectionflags	@""
	.align	4


	//----- nvinfo : EIATTR_CUDA_API_VERSION
	.align		4
        /*0000*/ 	.byte	0x04, 0x37
        /*0002*/ 	.short	(.L_1207 - .L_1206)
.L_1206:
        /*0004*/ 	.word	0x00000082


	//----- nvinfo : EIATTR_KPARAM_INFO
	.align		4
.L_1207:
        /*0008*/ 	.byte	0x04, 0x17
        /*000a*/ 	.short	(.L_1209 - .L_1208)
.L_1208:
        /*000c*/ 	.word	0x00000000
        /*0010*/ 	.short	0x0005
        /*0012*/ 	.short	0x0018
        /*0014*/ 	.byte	0x00, 0xf0, 0x11, 0x00


	//----- nvinfo : EIATTR_KPARAM_INFO
	.align		4
.L_1209:
        /*0018*/ 	.byte	0x04, 0x17
        /*001a*/ 	.short	(.L_1211 - .L_1210)
.L_1210:
        /*001c*/ 	.word	0x00000000
        /*0020*/ 	.short	0x0004
        /*0022*/ 	.short	0x0014
        /*0024*/ 	.byte	0x00, 0xf0, 0x11, 0x00


	//----- nvinfo : EIATTR_KPARAM_INFO
	.align		4
.L_1211:
        /*0028*/ 	.byte	0x04, 0x17
        /*002a*/ 	.short	(.L_1213 - .L_1212)
.L_1212:
        /*002c*/ 	.word	0x00000000
        /*0030*/ 	.short	0x0003
        /*0032*/ 	.short	0x0010
        /*0034*/ 	.byte	0x00, 0xf0, 0x11, 0x00


	//----- nvinfo : EIATTR_KPARAM_INFO
	.align		4
.L_1213:
        /*0038*/ 	.byte	0x04, 0x17
        /*003a*/ 	.short	(.L_1215 - .L_1214)
.L_1214:
        /*003c*/ 	.word	0x00000000
        /*0040*/ 	.short	0x0002
        /*0042*/ 	.short	0x000c
        /*0044*/ 	.byte	0x00, 0xf0, 0x11, 0x00


	//----- nvinfo : EIATTR_KPARAM_INFO
	.align		4
.L_1215:
        /*0048*/ 	.byte	0x04, 0x17
        /*004a*/ 	.short	(.L_1217 - .L_1216)
.L_1216:
        /*004c*/ 	.word	0x00000000
        /*0050*/ 	.short	0x0001
        /*0052*/ 	.short	0x0008
        /*0054*/ 	.byte	0x00, 0xf0, 0x11, 0x00


	//----- nvinfo : EIATTR_KPARAM_INFO
	.align		4
.L_1217:
        /*0058*/ 	.byte	0x04, 0x17
        /*005a*/ 	.short	(.L_1219 - .L_1218)
.L_1218:
        /*005c*/ 	.word	0x00000000
        /*0060*/ 	.short	0x0000
        /*0062*/ 	.short	0x0000
        /*0064*/ 	.byte	0x00, 0xf5, 0x21, 0x00


	//----- nvinfo : EIATTR_SPARSE_MMA_MASK
	.align		4
.L_1219:
        /*0068*/ 	.byte	0x03, 0x50
        /*006a*/ 	.short	0x0000


	//----- nvinfo : EIATTR_MAXREG_COUNT
	.align		4
        /*006c*/ 	.byte	0x03, 0x1b
        /*006e*/ 	.short	0x00ff


	//----- nvinfo : EIATTR_MERCURY_ISA_VERSION
	.align		4
        /*0070*/ 	.byte	0x03, 0x5f
        /*0072*/ 	.short	0x0101


	//----- nvinfo : EIATTR_VRC_CTA_INIT_COUNT
	.align		4
        /*0074*/ 	.byte	0x02, 0x4a
	.zero		1
	.zero		1


	//----- nvinfo : EIATTR_EXIT_INSTR_OFFSETS
	.align		4
        /*0078*/ 	.byte	0x04, 0x1c
        /*007a*/ 	.short	(.L_1221 - .L_1220)


	//   ....[0]....
.L_1220:
        /*007c*/ 	.word	0x00000070


	//   ....[1]....
        /*0080*/ 	.word	0x00000190


	//----- nvinfo : EIATTR_CRS_STACK_SIZE
	.align		4
.L_1221:
        /*0084*/ 	.byte	0x04, 0x1e
        /*0086*/ 	.short	(.L_1223 - .L_1222)
.L_1222:
        /*0088*/ 	.word	0x00000000


	//----- nvinfo : EIATTR_CBANK_PARAM_SIZE
	.align		4
.L_1223:
        /*008c*/ 	.byte	0x03, 0x19
        /*008e*/ 	.short	0x001c


	//----- nvinfo : EIATTR_PARAM_CBANK
	.align		4
        /*0090*/ 	.byte	0x04, 0x0a
        /*0092*/ 	.short	(.L_1225 - .L_1224)
	.align		4
.L_1224:
        /*0094*/ 	.word	index@(.nv.constant0.RoundInPlace)
        /*0098*/ 	.short	0x0380
        /*009a*/ 	.short	0x001c


	//----- nvinfo : EIATTR_SW_WAR
	.align		4
.L_1225:
        /*009c*/ 	.byte	0x04, 0x36
        /*009e*/ 	.short	(.L_1227 - .L_1226)
.L_1226:
        /*00a0*/ 	.word	0x00000008
.L_1227:


//--------------------- .nv.info.Constrain        --------------------------
	.section	.nv.info.Constrain,"",@"SHT_CUDA_INFO"
	.sectionflags	@""
	.align	4


	//----- nvinfo : EIATTR_CUDA_API_VERSION
	.align		4
        /*0000*/ 	.byte	0x04, 0x37
        /*0002*/ 	.short	(.L_1229 - .L_1228)
.L_1228:
        /*0004*/ 	.word	0x00000082


	//----- nvinfo : EIATTR_KPARAM_INFO
	.align		4
.L_1229:
        /*0008*/ 	.byte	0x04, 0x17
        /*000a*/ 	.short	(.L_1231 - .L_1230)
.L_1230:
        /*000c*/ 	.word	0x00000000
        /*0010*/ 	.short	0x0004
        /*0012*/ 	.short	0x0014
        /*0014*/ 	.byte	0x00, 0xf0, 0x11, 0x00


	//----- nvinfo : EIATTR_KPARAM_INFO
	.align		4
.L_1231:
        /*0018*/ 	.byte	0x04, 0x17
        /*001a*/ 	.short	(.L_1233 - .L_1232)
.L_1232:
        /*001c*/ 	.word	0x00000000
        /*0020*/ 	.short	0x0003
        /*0022*/ 	.short	0x0010
        /*0024*/ 	.byte	0x00, 0xf0, 0x11, 0x00


	//----- nvinfo : EIATTR_KPARAM_INFO
	.align		4
.L_1233:
        /*0028*/ 	.byte	0x04, 0x17
        /*002a*/ 	.short	(.L_1235 - .L_1234)
.L_1234:
        /*002c*/ 	.word	0x00000000
        /*0030*/ 	.short	0x0002
        /*0032*/ 	.short	0x000c
        /*0034*/ 	.byte	0x00, 0xf0, 0x11, 0x00


	//----- nvinfo : EIATTR_KPARAM_INFO
	.align		4
.L_1235:
        /*0038*/ 	.byte	0x04, 0x17
        /*003a*/ 	.short	(.L_1237 - .L_1236)
.L_1236:
        /*003c*/ 	.word	0x00000000
        /*0040*/ 	.short	0x0001
        /*0042*/ 	.short	0x0008
        /*0044*/ 	.byte	0x00, 0xf0, 0x11, 0x00


	//----- nvinfo : EIATTR_KPARAM_INFO
	.align		4
.L_1237:
        /*0048*/ 	.byte	0x04, 0x17
        /*004a*/ 	.short	(.L_1239 - .L_1238)
.L_1238:
        /*004c*/ 	.word	0x00000000
        /*0050*/ 	.short	0x0000
        /*0052*/ 	.short	0x0000
        /*0054*/ 	.byte	0x00, 0xf5, 0x21, 0x00


	//----- nvinfo : EIATTR_SPARSE_MMA_MASK
	.align		4
.L_1239:
        /*0058*/ 	.byte	0x03, 0x50
        /*005a*/ 	.short	0x0000


	//----- nvinfo : EIATTR_MAXREG_COUNT
	.align		4
        /*005c*/ 	.byte	0x03, 0x1b
        /*005e*/ 	.short	0x00ff


	//----- nvinfo : EIATTR_MERCURY_ISA_VERSION
	.align		4
        /*0060*/ 	.byte	0x03, 0x5f
        /*0062*/ 	.short	0x0101


	//----- nvinfo : EIATTR_VRC_CTA_INIT_COUNT
	.align		4
        /*0064*/ 	.byte	0x02, 0x4a
	.zero		1
	.zero		1


	//----- nvinfo : EIATTR_EXIT_INSTR_OFFSETS
	.align		4
        /*0068*/ 	.byte	0x04, 0x1c
        /*006a*/ 	.short	(.L_1241 - .L_1240)


	//   ....[0]....
.L_1240:
        /*006c*/ 	.word	0x00000070


	//   ....[1]....
        /*0070*/ 	.word	0x000001e0


	//----- nvinfo : EIATTR_CRS_STACK_SIZE
	.align		4
.L_1241:
        /*0074*/ 	.byte	0x04, 0x1e
        /*0076*/ 	.short	(.L_1243 - .L_1242)
.L_1242:
        /*0078*/ 	.word	0x00000000


	//----- nvinfo : EIATTR_CBANK_PARAM_SIZE
	.align		4
.L_1243:
        /*007c*/ 	.byte	0x03, 0x19
        /*007e*/ 	.short	0x0018


	//----- nvinfo : EIATTR_PARAM_CBANK
	.align		4
        /*0080*/ 	.byte	0x04, 0x0a
        /*0082*/ 	.short	(.L_1245 - .L_1244)
	.align		4
.L_1244:
        /*0084*/ 	.word	index@(.nv.constant0.Constrain)
        /*0088*/ 	.short	0x0380
        /*008a*/ 	.short	0x0018


	//----- nvinfo : EIATTR_SW_WAR
	.align		4
.L_1245:
        /*008c*/ 	.byte	0x04, 0x36
        /*008e*/ 	.short	(.L_1247 - .L_1246)
.L_1246:
        /*0090*/ 	.word	0x00000008
.L_1247:


//--------------------- .nv.info.FindStdDev       --------------------------
	.section	.nv.info.FindStdDev,"",@"SHT_CUDA_INFO"
	.sectionflags	@""
	.align	4


	//----- nvinfo : EIATTR_CUDA_API_VERSION
	.align		4
        /*0000*/ 	.byte	0x04, 0x37
        /*0002*/ 	.short	(.L_1249 - .L_1248)
.L_1248:
        /*0004*/ 	.word	0x00000082


	//----- nvinfo : EIATTR_KPARAM_INFO
	.align		4
.L_1249:
        /*0008*/ 	.byte	0x04, 0x17
        /*000a*/ 	.short	(.L_1251 - .L_1250)
.L_1250:
        /*000c*/ 	.word	0x00000000
        /*0010*/ 	.short	0x0004
        /*0012*/ 	.short	0x0018
        /*0014*/ 	.byte	0x00, 0xf0, 0x11, 0x00


	//----- nvinfo : EIATTR_KPARAM_INFO
	.align		4
.L_1251:
        /*0018*/ 	.byte	0x04, 0x17
        /*001a*/ 	.short	(.L_1253 - .L_1252)
.L_1252:
        /*001c*/ 	.word	0x00000000
        /*0020*/ 	.short	0x0003
        /*0022*/ 	.short	0x0010
        /*0024*/ 	.byte	0x00, 0xf5, 0x21, 0x00


	//----- nvinfo : EIATTR_KPARAM_INFO
	.align		4
.L_1253:
        /*0028*/ 	.byte	0x04, 0x17
        /*002a*/ 	.short	(.L_1255 - .L_1254)
.L_1254:
        /*002c*/ 	.word	0x00000000
        /*0030*/ 	.short	0x0002
        /*0032*/ 	.short	0x000c
        /*0034*/ 	.byte	0x00, 0xf0, 0x11, 0x00


	//----- nvinfo : EIATTR_KPARAM_INFO
	.align		4
.L_1255:
        /*0038*/ 	.byte	0x04, 0x17
        /*003a*/ 	.short	(.L_1257 - .L_1256)
.L_1256:
        /*003c*/ 	.word	0x00000000
        /*0040*/ 	.short	0x0001
        /*0042*/ 	.short	0x0008
        /*0044*/ 	.byte	0x00, 0xf0, 0x11, 0x00


	//----- nvinfo : EIATTR_KPARAM_INFO
	.align		4
.L_1257:
        /*0048*/ 	.byte	0x04, 0x17
        /*004a*/ 	.short	(.L_1259 - .L_1258)
.L_1258:
        /*004c*/ 	.word	0x00000000
        /*0050*/ 	.short	0x0000
        /*0052*/ 	.short	0x0000
        /*0054*/ 	.byte	0x00, 0xf5, 0x21, 0x00


	//----- nvinfo : EIATTR_SPARSE_MMA_MASK
	.align		4
.L_1259:
        /*0058*/ 	.byte	0x03, 0x50
        /*005a*/ 	.short	0x0000


	//----- nvinfo : EIATTR_MAXREG_COUNT
	.align		4
        /*005c*/ 	.byte	0x03, 0x1b
        /*005e*/ 	.short	0x00ff


	//----- nvinfo : EIATTR_NUM_BARRIERS
	.align		4
        /*0060*/ 	.byte	0x02, 0x4c
        /*0062*/ 	.byte	0x01
	.zero		1


	//----- nvinfo : EIATTR_MERCURY_ISA_VERSION
	.align		4
        /*0064*/ 	.byte	0x03, 0x5f
        /*0066*/ 	.short	0x0101


	//----- nvinfo : EIATTR_VRC_CTA_INIT_COUNT
	.align		4
        /*0068*/ 	.byte	0x02, 0x4a
	.zero		1
	.zero		1


	//----- nvinfo : EIATTR_EXIT_INSTR_OFFSETS
	.align		4
        /*006c*/ 	.byte	0x04, 0x1c
        /*006e*/ 	.short	(.L_1261 - .L_1260)


	//   ....[0]....
.L_1260:
        /*0070*/ 	.word	0x00000170


	//   ....[1]....
        /*0074*/ 	.word	0x00000720


	//----- nvinfo : EIATTR_CRS_STACK_SIZE
	.align		4
.L_1261:
        /*0078*/ 	.byte	0x04, 0x1e
        /*007a*/ 	.short	(.L_1263 - .L_1262)
.L_1262:
        /*007c*/ 	.word	0x00000000


	//----- nvinfo : EIATTR_CBANK_PARAM_SIZE
	.align		4
.L_1263:
        /*0080*/ 	.byte	0x03, 0x19
        /*0082*/ 	.short	0x001c


	//----- nvinfo : EIATTR_PARAM_CBANK
	.align		4
        /*0084*/ 	.byte	0x04, 0x0a
        /*0086*/ 	.short	(.L_1265 - .L_1264)
	.align		4
.L_1264:
        /*0088*/ 	.word	index@(.nv.constant0.FindStdDev)
        /*008c*/ 	.short	0x0380
        /*008e*/ 	.short	0x001c


	//----- nvinfo : EIATTR_SW_WAR
	.align		4
.L_1265:
        /*0090*/ 	.byte	0x04, 0x36
        /*0092*/ 	.short	(.L_1267 - .L_1266)
.L_1266:
        /*0094*/ 	.word	0x00000008
.L_1267:


//--------------------- .nv.info.FindMinAndMax    --------------------------
	.section	.nv.info.FindMinAndMax,"",@"SHT_CUDA_INFO"
	.sectionflags	@""
	.align	4


	//----- nvinfo : EIATTR_CUDA_API_VERSION
	.align		4
        /*0000*/ 	.byte	0x04, 0x37
        /*0002*/ 	.short	(.L_1269 - .L_1268)
.L_1268:
        /*0004*/ 	.word	0x00000082


	//----- nvinfo : EIATTR_KPARAM_INFO
	.align		4
.L_1269:
        /*0008*/ 	.byte	0x04, 0x17
        /*000a*/ 	.short	(.L_1271 - .L_1270)
.L_1270:
        /*000c*/ 	.word	0x00000000
        /*0010*/ 	.short	0x0004
        /*0012*/ 	.short	0x0020
        /*0014*/ 	.byte	0x00, 0xf0, 0x11, 0x00


	//----- nvinfo : EIATTR_KPARAM_INFO
	.align		4
.L_1271:
        /*0018*/ 	.byte	0x04, 0x17
        /*001a*/ 	.short	(.L_1273 - .L_1272)
.L_1272:
        /*001c*/ 	.word	0x00000000
        /*0020*/ 	.short	0x0003
        /*0022*/ 	.short	0x0018
        /*0024*/ 	.byte	0x00, 0xf5, 0x21, 0x00


	//----- nvinfo : EIATTR_KPARAM_INFO
	.align		4
.L_1273:
        /*0028*/ 	.byte	0x04, 0x17
        /*002a*/ 	.short	(.L_1275 - .L_1274)
.L_1274:
        /*002c*/ 	.word	0x00000000
        /*0030*/ 	.short	0x0002
        /*0032*/ 	.short	0x0010
        /*0034*/ 	.byte	0x00, 0xf5, 0x21, 0x00


	//----- nvinfo : EIATTR_KPARAM_INFO
	.align		4
.L_1275:
        /*0038*/ 	.byte	0x04, 0x17
        /*003a*/ 	.short	(.L_1277 - .L_1276)
.L_1276:
        /*003c*/ 	.word	0x00000000
        /*0040*/ 	.short	0x0001
        /*0042*/ 	.short	0x0008
        /*0044*/ 	.byte	0x00, 0xf0, 0x11, 0x00


	//----- nvinfo : EIATTR_KPARAM_INFO
	.align		4
.L_1277:
        /*0048*/ 	.byte	0x04, 0x17
        /*004a*/ 	.short	(.L_1279 - .L_1278)
.L_1278:
        /*004c*/ 	.word	0x00000000
        /*0050*/ 	.short	0x0000
        /*0052*/ 	.short	0x0000
        /*0054*/ 	.byte	0x00, 0xf5, 0x21, 0x00


	//----- nvinfo : EIATTR_SPARSE_MMA_MASK
	.align		4
.L_1279:
        /*0058*/ 	.byte	0x03, 0x50
        /*005a*/ 	.short	0x0000


	//----- nvinfo : EIATTR_MAXREG_COUNT
	.align		4
        /*005c*/ 	.byte	0x03, 0x1b
        /*005e*/ 	.short	0x00ff


	//----- nvinfo : EIATTR_NUM_BARRIERS
	.align		4
        /*0060*/ 	.byte	0x02, 0x4c
        /*0062*/ 	.byte	0x01
	.zero		1


	//----- nvinfo : EIATTR_MERCURY_ISA_VERSION
	.align		4
        /*0064*/ 	.byte	0x03, 0x5f
        /*0066*/ 	.short	0x0101


	//----- nvinfo : EIATTR_VRC_CTA_INIT_COUNT
	.align		4
        /*0068*/ 	.byte	0x02, 0x4a
	.zero		1
	.zero		1


	//----- nvinfo : EIATTR_EXIT_INSTR_OFFSETS
	.align		4
        /*006c*/ 	.byte	0x04, 0x1c
        /*006e*/ 	.short	(.L_1281 - .L_1280)


	//   ....[0]....
.L_1280:
        /*0070*/ 	.word	0x00000150


	//   ....[1]....
        /*0074*/ 	.word	0x00000950


	//----- nvinfo : EIATTR_CRS_STACK_SIZE
	.align		4
.L_1281:
        /*0078*/ 	.byte	0x04, 0x1e
        /*007a*/ 	.short	(.L_1283 - .L_1282)
.L_1282:
        /*007c*/ 	.word	0x00000000


	//----- nvinfo : EIATTR_CBANK_PARAM_SIZE
	.align		4
.L_1283:
        /*0080*/ 	.byte	0x03, 0x19
        /*0082*/ 	.short	0x0024


	//----- nvinfo : EIATTR_PARAM_CBANK
	.align		4
        /*0084*/ 	.byte	0x04, 0x0a
        /*0086*/ 	.short	(.L_1285 - .L_1284)
	.align		4
.L_1284:
        /*0088*/ 	.word	index@(.nv.constant0.FindMinAndMax)
        /*008c*/ 	.short	0x0380
        /*008e*/ 	.short	0x0024


	//----- nvinfo : EIATTR_SW_WAR
	.align		4
.L_1285:
        /*0090*/ 	.byte	0x04, 0x36
        /*0092*/ 	.short	(.L_1287 - .L_1286)
.L_1286:
        /*0094*/ 	.word	0x00000008
.L_1287:


//--------------------- .nv.info.MemCpy           --------------------------
	.section	.nv.info.MemCpy,"",@"SHT_CUDA_INFO"
	.sectionflags	@""
	.align	4


	//----- nvinfo : EIATTR_CUDA_API_VERSION
	.align		4
        /*0000*/ 	.byte	0x04, 0x37
        /*0002*/ 	.short	(.L_1289 - .L_1288)
.L_1288:
        /*0004*/ 	.word	0x00000082


	//----- nvinfo : EIATTR_KPARAM_INFO
	.align		4
.L_1289:
        /*0008*/ 	.byte	0x04, 0x17
        /*000a*/ 	.short	(.L_1291 - .L_1290)
.L_1290:
        /*000c*/ 	.word	0x00000000
        /*0010*/ 	.short	0x0006
        /*0012*/ 	.short	0x0020
        /*0014*/ 	.byte	0x00, 0xf0, 0x11, 0x00


	//----- nvinfo : EIATTR_KPARAM_INFO
	.align		4
.L_1291:
        /*0018*/ 	.byte	0x04, 0x17
        /*001a*/ 	.short	(.L_1293 - .L_1292)
.L_1292:
        /*001c*/ 	.word	0x00000000
        /*0020*/ 	.short	0x0005
        /*0022*/ 	.short	0x001c
        /*0024*/ 	.byte	0x00, 0xf0, 0x11, 0x00


	//----- nvinfo : EIATTR_KPARAM_INFO
	.align		4
.L_1293:
        /*0028*/ 	.byte	0x04, 0x17
        /*002a*/ 	.short	(.L_1295 - .L_1294)
.L_1294:
        /*002c*/ 	.word	0x00000000
        /*0030*/ 	.short	0x0004
        /*0032*/ 	.short	0x0018
        /*0034*/ 	.byte	0x00, 0xf0, 0x11, 0x00


	//----- nvinfo : EIATTR_KPARAM_INFO
	.align		4
.L_1295:
        /*0038*/ 	.byte	0x04, 0x17
        /*003a*/ 	.short	(.L_1297 - .L_1296)
.L_1296:
        /*003c*/ 	.word	0x00000000
        /*0040*/ 	.short	0x0003
        /*0042*/ 	.short	0x0014
        /*0044*/ 	.byte	0x00, 0xf0, 0x11, 0x00


	//----- nvinfo : EIATTR_KPARAM_INFO
	.align		4
.L_1297:
        /*0048*/ 	.byte	0x04, 0x17
        /*004a*/ 	.short	(.L_1299 - .L_1298)
.L_1298:
        /*004c*/ 	.word	0x00000000
        /*0050*/ 	.short	0x0002
        /*0052*/ 	.short	0x0010
        /*0054*/ 	.byte	0x00, 0xf0, 0x11, 0x00


	//----- nvinfo : EIATTR_KPARAM_INFO
	.align		4
.L_1299:
        /*0058*/ 	.byte	0x04, 0x17
        /*005a*/ 	.short	(.L_1301 - .L_1300)
.L_1300:
        /*005c*/ 	.word	0x00000000
        /*0060*/ 	.short	0x0001
        /*0062*/ 	.short	0x0008
        /*0064*/ 	.byte	0x00, 0xf5, 0x21, 0x00


	//----- nvinfo : EIATTR_KPARAM_INFO
	.align		4
.L_1301:
        /*0068*/ 	.byte	0x04, 0x17
        /*006a*/ 	.short	(.L_1303 - .L_1302)
.L_1302:
        /*006c*/ 	.word	0x00000000
        /*0070*/ 	.short	0x0000
        /*0072*/ 	.short	0x0000
        /*0074*/ 	.byte	0x00, 0xf5, 0x21, 0x00


	//----- nvinfo : EIATTR_SPARSE_MMA_MASK
	.align		4
.L_1303:
        /*0078*/ 	.byte	0x03, 0x50
        /*007a*/ 	.short	0x0000


	//----- nvinfo : EIATTR_MAXREG_COUNT
	.align		4
        /*007c*/ 	.byte	0x03, 0x1b
        /*007e*/ 	.short	0x00ff


	//----- nvinfo : EIATTR_MERCURY_ISA_VERSION
	.align		4
        /*0080*/ 	.byte	0x03, 0x5f
        /*0082*/ 	.short	0x0101


	//----- nvinfo : EIATTR_VRC_CTA_INIT_COUNT
	.align		4
        /*0084*/ 	.byte	0x02, 0x4a
	.zero		1
	.zero		1


	//----- nvinfo : EIATTR_EXIT_INSTR_OFFSETS
	.align		4
        /*0088*/ 	.byte	0x04, 0x1c
        /*008a*/ 	.short	(.L_1305 - .L_1304)


	//   ....[0]....
.L_1304:
        /*008c*/ 	.word	0x00000070


	//   ....[1]....
        /*0090*/ 	.word	0x00000190


	//----- nvinfo : EIATTR_CRS_STACK_SIZE
	.align		4
.L_1305:
        /*0094*/ 	.byte	0x04, 0x1e
        /*0096*/ 	.short	(.L_1307 - .L_1306)
.L_1306:
        /*0098*/ 	.word	0x00000000


	//----- nvinfo : EIATTR_CBANK_PARAM_SIZE
	.align		4
.L_1307:
        /*009c*/ 	.byte	0x03, 0x19
        /*009e*/ 	.short	0x0024


	//----- nvinfo : EIATTR_PARAM_CBANK
	.align		4
        /*00a0*/ 	.byte	0x04, 0x0a
        /*00a2*/ 	.short	(.L_1309 - .L_1308)
	.align		4
.L_1308:
        /*00a4*/ 	.word	index@(.nv.constant0.MemCpy)
        /*00a8*/ 	.short	0x0380
        /*00aa*/ 	.short	0x0024


	//----- nvinfo : EIATTR_SW_WAR
	.align		4
.L_1309:
        /*00ac*/ 	.byte	0x04, 0x36
        /*00ae*/ 	.short	(.L_1311 - .L_1310)
.L_1310:
        /*00b0*/ 	.word	0x00000008
.L_1311:


//--------------------- .nv.info.MemSet           --------------------------
	.section	.nv.info.MemSet,"",@"SHT_CUDA_INFO"
	.sectionflags	@""
	.align	4


	//----- nvinfo : EIATTR_CUDA_API_VERSION
	.align		4
        /*0000*/ 	.byte	0x04, 0x37
        /*0002*/ 	.short	(.L_1313 - .L_1312)
.L_1312:
        /*0004*/ 	.word	0x00000082


	//----- nvinfo : EIATTR_KPARAM_INFO
	.align		4
.L_1313:
        /*0008*/ 	.byte	0x04, 0x17
        /*000a*/ 	.short	(.L_1315 - .L_1314)
.L_1314:
        /*000c*/ 	.word	0x00000000
        /*0010*/ 	.short	0x0004
        /*0012*/ 	.short	0x0014
        /*0014*/ 	.byte	0x00, 0xf0, 0x11, 0x00


	//----- nvinfo : EIATTR_KPARAM_INFO
	.align		4
.L_1315:
        /*0018*/ 	.byte	0x04, 0x17
        /*001a*/ 	.short	(.L_1317 - .L_1316)
.L_1316:
        /*001c*/ 	.word	0x00000000
        /*0020*/ 	.short	0x0003
        /*0022*/ 	.short	0x0010
        /*0024*/ 	.byte	0x00, 0xf0, 0x11, 0x00


	//----- nvinfo : EIATTR_KPARAM_INFO
	.align		4
.L_1317:
        /*0028*/ 	.byte	0x04, 0x17
        /*002a*/ 	.short	(.L_1319 - .L_1318)
.L_1318:
        /*002c*/ 	.word	0x00000000
        /*0030*/ 	.short	0x0002
        /*0032*/ 	.short	0x000c
        /*0034*/ 	.byte	0x00, 0xf0, 0x11, 0x00


	//----- nvinfo : EIATTR_KPARAM_INFO
	.align		4
.L_1319:
        /*0038*/ 	.byte	0x04, 0x17
        /*003a*/ 	.short	(.L_1321 - .L_1320)
.L_1320:
        /*003c*/ 	.word	0x00000000
        /*0040*/ 	.short	0x0001
        /*0042*/ 	.short	0x0008
        /*0044*/ 	.byte	0x00, 0xf0, 0x11, 0x00


	//----- nvinfo : EIATTR_KPARAM_INFO
	.align		4
.L_1321:
        /*0048*/ 	.byte	0x04, 0x17
        /*004a*/ 	.short	(.L_1323 - .L_1322)
.L_1322:
        /*004c*/ 	.word	0x00000000
        /*0050*/ 	.short	0x0000
        /*0052*/ 	.short	0x0000
        /*0054*/ 	.byte	0x00, 0xf5, 0x21, 0x00


	//----- nvinfo : EIATTR_SPARSE_MMA_MASK
	.align		4
.L_1323:
        /*0058*/ 	.byte	0x03, 0x50
        /*005a*/ 	.short	0x0000


	//----- nvinfo : EIATTR_MAXREG_COUNT
	.align		4
        /*005c*/ 	.byte	0x03, 0x1b
        /*005e*/ 	.short	0x00ff


	//----- nvinfo : EIATTR_MERCURY_ISA_VERSION
	.align		4
        /*0060*/ 	.byte	0x03, 0x5f
        /*0062*/ 	.short	0x0101


	//----- nvinfo : EIATTR_VRC_CTA_INIT_COUNT
	.align		4
        /*0064*/ 	.byte	0x02, 0x4a
	.zero		1
	.zero		1


	//----- nvinfo : EIATTR_EXIT_INSTR_OFFSETS
	.align		4
        /*0068*/ 	.byte	0x04, 0x1c
        /*006a*/ 	.short	(.L_1325 - .L_1324)


	//   ....[0]....
.L_1324:
        /*006c*/ 	.word	0x00000070


	//   ....[1]....
        /*0070*/ 	.word	0x00000140


	//----- nvinfo : EIATTR_CRS_STACK_SIZE
	.align		4
.L_1325:
        /*0074*/ 	.byte	0x04, 0x1e
        /*0076*/ 	.short	(.L_1327 - .L_1326)
.L_1326:
        /*0078*/ 	.word	0x00000000


	//----- nvinfo : EIATTR_CBANK_PARAM_SIZE
	.align		4
.L_1327:
        /*007c*/ 	.byte	0x03, 0x19
        /*007e*/ 	.short	0x0018


	//----- nvinfo : EIATTR_PARAM_CBANK
	.align		4
        /*0080*/ 	.byte	0x04, 0x0a
        /*0082*/ 	.short	(.L_1329 - .L_1328)
	.align		4
.L_1328:
        /*0084*/ 	.word	index@(.nv.constant0.MemSet)
        /*0088*/ 	.short	0x0380
        /*008a*/ 	.short	0x0018


	//----- nvinfo : EIATTR_SW_WAR
	.align		4
.L_1329:
        /*008c*/ 	.byte	0x04, 0x36
        /*008e*/ 	.short	(.L_1331 - .L_1330)
.L_1330:
        /*0090*/ 	.word	0x00000008
.L_1331:


//--------------------- .nv.info.SumColumns       --------------------------
	.section	.nv.info.SumColumns,"",@"SHT_CUDA_INFO"
	.sectionflags	@""
	.align	4


	//----- nvinfo : EIATTR_CUDA_API_VERSION
	.align		4
        /*0000*/ 	.byte	0x04, 0x37
        /*0002*/ 	.short	(.L_1333 - .L_1332)
.L_1332:
        /*0004*/ 	.word	0x00000082


	//----- nvinfo : EIATTR_KPARAM_INFO
	.align		4
.L_1333:
        /*0008*/ 	.byte	0x04, 0x17
        /*000a*/ 	.short	(.L_1335 - .L_1334)
.L_1334:
        /*000c*/ 	.word	0x00000000
        /*0010*/ 	.short	0x0003
        /*0012*/ 	.short	0x0014
        /*0014*/ 	.byte	0x00, 0xf0, 0x11, 0x00


	//----- nvinfo : EIATTR_KPARAM_INFO
	.align		4
.L_1335:
        /*0018*/ 	.byte	0x04, 0x17
        /*001a*/ 	.short	(.L_1337 - .L_1336)
.L_1336:
        /*001c*/ 	.word	0x00000000
        /*0020*/ 	.short	0x0002
        /*0022*/ 	.short	0x0010
        /*0024*/ 	.byte	0x00, 0xf0, 0x11, 0x00


	//----- nvinfo : EIATTR_KPARAM_INFO
	.align		4
.L_1337:
        /*0028*/ 	.byte	0x04, 0x17
        /*002a*/ 	.short	(.L_1339 - .L_1338)
.L_1338:
        /*002c*/ 	.word	0x00000000
        /*0030*/ 	.short	0x0001
        /*0032*/ 	.short	0x0008
        /*0034*/ 	.byte	0x00, 0xf5, 0x21, 0x00


	//----- nvinfo : EIATTR_KPARAM_INFO
	.align		4
.L_1339:
        /*0038*/ 	.byte	0x04, 0x17
        /*003a*/ 	.short	(.L_1341 - .L_1340)
.L_1340:
        /*003c*/ 	.word	0x00000000
        /*0040*/ 	.short	0x0000
        /*0042*/ 	.short	0x0000
        /*0044*/ 	.byte	0x00, 0xf5, 0x21, 0x00


	//----- nvinfo : EIATTR_SPARSE_MMA_MASK
	.align		4
.L_1341:
        /*0048*/ 	.byte	0x03, 0x50
        /*004a*/ 	.short	0x0000


	//----- nvinfo : EIATTR_MAXREG_COUNT
	.align		4
        /*004c*/ 	.byte	0x03, 0x1b
        /*004e*/ 	.short	0x00ff


	//----- nvinfo : EIATTR_MERCURY_ISA_VERSION
	.align		4
        /*0050*/ 	.byte	0x03, 0x5f
        /*0052*/ 	.short	0x0101


	//----- nvinfo : EIATTR_VRC_CTA_INIT_COUNT
	.align		4
        /*0054*/ 	.byte	0x02, 0x4a
	.zero		1
	.zero		1


	//----- nvinfo : EIATTR_EXIT_INSTR_OFFSETS
	.align		4
        /*0058*/ 	.byte	0x04, 0x1c
        /*005a*/ 	.short	(.L_1343 - .L_1342)


	//   ....[0]....
.L_1342:
        /*005c*/ 	.word	0x00000070


	//   ....[1]....
        /*0060*/ 	.word	0x00000260


	//----- nvinfo : EIATTR_CRS_STACK_SIZE
	.align		4
.L_1343:
        /*0064*/ 	.byte	0x04, 0x1e
        /*0066*/ 	.short	(.L_1345 - .L_1344)
.L_1344:
        /*0068*/ 	.word	0x00000000


	//----- nvinfo : EIATTR_CBANK_PARAM_SIZE
	.align		4
.L_1345:
        /*006c*/ 	.byte	0x03, 0x19
        /*006e*/ 	.short	0x0018


	//----- nvinfo : EIATTR_PARAM_CBANK
	.align		4
        /*0070*/ 	.byte	0x04, 0x0a
        /*0072*/ 	.short	(.L_1347 - .L_1346)
	.align		4
.L_1346:
        /*0074*/ 	.word	index@(.nv.constant0.SumColumns)
        /*0078*/ 	.short	0x0380
        /*007a*/ 	.short	0x0018


	//----- nvinfo : EIATTR_SW_WAR
	.align		4
.L_1347:
        /*007c*/ 	.byte	0x04, 0x36
        /*007e*/ 	.short	(.L_1349 - .L_1348)
.L_1348:
        /*0080*/ 	.word	0x00000008
.L_1349:


//--------------------- .nv.info.SumRows          --------------------------
	.section	.nv.info.SumRows,"",@"SHT_CUDA_INFO"
	.sectionflags	@""
	.align	4


	//----- nvinfo : EIATTR_CUDA_API_VERSION
	.align		4
        /*0000*/ 	.byte	0x04, 0x37
        /*0002*/ 	.short	(.L_1351 - .L_1350)
.L_1350:
        /*0004*/ 	.word	0x00000082


	//----- nvinfo : EIATTR_KPARAM_INFO
	.align		4
.L_1351:
        /*0008*/ 	.byte	0x04, 0x17
        /*000a*/ 	.short	(.L_1353 - .L_1352)
.L_1352:
        /*000c*/ 	.word	0x00000000
        /*0010*/ 	.short	0x0003
        /*0012*/ 	.short	0x0014
        /*0014*/ 	.byte	0x00, 0xf0, 0x11, 0x00


	//----- nvinfo : EIATTR_KPARAM_INFO
	.align		4
.L_1353:
        /*0018*/ 	.byte	0x04, 0x17
        /*001a*/ 	.short	(.L_1355 - .L_1354)
.L_1354:
        /*001c*/ 	.word	0x00000000
        /*0020*/ 	.short	0x0002
        /*0022*/ 	.short	0x0010
        /*0024*/ 	.byte	0x00, 0xf0, 0x11, 0x00


	//----- nvinfo : EIATTR_KPARAM_INFO
	.align		4
.L_1355:
        /*0028*/ 	.byte	0x04, 0x17
        /*002a*/ 	.short	(.L_1357 - .L_1356)
.L_1356:
        /*002c*/ 	.word	0x00000000
        /*0030*/ 	.short	0x0001
        /*0032*/ 	.short	0x0008
        /*0034*/ 	.byte	0x00, 0xf5, 0x21, 0x00


	//----- nvinfo : EIATTR_KPARAM_INFO
	.align		4
.L_1357:
        /*0038*/ 	.byte	0x04, 0x17
        /*003a*/ 	.short	(.L_1359 - .L_1358)
.L_1358:
        /*003c*/ 	.word	0x00000000
        /*0040*/ 	.short	0x0000
        /*0042*/ 	.short	0x0000
        /*0044*/ 	.byte	0x00, 0xf5, 0x21, 0x00


	//----- nvinfo : EIATTR_SPARSE_MMA_MASK
	.align		4
.L_1359:
        /*0048*/ 	.byte	0x03, 0x50
        /*004a*/ 	.short	0x0000


	//----- nvinfo : EIATTR_MAXREG_COUNT
	.align		4
        /*004c*/ 	.byte	0x03, 0x1b
        /*004e*/ 	.short	0x00ff


	//----- nvinfo : EIATTR_MERCURY_ISA_VERSION
	.align		4
        /*0050*/ 	.byte	0x03, 0x5f
        /*0052*/ 	.short	0x0101


	//----- nvinfo : EIATTR_VRC_CTA_INIT_COUNT
	.align		4
        /*0054*/ 	.byte	0x02, 0x4a
	.zero		1
	.zero		1


	//----- nvinfo : EIATTR_EXIT_INSTR_OFFSETS
	.align		4
        /*0058*/ 	.byte	0x04, 0x1c
        /*005a*/ 	.short	(.L_1361 - .L_1360)


	//   ....[0]....
.L_1360:
        /*005c*/ 	.word	0x00000070


	//   ....[1]....
        /*0060*/ 	.word	0x00000260


	//----- nvinfo : EIATTR_CRS_STACK_SIZE
	.align		4
.L_1361:
        /*0064*/ 	.byte	0x04, 0x1e
        /*0066*/ 	.short	(.L_1363 - .L_1362)
.L_1362:
        /*0068*/ 	.word	0x00000000


	//----- nvinfo : EIATTR_CBANK_PARAM_SIZE
	.align		4
.L_1363:
        /*006c*/ 	.byte	0x03, 0x19
        /*006e*/ 	.short	0x0018


	//----- nvinfo : EIATTR_PARAM_CBANK
	.align		4
        /*0070*/ 	.byte	0x04, 0x0a
        /*0072*/ 	.short	(.L_1365 - .L_1364)
	.align		4
.L_1364:
        /*0074*/ 	.word	index@(.nv.constant0.SumRows)
        /*0078*/ 	.short	0x0380
        /*007a*/ 	.short	0x0018


	//----- nvinfo : EIATTR_SW_WAR
	.align		4
.L_1365:
        /*007c*/ 	.byte	0x04, 0x36
        /*007e*/ 	.short	(.L_1367 - .L_1366)
.L_1366:
        /*0080*/ 	.word	0x00000008
.L_1367:


//--------------------- .nv.info.Reverse          --------------------------
	.section	.nv.info.Reverse,"",@"SHT_CUDA_INFO"
	.sectionflags	@""
	.align	4


	//----- nvinfo : EIATTR_CUDA_API_VERSION
	.align		4
        /*0000*/ 	.byte	0x04, 0x37
        /*0002*/ 	.short	(.L_1369 - .L_1368)
.L_1368:
        /*0004*/ 	.word	0x00000082


	//----- nvinfo : EIATTR_KPARAM_INFO
	.align		4
.L_1369:
        /*0008*/ 	.byte	0x04, 0x17
        /*000a*/ 	.short	(.L_1371 - .L_1370)
.L_1370:
        /*000c*/ 	.word	0x00000000
        /*0010*/ 	.short	0x0002
        /*0012*/ 	.short	0x0010
        /*0014*/ 	.byte	0x00, 0xf0, 0x11, 0x00


	//----- nvinfo : EIATTR_KPARAM_INFO
	.align		4
.L_1371:
        /*0018*/ 	.byte	0x04, 0x17
        /*001a*/ 	.short	(.L_1373 - .L_1372)
.L_1372:
        /*001c*/ 	.word	0x00000000
        /*0020*/ 	.short	0x0001
        /*0022*/ 	.short	0x0008
        /*0024*/ 	.byte	0x00, 0xf5, 0x21, 0x00


	//----- nvinfo : EIATTR_KPARAM_INFO
	.align		4
.L_1373:
        /*0028*/ 	.byte	0x04, 0x17
        /*002a*/ 	.short	(.L_1375 - .L_1374)
.L_1374:
        /*002c*/ 	.word	0x00000000
        /*0030*/ 	.short	0x0000
        /*0032*/ 	.short	0x0000
        /*0034*/ 	.byte	0x00, 0xf5, 0x21, 0x00


	//----- nvinfo : EIATTR_SPARSE_MMA_MASK
	.align		4
.L_1375:
        /*0038*/ 	.byte	0x03, 0x50
        /*003a*/ 	.short	0x0000


	//----- nvinfo : EIATTR_MAXREG_COUNT
	.align		4
        /*003c*/ 	.byte	0x03, 0x1b
        /*003e*/ 	.short	0x00ff


	//----- nvinfo : EIATTR_MERCURY_ISA_VERSION
	.align		4
        /*0040*/ 	.byte	0x03, 0x5f
        /*0042*/ 	.short	0x0101


	//----- nvinfo : EIATTR_VRC_CTA_INIT_COUNT
	.align		4
        /*0044*/ 	.byte	0x02, 0x4a
	.zero		1
	.zero		1


	//----- nvinfo : EIATTR_EXIT_INSTR_OFFSETS
	.align		4
        /*0048*/ 	.byte	0x04, 0x1c
        /*004a*/ 	.short	(.L_1377 - .L_1376)


	//   ....[0]....
.L_1376:
        /*004c*/ 	.word	0x00000070


	//   ....[1]....
        /*0050*/ 	.word	0x00000160


	//----- nvinfo : EIATTR_CRS_STACK_SIZE
	.align		4
.L_1377:
        /*0054*/ 	.byte	0x04, 0x1e
        /*0056*/ 	.short	(.L_1379 - .L_1378)
.L_1378:
        /*0058*/ 	.word	0x00000000


	//----- nvinfo : EIATTR_CBANK_PARAM_SIZE
	.align		4
.L_1379:
        /*005c*/ 	.byte	0x03, 0x19
        /*005e*/ 	.short	0x0014


	//----- nvinfo : EIATTR_PARAM_CBANK
	.align		4
        /*0060*/ 	.byte	0x04, 0x0a
        /*0062*/ 	.short	(.L_1381 - .L_1380)
	.align		4
.L_1380:
        /*0064*/ 	.word	index@(.nv.constant0.Reverse)
        /*0068*/ 	.short	0x0380
        /*006a*/ 	.short	0x0014


	//----- nvinfo : EIATTR_SW_WAR
	.align		4
.L_1381:
        /*006c*/ 	.byte	0x04, 0x36
        /*006e*/ 	.short	(.L_1383 - .L_1382)
.L_1382:
        /*0070*/ 	.word	0x00000008
.L_1383:


//--------------------- .nv.info.LeakyRELUDerivative --------------------------
	.section	.nv.info.LeakyRELUDerivative,"",@"SHT_CUDA_INFO"
	.sectionflags	@""
	.align	4


	//----- nvinfo : EIATTR_CUDA_API_VERSION
	.align		4
        /*0000*/ 	.byte	0x04, 0x37
        /*0002*/ 	.short	(.L_1385 - .L_1384)
.L_1384:
        /*0004*/ 	.word	0x00000082


	//----- nvinfo : EIATTR_KPARAM_INFO
	.align		4
.L_1385:
        /*0008*/ 	.byte	0x04, 0x17
        /*000a*/ 	.short	(.L_1387 - .L_1386)
.L_1386:
        /*000c*/ 	.word	0x00000000
        /*0010*/ 	.short	0x0004
        /*0012*/ 	.short	0x0018
        /*0014*/ 	.byte	0x00, 0xf0, 0x11, 0x00


	//----- nvinfo : EIATTR_KPARAM_INFO
	.align		4
.L_1387:
        /*0018*/ 	.byte	0x04, 0x17
        /*001a*/ 	.short	(.L_1389 - .L_1388)
.L_1388:
        /*001c*/ 	.word	0x00000000
        /*0020*/ 	.short	0x0003
        /*0022*/ 	.short	0x0014
        /*0024*/ 	.byte	0x00, 0xf0, 0x11, 0x00


	//----- nvinfo : EIATTR_KPARAM_INFO
	.align		4
.L_1389:
        /*0028*/ 	.byte	0x04, 0x17
        /*002a*/ 	.short	(.L_1391 - .L_1390)
.L_1390:
        /*002c*/ 	.word	0x00000000
        /*0030*/ 	.short	0x0002
        /*0032*/ 	.short	0x0010
        /*0034*/ 	.byte	0x00, 0xf0, 0x11, 0x00


	//----- nvinfo : EIATTR_KPARAM_INFO
	.align		4
.L_1391:
        /*0038*/ 	.byte	0x04, 0x17
        /*003a*/ 	.short	(.L_1393 - .L_1392)
.L_1392:
        /*003c*/ 	.word	0x00000000
        /*0040*/ 	.short	0x0001
        /*0042*/ 	.short	0x0008
        /*0044*/ 	.byte	0x00, 0xf5, 0x21, 0x00


	//----- nvinfo : EIATTR_KPARAM_INFO
	.align		4
.L_1393:
        /*0048*/ 	.byte	0x04, 0x17
        /*004a*/ 	.short	(.L_1395 - .L_1394)
.L_1394:
        /*004c*/ 	.word	0x00000000
        /*0050*/ 	.short	0x0000
        /*0052*/ 	.short	0x0000
        /*0054*/ 	.byte	0x00, 0xf5, 0x21, 0x00


	//----- nvinfo : EIATTR_SPARSE_MMA_MASK
	.align		4
.L_1395:
        /*0058*/ 	.byte	0x03, 0x50
        /*005a*/ 	.short	0x0000


	//----- nvinfo : EIATTR_MAXREG_COUNT
	.align		4
        /*005c*/ 	.byte	0x03, 0x1b
        /*005e*/ 	.short	0x00ff


	//----- nvinfo : EIATTR_MERCURY_ISA_VERSION
	.align		4
        /*0060*/ 	.byte	0x03, 0x5f
        /*0062*/ 	.short	0x0101


	//----- nvinfo : EIATTR_VRC_CTA_INIT_COUNT
	.align		4
        /*0064*/ 	.byte	0x02, 0x4a
	.zero		1
	.zero		1


	//----- nvinfo : EIATTR_EXIT_INSTR_OFFSETS
	.align		4
        /*0068*/ 	.byte	0x04, 0x1c
        /*006a*/ 	.short	(.L_1397 - .L_1396)


	//   ....[0]....
.L_1396:
        /*006c*/ 	.word	0x00000070


	//   ....[1]....
        /*0070*/ 	.word	0x000001b0


	//----- nvinfo : EIATTR_CRS_STACK_SIZE
	.align		4
.L_1397:
        /*0074*/ 	.byte	0x04, 0x1e
        /*0076*/ 	.short	(.L_1399 - .L_1398)
.L_1398:
        /*0078*/ 	.word	0x00000000


	//----- nvinfo : EIATTR_CBANK_PARAM_SIZE
	.align		4
.L_1399:
        /*007c*/ 	.byte	0x03, 0x19
        /*007e*/ 	.short	0x001c


	//----- nvinfo : EIATTR_PARAM_CBANK
	.align		4
        /*0080*/ 	.byte	0x04, 0x0a
        /*0082*/ 	.short	(.L_1401 - .L_1400)
	.align		4
.L_1400:
        /*0084*/ 	.word	index@(.nv.constant0.LeakyRELUDerivative)
        /*0088*/ 	.short	0x0380
        /*008a*/ 	.short	0x001c


	//----- nvinfo : EIATTR_SW_WAR
	.align		4
.L_1401:
        /*008c*/ 	.byte	0x04, 0x36
        /*008e*/ 	.short	(.L_1403 - .L_1402)
.L_1402:
        /*0090*/ 	.word	0x00000008
.L_1403:


//--------------------- .nv.info.LeakyRELU        --------------------------
	.section	.nv.info.LeakyRELU,"",@"SHT_CUDA_INFO"
	.sectionflags	@""
	.align	4


	//----- nvinfo : EIATTR_CUDA_API_VERSION
	.align		4
        /*0000*/ 	.byte	0x04, 0x37
        /*0002*/ 	.short	(.L_1405 - .L_1404)
.L_1404:
        /*0004*/ 	.word	0x00000082


	//----- nvinfo : EIATTR_KPARAM_INFO
	.align		4
.L_1405:
        /*0008*/ 	.byte	0x04, 0x17
        /*000a*/ 	.short	(.L_1407 - .L_1406)
.L_1406:
        /*000c*/ 	.word	0x00000000
        /*0010*/ 	.short	0x0004
        /*0012*/ 	.short	0x0018
        /*0014*/ 	.byte	0x00, 0xf0, 0x11, 0x00


	//----- nvinfo : EIATTR_KPARAM_INFO
	.align		4
.L_1407:
        /*0018*/ 	.byte	0x04, 0x17
        /*001a*/ 	.short	(.L_1409 - .L_1408)
.L_1408:
        /*001c*/ 	.word	0x00000000
        /*0020*/ 	.short	0x0003
        /*0022*/ 	.short	0x0014
        /*0024*/ 	.byte	0x00, 0xf0, 0x11, 0x00


	//----- nvinfo : EIATTR_KPARAM_INFO
	.align		4
.L_1409:
        /*0028*/ 	.byte	0x04, 0x17
        /*002a*/ 	.short	(.L_1411 - .L_1410)
.L_1410:
        /*002c*/ 	.word	0x00000000
        /*0030*/ 	.short	0x0002
        /*0032*/ 	.short	0x0010
        /*0034*/ 	.byte	0x00, 0xf0, 0x11, 0x00


	//----- nvinfo : EIATTR_KPARAM_INFO
	.align		4
.L_1411:
        /*0038*/ 	.byte	0x04, 0x17
        /*003a*/ 	.short	(.L_1413 - .L_1412)
.L_1412:
        /*003c*/ 	.word	0x00000000
        /*0040*/ 	.short	0x0001
        /*0042*/ 	.short	0x0008
        /*0044*/ 	.byte	0x00, 0xf5, 0x21, 0x00


	//----- nvinfo : EIATTR_KPARAM_INFO
	.align		4
.L_1413:
        /*0048*/ 	.byte	0x04, 0x17
        /*004a*/ 	.short	(.L_1415 - .L_1414)
.L_1414:
        /*004c*/ 	.word	0x00000000
        /*0050*/ 	.short	0x0000
        /*0052*/ 	.short	0x0000
        /*0054*/ 	.byte	0x00, 0xf5, 0x21, 0x00


	//----- nvinfo : EIATTR_SPARSE_MMA_MASK
	.align		4
.L_1415:
        /*0058*/ 	.byte	0x03, 0x50
        /*005a*/ 	.short	0x0000


	//----- nvinfo : EIATTR_MAXREG_COUNT
	.align		4
        /*005c*/ 	.byte	0x03, 0x1b
        /*005e*/ 	.short	0x00ff


	//----- nvinfo : EIATTR_MERCURY_ISA_VERSION
	.align		4
        /*0060*/ 	.byte	0x03, 0x5f
        /*0062*/ 	.short	0x0101


	//----- nvinfo : EIATTR_VRC_CTA_INIT_COUNT
	.align		4
        /*0064*/ 	.byte	0x02, 0x4a
	.zero		1
	.zero		1


	//----- nvinfo : EIATTR_EXIT_INSTR_OFFSETS
	.align		4
        /*0068*/ 	.byte	0x04, 0x1c
        /*006a*/ 	.short	(.L_1417 - .L_1416)


	//   ....[0]....
.L_1416:
        /*006c*/ 	.word	0x00000070


	//   ....[1]....
        /*0070*/ 	.word	0x000001a0


	//----- nvinfo : EIATTR_CRS_STACK_SIZE
	.align		4
.L_1417:
        /*0074*/ 	.byte	0x04, 0x1e
        /*0076*/ 	.short	(.L_1419 - .L_1418)
.L_1418:
        /*0078*/ 	.word	0x00000000


	//----- nvinfo : EIATTR_CBANK_PARAM_SIZE
	.align		4
.L_1419:
        /*007c*/ 	.byte	0x03, 0x19
        /*007e*/ 	.short	0x001c


	//----- nvinfo : EIATTR_PARAM_CBANK
	.align		4
        /*0080*/ 	.byte	0x04, 0x0a
        /*0082*/ 	.short	(.L_1421 - .L_1420)
	.align		4
.L_1420:
        /*0084*/ 	.word	index@(.nv.constant0.LeakyRELU)
        /*0088*/ 	.short	0x0380
        /*008a*/ 	.short	0x001c


	//----- nvinfo : EIATTR_SW_WAR
	.align		4
.L_1421:
        /*008c*/ 	.byte	0x04, 0x36
        /*008e*/ 	.short	(.L_1423 - .L_1422)
.L_1422:
        /*0090*/ 	.word	0x00000008
.L_1423:


//--------------------- .nv.info.RELUDerivative   --------------------------
	.section	.nv.info.RELUDerivative,"",@"SHT_CUDA_INFO"
	.sectionflags	@""
	.align	4


	//----- nvinfo : EIATTR_CUDA_API_VERSION
	.align		4
        /*0000*/ 	.byte	0x04, 0x37
        /*0002*/ 	.short	(.L_1425 - .L_1424)
.L_1424:
        /*0004*/ 	.word	0x00000082


	//----- nvinfo : EIATTR_KPARAM_INFO
	.align		4
.L_1425:
        /*0008*/ 	.byte	0x04, 0x17
        /*000a*/ 	.short	(.L_1427 - .L_1426)
.L_1426:
        /*000c*/ 	.word	0x00000000
        /*0010*/ 	.short	0x0004
        /*0012*/ 	.short	0x0018
        /*0014*/ 	.byte	0x00, 0xf0, 0x11, 0x00


	//----- nvinfo : EIATTR_KPARAM_INFO
	.align		4
.L_1427:
        /*0018*/ 	.byte	0x04, 0x17
        /*001a*/ 	.short	(.L_1429 - .L_1428)
.L_1428:
        /*001c*/ 	.word	0x00000000
        /*0020*/ 	.short	0x0003
        /*0022*/ 	.short	0x0014
        /*0024*/ 	.byte	0x00, 0xf0, 0x11, 0x00


	//----- nvinfo : EIATTR_KPARAM_INFO
	.align		4
.L_1429:
        /*0028*/ 	.byte	0x04, 0x17
        /*002a*/ 	.short	(.L_1431 - .L_1430)
.L_1430:
        /*002c*/ 	.word	0x00000000
        /*0030*/ 	.short	0x0002
        /*0032*/ 	.short	0x0010
        /*0034*/ 	.byte	0x00, 0xf0, 0x11, 0x00


	//----- nvinfo : EIATTR_KPARAM_INFO
	.align		4
.L_1431:
        /*0038*/ 	.byte	0x04, 0x17
        /*003a*/ 	.short	(.L_1433 - .L_1432)
.L_1432:
        /*003c*/ 	.word	0x00000000
        /*0040*/ 	.short	0x0001
        /*0042*/ 	.short	0x0008
        /*0044*/ 	.byte	0x00, 0xf5, 0x21, 0x00


	//----- nvinfo : EIATTR_KPARAM_INFO
	.align		4
.L_1433:
        /*0048*/ 	.byte	0x04, 0x17
        /*004a*/ 	.short	(.L_1435 - .L_1434)
.L_1434:
        /*004c*/ 	.word	0x00000000
        /*0050*/ 	.short	0x0000
        /*0052*/ 	.short	0x0000
        /*0054*/ 	.byte	0x00, 0xf5, 0x21, 0x00


	//----- nvinfo : EIATTR_SPARSE_MMA_MASK
	.align		4
.L_1435:
        /*0058*/ 	.byte	0x03, 0x50
        /*005a*/ 	.short	0x0000


	//----- nvinfo : EIATTR_MAXREG_COUNT
	.align		4
        /*005c*/ 	.byte	0x03, 0x1b
        /*005e*/ 	.short	0x00ff


	//----- nvinfo : EIATTR_MERCURY_ISA_VERSION
	.align		4
        /*0060*/ 	.byte	0x03, 0x5f
        /*0062*/ 	.short	0x0101


	//----- nvinfo : EIATTR_VRC_CTA_INIT_COUNT
	.align		4
        /*0064*/ 	.byte	0x02, 0x4a
	.zero		1
	.zero		1


	//----- nvinfo : EIATTR_EXIT_INSTR_OFFSETS
	.align		4
        /*0068*/ 	.byte	0x04, 0x1c
        /*006a*/ 	.short	(.L_1437 - .L_1436)


	//   ....[0]....
.L_1436:
        /*006c*/ 	.word	0x00000070


	//   ....[1]....
        /*0070*/ 	.word	0x00000190


	//----- nvinfo : EIATTR_CRS_STACK_SIZE
	.align		4
.L_1437:
        /*0074*/ 	.byte	0x04, 0x1e
        /*0076*/ 	.short	(.L_1439 - .L_1438)
.L_1438:
        /*0078*/ 	.word	0x00000000


	//----- nvinfo : EIATTR_CBANK_PARAM_SIZE
	.align		4
.L_1439:
        /*007c*/ 	.byte	0x03, 0x19
        /*007e*/ 	.short	0x001c


	//----- nvinfo : EIATTR_PARAM_CBANK
	.align		4
        /*0080*/ 	.byte	0x04, 0x0a
        /*0082*/ 	.short	(.L_1441 - .L_1440)
	.align		4
.L_1440:
        /*0084*/ 	.word	index@(.nv.constant0.RELUDerivative)
        /*0088*/ 	.short	0x0380
        /*008a*/ 	.short	0x001c


	//----- nvinfo : EIATTR_SW_WAR
	.align		4
.L_1441:
        /*008c*/ 	.byte	0x04, 0x36
        /*008e*/ 	.short	(.L_1443 - .L_1442)
.L_1442:
        /*0090*/ 	.word	0x00000008
.L_1443:


//--------------------- .nv.info.RELU             --------------------------
	.section	.nv.info.RELU,"",@"SHT_CUDA_INFO"
	.sectionflags	@""
	.align	4


	//----- nvinfo : EIATTR_CUDA_API_VERSION
	.align		4
        /*0000*/ 	.byte	0x04, 0x37
        /*0002*/ 	.short	(.L_1445 - .L_1444)
.L_1444:
        /*0004*/ 	.word	0x00000082


	//----- nvinfo : EIATTR_KPARAM_INFO
	.align		4
.L_1445:
        /*0008*/ 	.byte	0x04, 0x17
        /*000a*/ 	.short	(.L_1447 - .L_1446)
.L_1446:
        /*000c*/ 	.word	0x00000000
        /*0010*/ 	.short	0x0004
        /*0012*/ 	.short	0x0018
        /*0014*/ 	.byte	0x00, 0xf0, 0x11, 0x00


	//----- nvinfo : EIATTR_KPARAM_INFO
	.align		4
.L_1447:
        /*0018*/ 	.byte	0x04, 0x17
        /*001a*/ 	.short	(.L_1449 - .L_1448)
.L_1448:
        /*001c*/ 	.word	0x00000000
        /*0020*/ 	.short	0x0003
        /*0022*/ 	.short	0x0014
        /*0024*/ 	.byte	0x00, 0xf0, 0x11, 0x00


	//----- nvinfo : EIATTR_KPARAM_INFO
	.align		4
.L_1449:
        /*0028*/ 	.byte	0x04, 0x17
        /*002a*/ 	.short	(.L_1451 - .L_1450)
.L_1450:
        /*002c*/ 	.word	0x00000000
        /*0030*/ 	.short	0x0002
        /*0032*/ 	.short	0x0010
        /*0034*/ 	.byte	0x00, 0xf0, 0x11, 0x00


	//----- nvinfo : EIATTR_KPARAM_INFO
	.align		4
.L_1451:
        /*0038*/ 	.byte	0x04, 0x17
        /*003a*/ 	.short	(.L_1453 - .L_1452)
.L_1452:
        /*003c*/ 	.word	0x00000000
        /*0040*/ 	.short	0x0001
        /*0042*/ 	.short	0x0008
        /*0044*/ 	.byte	0x00, 0xf5, 0x21, 0x00


	//----- nvinfo : EIATTR_KPARAM_INFO
	.align		4
.L_1453:
        /*0048*/ 	.byte	0x04, 0x17
        /*004a*/ 	.short	(.L_1455 - .L_1454)
.L_1454:
        /*004c*/ 	.word	0x00000000
        /*0050*/ 	.short	0x0000
        /*0052*/ 	.short	0x0000
        /*0054*/ 	.byte	0x00, 0xf5, 0x21, 0x00


	//----- nvinfo : EIATTR_SPARSE_MMA_MASK
	.align		4
.L_1455:
        /*0058*/ 	.byte	0x03, 0x50
        /*005a*/ 	.short	0x0000


	//----- nvinfo : EIATTR_MAXREG_COUNT
	.align		4
        /*005c*/ 	.byte	0x03, 0x1b
        /*005e*/ 	.short	0x00ff


	//----- nvinfo : EIATTR_MERCURY_ISA_VERSION
	.align		4
        /*0060*/ 	.byte	0x03, 0x5f
        /*0062*/ 	.short	0x0101


	//----- nvinfo : EIATTR_VRC_CTA_INIT_COUNT
	.align		4
        /*0064*/ 	.byte	0x02, 0x4a
	.zero		1
	.zero		1


	//----- nvinfo : EIATTR_EXIT_INSTR_OFFSETS
	.align		4
        /*0068*/ 	.byte	0x04, 0x1c
        /*006a*/ 	.short	(.L_1457 - .L_1456)


	//   ....[0]....
.L_1456:
        /*006c*/ 	.word	0x00000070


	//   ....[1]....
        /*0070*/ 	.word	0x00000190


	//----- nvinfo : EIATTR_CRS_STACK_SIZE
	.align		4
.L_1457:
        /*0074*/ 	.byte	0x04, 0x1e
        /*0076*/ 	.short	(.L_1459 - .L_1458)
.L_1458:
        /*0078*/ 	.word	0x00000000


	//----- nvinfo : EIATTR_CBANK_PARAM_SIZE
	.align		4
.L_1459:
        /*007c*/ 	.byte	0x03, 0x19
        /*007e*/ 	.short	0x001c


	//----- nvinfo : EIATTR_PARAM_CBANK
	.align		4
        /*0080*/ 	.byte	0x04, 0x0a
        /*0082*/ 	.short	(.L_1461 - .L_1460)
	.align		4
.L_1460:
        /*0084*/ 	.word	index@(.nv.constant0.RELU)
        /*0088*/ 	.short	0x0380
        /*008a*/ 	.short	0x001c


	//----- nvinfo : EIATTR_SW_WAR
	.align		4
.L_1461:
        /*008c*/ 	.byte	0x04, 0x36
        /*008e*/ 	.short	(.L_1463 - .L_1462)
.L_1462:
        /*0090*/ 	.word	0x00000008
.L_1463:


//--------------------- .nv.info.SigmoidDerivative --------------------------
	.section	.nv.info.SigmoidDerivative,"",@"SHT_CUDA_INFO"
	.sectionflags	@""
	.align	4


	//----- nvinfo : EIATTR_CUDA_API_VERSION
	.align		4
        /*0000*/ 	.byte	0x04, 0x37
        /*0002*/ 	.short	(.L_1465 - .L_1464)
.L_1464:
        /*0004*/ 	.word	0x00000082


	//----- nvinfo : EIATTR_KPARAM_INFO
	.align		4
.L_1465:
        /*0008*/ 	.byte	0x04, 0x17
        /*000a*/ 	.short	(.L_1467 - .L_1466)
.L_1466:
        /*000c*/ 	.word	0x00000000
        /*0010*/ 	.short	0x0004
        /*0012*/ 	.short	0x0018
        /*0014*/ 	.byte	0x00, 0xf0, 0x11, 0x00


	//----- nvinfo : EIATTR_KPARAM_INFO
	.align		4
.L_1467:
        /*0018*/ 	.byte	0x04, 0x17
        /*001a*/ 	.short	(.L_1469 - .L_1468)
.L_1468:
        /*001c*/ 	.word	0x00000000
        /*0020*/ 	.short	0x0003
        /*0022*/ 	.short	0x0014
        /*0024*/ 	.byte	0x00, 0xf0, 0x11, 0x00


	//----- nvinfo : EIATTR_KPARAM_INFO
	.align		4
.L_1469:
        /*0028*/ 	.byte	0x04, 0x17
        /*002a*/ 	.short	(.L_1471 - .L_1470)
.L_1470:
        /*002c*/ 	.word	0x00000000
        /*0030*/ 	.short	0x0002
        /*0032*/ 	.short	0x0010
        /*0034*/ 	.byte	0x00, 0xf0, 0x11, 0x00


	//----- nvinfo : EIATTR_KPARAM_INFO
	.align		4
.L_1471:
        /*0038*/ 	.byte	0x04, 0x17
        /*003a*/ 	.short	(.L_1473 - .L_1472)
.L_1472:
        /*003c*/ 	.word	0x00000000
        /*0040*/ 	.short	0x0001
        /*0042*/ 	.short	0x0008
        /*0044*/ 	.byte	0x00, 0xf5, 0x21, 0x00


	//----- nvinfo : EIATTR_KPARAM_INFO
	.align		4
.L_1473:
        /*0048*/ 	.byte	0x04, 0x17
        /*004a*/ 	.short	(.L_1475 - .L_1474)
.L_1474:
        /*004c*/ 	.word	0x00000000
        /*0050*/ 	.short	0x0000
        /*0052*/ 	.short	0x0000
        /*0054*/ 	.byte	0x00, 0xf5, 0x21, 0x00


	//----- nvinfo : EIATTR_SPARSE_MMA_MASK
	.align		4
.L_1475:
        /*0058*/ 	.byte	0x03, 0x50
        /*005a*/ 	.short	0x0000


	//----- nvinfo : EIATTR_MAXREG_COUNT
	.align		4
        /*005c*/ 	.byte	0x03, 0x1b
        /*005e*/ 	.short	0x00ff


	//----- nvinfo : EIATTR_MERCURY_ISA_VERSION
	.align		4
        /*0060*/ 	.byte	0x03, 0x5f
        /*0062*/ 	.short	0x0101


	//----- nvinfo : EIATTR_VRC_CTA_INIT_COUNT
	.align		4
        /*0064*/ 	.byte	0x02, 0x4a
	.zero		1
	.zero		1


	//----- nvinfo : EIATTR_EXIT_INSTR_OFFSETS
	.align		4
        /*0068*/ 	.byte	0x04, 0x1c
        /*006a*/ 	.short	(.L_1477 - .L_1476)


	//   ....[0]....
.L_1476:
        /*006c*/ 	.word	0x00000070


	//   ....[1]....
        /*0070*/ 	.word	0x00000320


	//----- nvinfo : EIATTR_CRS_STACK_SIZE
	.align		4
.L_1477:
        /*0074*/ 	.byte	0x04, 0x1e
        /*0076*/ 	.short	(.L_1479 - .L_1478)
.L_1478:
        /*0078*/ 	.word	0x00000000


	//----- nvinfo : EIATTR_CBANK_PARAM_SIZE
	.align		4
.L_1479:
        /*007c*/ 	.byte	0x03, 0x19
        /*007e*/ 	.short	0x001c


	//----- nvinfo : EIATTR_PARAM_CBANK
	.align		4
        /*0080*/ 	.byte	0x04, 0x0a
        /*0082*/ 	.short	(.L_1481 - .L_1480)
	.align		4
.L_1480:
        /*0084*/ 	.word	index@(.nv.constant0.SigmoidDerivative)
        /*0088*/ 	.short	0x0380
        /*008a*/ 	.short	0x001c


	//----- nvinfo : EIATTR_SW_WAR
	.align		4
.L_1481:
        /*008c*/ 	.byte	0x04, 0x36
        /*008e*/ 	.short	(.L_1483 - .L_1482)
.L_1482:
        /*0090*/ 	.word	0x00000008
.L_1483:


//--------------------- .nv.info.Sigmoid          --------------------------
	.section	.nv.info.Sigmoid,"",@"SHT_CUDA_INFO"
	.sectionflags	@""
	.align	4


	//----- nvinfo : EIATTR_CUDA_API_VERSION
	.align		4
        /*0000*/ 	.byte	0x04, 0x37
        /*0002*/ 	.short	(.L_1485 - .L_1484)
.L_1484:
        /*0004*/ 	.word	0x00000082


	//----- nvinfo : EIATTR_KPARAM_INFO
	.align		4
.L_1485:
        /*0008*/ 	.byte	0x04, 0x17
        /*000a*/ 	.short	(.L_1487 - .L_1486)
.L_1486:
        /*000c*/ 	.word	0x00000000
        /*0010*/ 	.short	0x0004
        /*0012*/ 	.short	0x0018
        /*0014*/ 	.byte	0x00, 0xf0, 0x11, 0x00


	//----- nvinfo : EIATTR_KPARAM_INFO
	.align		4
.L_1487:
        /*0018*/ 	.byte	0x04, 0x17
        /*001a*/ 	.short	(.L_1489 - .L_1488)
.L_1488:
        /*001c*/ 	.word	0x00000000
        /*0020*/ 	.short	0x0003
        /*0022*/ 	.short	0x0014
        /*0024*/ 	.byte	0x00, 0xf0, 0x11, 0x00


	//----- nvinfo : EIATTR_KPARAM_INFO
	.align		4
.L_1489:
        /*0028*/ 	.byte	0x04, 0x17
        /*002a*/ 	.short	(.L_1491 - .L_1490)
.L_1490:
        /*002c*/ 	.word	0x00000000
        /*0030*/ 	.short	0x0002
        /*0032*/ 	.short	0x0010
        /*0034*/ 	.byte	0x00, 0xf0, 0x11, 0x00


	//----- nvinfo : EIATTR_KPARAM_INFO
	.align		4
.L_1491:
        /*0038*/ 	.byte	0x04, 0x17
        /*003a*/ 	.short	(.L_1493 - .L_1492)
.L_1492:
        /*003c*/ 	.word	0x00000000
        /*0040*/ 	.short	0x0001
        /*0042*/ 	.short	0x0008
        /*0044*/ 	.byte	0x00, 0xf5, 0x21, 0x00


	//----- nvinfo : EIATTR_KPARAM_INFO
	.align		4
.L_1493:
        /*0048*/ 	.byte	0x04, 0x17
        /*004a*/ 	.short	(.L_1495 - .L_1494)
.L_1494:
        /*004c*/ 	.word	0x00000000
        /*0050*/ 	.short	0x0000
        /*0052*/ 	.short	0x0000
        /*0054*/ 	.byte	0x00, 0xf5, 0x21, 0x00


	//----- nvinfo : EIATTR_SPARSE_MMA_MASK
	.align		4
.L_1495:
        /*0058*/ 	.byte	0x03, 0x50
        /*005a*/ 	.short	0x0000


	//----- nvinfo : EIATTR_MAXREG_COUNT
	.align		4
        /*005c*/ 	.byte	0x03, 0x1b
        /*005e*/ 	.short	0x00ff


	//----- nvinfo : EIATTR_MERCURY_ISA_VERSION
	.align		4
        /*0060*/ 	.byte	0x03, 0x5f
        /*0062*/ 	.short	0x0101


	//----- nvinfo : EIATTR_VRC_CTA_INIT_COUNT
	.align		4
        /*0064*/ 	.byte	0x02, 0x4a
	.zero		1
	.zero		1


	//----- nvinfo : EIATTR_EXIT_INSTR_OFFSETS
	.align		4
        /*0068*/ 	.byte	0x04, 0x1c
        /*006a*/ 	.short	(.L_1497 - .L_1496)


	//   ....[0]....
.L_1496:
        /*006c*/ 	.word	0x00000070


	//   ....[1]....
        /*0070*/ 	.word	0x00000300


	//----- nvinfo : EIATTR_CRS_STACK_SIZE
	.align		4
.L_1497:
        /*0074*/ 	.byte	0x04, 0x1e
        /*0076*/ 	.short	(.L_1499 - .L_1498)
.L_1498:
        /*0078*/ 	.word	0x00000000


	//----- nvinfo : EIATTR_CBANK_PARAM_SIZE
	.align		4
.L_1499:
        /*007c*/ 	.byte	0x03, 0x19
        /*007e*/ 	.short	0x001c


	//----- nvinfo : EIATTR_PARAM_CBANK
	.align		4
        /*0080*/ 	.byte	0x04, 0x0a
        /*0082*/ 	.short	(.L_1501 - .L_1500)
	.align		4
.L_1500:
        /*0084*/ 	.word	index@(.nv.constant0.Sigmoid)
        /*0088*/ 	.short	0x0380
        /*008a*/ 	.short	0x001c


	//----- nvinfo : EIATTR_SW_WAR
	.align		4
.L_1501:
        /*008c*/ 	.byte	0x04, 0x36
        /*008e*/ 	.short	(.L_1503 - .L_1502)
.L_1502:
        /*0090*/ 	.word	0x00000008
.L_1503:


//--------------------- .nv.info.TanHDerivative   --------------------------
	.section	.nv.info.TanHDerivative,"",@"SHT_CUDA_INFO"
	.sectionflags	@""
	.align	4


	//----- nvinfo : EIATTR_CUDA_API_VERSION
	.align		4
        /*0000*/ 	.byte	0x04, 0x37
        /*0002*/ 	.short	(.L_1505 - .L_1504)
.L_1504:
        /*0004*/ 	.word	0x00000082


	//----- nvinfo : EIATTR_KPARAM_INFO
	.align		4
.L_1505:
        /*0008*/ 	.byte	0x04, 0x17
        /*000a*/ 	.short	(.L_1507 - .L_1506)
.L_1506:
        /*000c*/ 	.word	0x00000000
        /*0010*/ 	.short	0x0004
        /*0012*/ 	.short	0x0018
        /*0014*/ 	.byte	0x00, 0xf0, 0x11, 0x00


	//----- nvinfo : EIATTR_KPARAM_INFO
	.align		4
.L_1507:
        /*0018*/ 	.byte	0x04, 0x17
        /*001a*/ 	.short	(.L_1509 - .L_1508)
.L_1508:
        /*001c*/ 	.word	0x00000000
        /*0020*/ 	.short	0x0003
        /*0022*/ 	.short	0x0014
        /*0024*/ 	.byte	0x00, 0xf0, 0x11, 0x00


	//----- nvinfo : EIATTR_KPARAM_INFO
	.align		4
.L_1509:
        /*0028*/ 	.byte	0x04, 0x17
        /*002a*/ 	.short	(.L_1511 - .L_1510)
.L_1510:
        /*002c*/ 	.word	0x00000000
        /*0030*/ 	.short	0x0002
        /*0032*/ 	.short	0x0010
        /*0034*/ 	.byte	0x00, 0xf0, 0x11, 0x00


	//----- nvinfo : EIATTR_KPARAM_INFO
	.align		4
.L_1511:
        /*0038*/ 	.byte	0x04, 0x17
        /*003a*/ 	.short	(.L_1513 - .L_1512)
.L_1512:
        /*003c*/ 	.word	0x00000000
        /*0040*/ 	.short	0x0001
        /*0042*/ 	.short	0x0008
        /*0044*/ 	.byte	0x00, 0xf5, 0x21, 0x00


	//----- nvinfo : EIATTR_KPARAM_INFO
	.align		4
.L_1513:
        /*0048*/ 	.byte	0x04, 0x17
        /*004a*/ 	.short	(.L_1515 - .L_1514)
.L_1514:
        /*004c*/ 	.word	0x00000000
        /*0050*/ 	.short	0x0000
        /*0052*/ 	.short	0x0000
        /*0054*/ 	.byte	0x00, 0xf5, 0x21, 0x00


	//----- nvinfo : EIATTR_SPARSE_MMA_MASK
	.align		4
.L_1515:
        /*0058*/ 	.byte	0x03, 0x50
        /*005a*/ 	.short	0x0000


	//----- nvinfo : EIATTR_MAXREG_COUNT
	.align		4
        /*005c*/ 	.byte	0x03, 0x1b
        /*005e*/ 	.short	0x00ff


	//----- nvinfo : EIATTR_MERCURY_ISA_VERSION
	.align		4
        /*0060*/ 	.byte	0x03, 0x5f
        /*0062*/ 	.short	0x0101


	//----- nvinfo : EIATTR_VRC_CTA_INIT_COUNT
	.align		4
        /*0064*/ 	.byte	0x02, 0x4a
	.zero		1
	.zero		1


	//----- nvinfo : EIATTR_EXIT_INSTR_OFFSETS
	.align		4
        /*0068*/ 	.byte	0x04, 0x1c
        /*006a*/ 	.short	(.L_1517 - .L_1516)


	//   ....[0]....
.L_1516:
        /*006c*/ 	.word	0x00000070


	//   ....[1]....
        /*0070*/ 	.word	0x000002b0


	//----- nvinfo : EIATTR_CRS_STACK_SIZE
	.align		4
.L_1517:
        /*0074*/ 	.byte	0x04, 0x1e
        /*0076*/ 	.short	(.L_1519 - .L_1518)
.L_1518:
        /*0078*/ 	.word	0x00000000


	//----- nvinfo : EIATTR_CBANK_PARAM_SIZE
	.align		4
.L_1519:
        /*007c*/ 	.byte	0x03, 0x19
        /*007e*/ 	.short	0x001c


	//----- nvinfo : EIATTR_PARAM_CBANK
	.align		4
        /*0080*/ 	.byte	0x04, 0x0a
        /*0082*/ 	.short	(.L_1521 - .L_1520)
	.align		4
.L_1520:
        /*0084*/ 	.word	index@(.nv.constant0.TanHDerivative)
        /*0088*/ 	.short	0x0380
        /*008a*/ 	.short	0x001c


	//----- nvinfo : EIATTR_SW_WAR
	.align		4
.L_1521:
        /*008c*/ 	.byte	0x04, 0x36
        /*008e*/ 	.short	(.L_1523 - .L_1522)
.L_1522:
        /*0090*/ 	.word	0x00000008
.L_1523:


//--------------------- .nv.info.TanH             --------------------------
	.section	.nv.info.TanH,"",@"SHT_CUDA_INFO"
	.sectionflags	@""
	.align	4


	//----- nvinfo : EIATTR_CUDA_API_VERSION
	.align		4
        /*0000*/ 	.byte	0x04, 0x37
        /*0002*/ 	.short	(.L_1525 - .L_1524)
.L_1524:
        /*0004*/ 	.word	0x00000082


	//----- nvinfo : EIATTR_KPARAM_INFO
	.align		4
.L_1525:
        /*0008*/ 	.byte	0x04, 0x17
        /*000a*/ 	.short	(.L_1527 - .L_1526)
.L_1526:
        /*000c*/ 	.word	0x00000000
        /*0010*/ 	.short	0x0004
        /*0012*/ 	.short	0x0018
        /*0014*/ 	.byte	0x00, 0xf0, 0x11, 0x00


	//----- nvinfo : EIATTR_KPARAM_INFO
	.align		4
.L_1527:
        /*0018*/ 	.byte	0x04, 0x17
        /*001a*/ 	.short	(.L_1529 - .L_1528)
.L_1528:
        /*001c*/ 	.word	0x00000000
        /*0020*/ 	.short	0x0003
        /*0022*/ 	.short	0x0014
        /*0024*/ 	.byte	0x00, 0xf0, 0x11, 0x00


	//----- nvinfo : EIATTR_KPARAM_INFO
	.align		4
.L_1529:
        /*0028*/ 	.byte	0x04, 0x17
        /*002a*/ 	.short	(.L_1531 - .L_1530)
.L_1530:
        /*002c*/ 	.word	0x00000000
        /*0030*/ 	.short	0x0002
        /*0032*/ 	.short	0x0010
        /*0034*/ 	.byte	0x00, 0xf0, 0x11, 0x00


	//----- nvinfo : EIATTR_KPARAM_INFO
	.align		4
.L_1531:
        /*0038*/ 	.byte	0x04, 0x17
        /*003a*/ 	.short	(.L_1533 - .L_1532)
.L_1532:
        /*003c*/ 	.word	0x00000000
        /*0040*/ 	.short	0x0001
        /*0042*/ 	.short	0x0008
        /*0044*/ 	.byte	0x00, 0xf5, 0x21, 0x00


	//----- nvinfo : EIATTR_KPARAM_INFO
	.align		4
.L_1533:
        /*0048*/ 	.byte	0x04, 0x17
        /*004a*/ 	.short	(.L_1535 - .L_1534)
.L_1534:
        /*004c*/ 	.word	0x00000000
        /*0050*/ 	.short	0x0000
        /*0052*/ 	.short	0x0000
        /*0054*/ 	.byte	0x00, 0xf5, 0x21, 0x00


	//----- nvinfo : EIATTR_SPARSE_MMA_MASK
	.align		4
.L_1535:
        /*0058*/ 	.byte	0x03, 0x50
        /*005a*/ 	.short	0x0000


	//----- nvinfo : EIATTR_MAXREG_COUNT
	.align		4
        /*005c*/ 	.byte	0x03, 0x1b
        /*005e*/ 	.short	0x00ff


	//----- nvinfo : EIATTR_MERCURY_ISA_VERSION
	.align		4
        /*0060*/ 	.byte	0x03, 0x5f
        /*0062*/ 	.short	0x0101


	//----- nvinfo : EIATTR_VRC_CTA_INIT_COUNT
	.align		4
        /*0064*/ 	.byte	0x02, 0x4a
	.zero		1
	.zero		1


	//----- nvinfo : EIATTR_EXIT_INSTR_OFFSETS
	.align		4
        /*0068*/ 	.byte	0x04, 0x1c
        /*006a*/ 	.short	(.L_1537 - .L_1536)


	//   ....[0]....
.L_1536:
        /*006c*/ 	.word	0x00000070


	//   ....[1]....
        /*0070*/ 	.word	0x000002a0


	//----- nvinfo : EIATTR_CRS_STACK_SIZE
	.align		4
.L_1537:
        /*0074*/ 	.byte	0x04, 0x1e
        /*0076*/ 	.short	(.L_1539 - .L_1538)
.L_1538:
        /*0078*/ 	.word	0x00000000


	//----- nvinfo : EIATTR_CBANK_PARAM_SIZE
	.align		4
.L_1539:
        /*007c*/ 	.byte	0x03, 0x19
        /*007e*/ 	.short	0x001c


	//----- nvinfo : EIATTR_PARAM_CBANK
	.align		4
        /*0080*/ 	.byte	0x04, 0x0a
        /*0082*/ 	.short	(.L_1541 - .L_1540)
	.align		4
.L_1540:
        /*0084*/ 	.word	index@(.nv.constant0.TanH)
        /*0088*/ 	.short	0x0380
        /*008a*/ 	.short	0x001c


	//----- nvinfo : EIATTR_SW_WAR
	.align		4
.L_1541:
        /*008c*/ 	.byte	0x04, 0x36
        /*008e*/ 	.short	(.L_1543 - .L_1542)
.L_1542:
        /*0090*/ 	.word	0x00000008
.L_1543:


//--------------------- .nv.info.MultiplyByEachColumn --------------------------
	.section	.nv.info.MultiplyByEachColumn,"",@"SHT_CUDA_INFO"
	.sectionflags	@""
	.align	4


	//----- nvinfo : EIATTR_CUDA_API_VERSION
	.align		4
        /*0000*/ 	.byte	0x04, 0x37
        /*0002*/ 	.short	(.L_1545 - .L_1544)
.L_1544:
        /*0004*/ 	.word	0x00000082


	//----- nvinfo : EIATTR_KPARAM_INFO
	.align		4
.L_1545:
        /*0008*/ 	.byte	0x04, 0x17
        /*000a*/ 	.short	(.L_1547 - .L_1546)
.L_1546:
        /*000c*/ 	.word	0x00000000
        /*0010*/ 	.short	0x0003
        /*0012*/ 	.short	0x0014
        /*0014*/ 	.byte	0x00, 0xf0, 0x11, 0x00


	//----- nvinfo : EIATTR_KPARAM_INFO
	.align		4
.L_1547:
        /*0018*/ 	.byte	0x04, 0x17
        /*001a*/ 	.short	(.L_1549 - .L_1548)
.L_1548:
        /*001c*/ 	.word	0x00000000
        /*0020*/ 	.short	0x0002
        /*0022*/ 	.short	0x0010
        /*0024*/ 	.byte	0x00, 0xf0, 0x11, 0x00


	//----- nvinfo : EIATTR_KPARAM_INFO
	.align		4
.L_1549:
        /*0028*/ 	.byte	0x04, 0x17
        /*002a*/ 	.short	(.L_1551 - .L_1550)
.L_1550:
        /*002c*/ 	.word	0x00000000
        /*0030*/ 	.short	0x0001
        /*0032*/ 	.short	0x0008
        /*0034*/ 	.byte	0x00, 0xf5, 0x21, 0x00


	//----- nvinfo : EIATTR_KPARAM_INFO
	.align		4
.L_1551:
        /*0038*/ 	.byte	0x04, 0x17
        /*003a*/ 	.short	(.L_1553 - .L_1552)
.L_1552:
        /*003c*/ 	.word	0x00000000
        /*0040*/ 	.short	0x0000
        /*0042*/ 	.short	0x0000
        /*0044*/ 	.byte	0x00, 0xf5, 0x21, 0x00


	//----- nvinfo : EIATTR_SPARSE_MMA_MASK
	.align		4
.L_1553:
        /*0048*/ 	.byte	0x03, 0x50
        /*004a*/ 	.short	0x0000


	//----- nvinfo : EIATTR_MAXREG_COUNT
	.align		4
        /*004c*/ 	.byte	0x03, 0x1b
        /*004e*/ 	.short	0x00ff


	//----- nvinfo : EIATTR_MERCURY_ISA_VERSION
	.align		4
        /*0050*/ 	.byte	0x03, 0x5f
        /*0052*/ 	.short	0x0101


	//----- nvinfo : EIATTR_VRC_CTA_INIT_COUNT
	.align		4
        /*0054*/ 	.byte	0x02, 0x4a
	.zero		1
	.zero		1


	//----- nvinfo : EIATTR_EXIT_INSTR_OFFSETS
	.align		4
        /*0058*/ 	.byte	0x04, 0x1c
        /*005a*/ 	.short	(.L_1555 - .L_1554)


	//   ....[0]....
.L_1554:
        /*005c*/ 	.word	0x00000070


	//   ....[1]....
        /*0060*/ 	.word	0x00000280


	//----- nvinfo : EIATTR_CRS_STACK_SIZE
	.align		4
.L_1555:
        /*0064*/ 	.byte	0x04, 0x1e
        /*0066*/ 	.short	(.L_1557 - .L_1556)
.L_1556:
        /*0068*/ 	.word	0x00000000


	//----- nvinfo : EIATTR_CBANK_PARAM_SIZE
	.align		4
.L_1557:
        /*006c*/ 	.byte	0x03, 0x19
        /*006e*/ 	.short	0x0018


	//----- nvinfo : EIATTR_PARAM_CBANK
	.align		4
        /*0070*/ 	.byte	0x04, 0x0a
        /*0072*/ 	.short	(.L_1559 - .L_1558)
	.align		4
.L_1558:
        /*0074*/ 	.word	index@(.nv.constant0.MultiplyByEachColumn)
        /*0078*/ 	.short	0x0380
        /*007a*/ 	.short	0x0018


	//----- nvinfo : EIATTR_SW_WAR
	.align		4
.L_1559:
        /*007c*/ 	.byte	0x04, 0x36
        /*007e*/ 	.short	(.L_1561 - .L_1560)
.L_1560:
        /*0080*/ 	.word	0x00000008
.L_1561:


//--------------------- .nv.info.MultiplyByEachRow --------------------------
	.section	.nv.info.MultiplyByEachRow,"",@"SHT_CUDA_INFO"
	.sectionflags	@""
	.align	4


	//----- nvinfo : EIATTR_CUDA_API_VERSION
	.align		4
        /*0000*/ 	.byte	0x04, 0x37
        /*0002*/ 	.short	(.L_1563 - .L_1562)
.L_1562:
        /*0004*/ 	.word	0x00000082


	//----- nvinfo : EIATTR_KPARAM_INFO
	.align		4
.L_1563:
        /*0008*/ 	.byte	0x04, 0x17
        /*000a*/ 	.short	(.L_1565 - .L_1564)
.L_1564:
        /*000c*/ 	.word	0x00000000
        /*0010*/ 	.short	0x0003
        /*0012*/ 	.short	0x0014
        /*0014*/ 	.byte	0x00, 0xf0, 0x11, 0x00


	//----- nvinfo : EIATTR_KPARAM_INFO
	.align		4
.L_1565:
        /*0018*/ 	.byte	0x04, 0x17
        /*001a*/ 	.short	(.L_1567 - .L_1566)
.L_1566:
        /*001c*/ 	.word	0x00000000
        /*0020*/ 	.short	0x0002
        /*0022*/ 	.short	0x0010
        /*0024*/ 	.byte	0x00, 0xf0, 0x11, 0x00


	//----- nvinfo : EIATTR_KPARAM_INFO
	.align		4
.L_1567:
        /*0028*/ 	.byte	0x04, 0x17
        /*002a*/ 	.short	(.L_1569 - .L_1568)
.L_1568:
        /*002c*/ 	.word	0x00000000
        /*0030*/ 	.short	0x0001
        /*0032*/ 	.short	0x0008
        /*0034*/ 	.byte	0x00, 0xf5, 0x21, 0x00


	//----- nvinfo : EIATTR_KPARAM_INFO
	.align		4
.L_1569:
        /*0038*/ 	.byte	0x04, 0x17
        /*003a*/ 	.short	(.L_1571 - .L_1570)
.L_1570:
        /*003c*/ 	.word	0x00000000
        /*0040*/ 	.short	0x0000
        /*0042*/ 	.short	0x0000
        /*0044*/ 	.byte	0x00, 0xf5, 0x21, 0x00


	//----- nvinfo : EIATTR_SPARSE_MMA_MASK
	.align		4
.L_1571:
        /*0048*/ 	.byte	0x03, 0x50
        /*004a*/ 	.short	0x0000


	//----- nvinfo : EIATTR_MAXREG_COUNT
	.align		4
        /*004c*/ 	.byte	0x03, 0x1b
        /*004e*/ 	.short	0x00ff


	//----- nvinfo : EIATTR_MERCURY_ISA_VERSION
	.align		4
        /*0050*/ 	.byte	0x03, 0x5f
        /*0052*/ 	.short	0x0101


	//----- nvinfo : EIATTR_VRC_CTA_INIT_COUNT
	.align		4
        /*0054*/ 	.byte	0x02, 0x4a
	.zero		1
	.zero		1


	//----- nvinfo : EIATTR_EXIT_INSTR_OFFSETS
	.align		4
        /*0058*/ 	.byte	0x04, 0x1c
        /*005a*/ 	.short	(.L_1573 - .L_1572)


	//   ....[0]....
.L_1572:
        /*005c*/ 	.word	0x00000070


	//   ....[1]....
        /*0060*/ 	.word	0x00000280


	//----- nvinfo : EIATTR_CRS_STACK_SIZE
	.align		4
.L_1573:
        /*0064*/ 	.byte	0x04, 0x1e
        /*0066*/ 	.short	(.L_1575 - .L_1574)
.L_1574:
        /*0068*/ 	.word	0x00000000


	//----- nvinfo : EIATTR_CBANK_PARAM_SIZE
	.align		4
.L_1575:
        /*006c*/ 	.byte	0x03, 0x19
        /*006e*/ 	.short	0x0018


	//----- nvinfo : EIATTR_PARAM_CBANK
	.align		4
        /*0070*/ 	.byte	0x04, 0x0a
        /*0072*/ 	.short	(.L_1577 - .L_1576)
	.align		4
.L_1576:
        /*0074*/ 	.word	index@(.nv.constant0.MultiplyByEachRow)
        /*0078*/ 	.short	0x0380
        /*007a*/ 	.short	0x0018


	//----- nvinfo : EIATTR_SW_WAR
	.align		4
.L_1577:
        /*007c*/ 	.byte	0x04, 0x36
        /*007e*/ 	.short	(.L_1579 - .L_1578)
.L_1578:
        /*0080*/ 	.word	0x00000008
.L_1579:


//--------------------- .nv.info.AddToEachColumn  --------------------------
	.section	.nv.info.AddToEachColumn,"",@"SHT_CUDA_INFO"
	.sectionflags	@""
	.align	4


	//----- nvinfo : EIATTR_CUDA_API_VERSION
	.align		4
        /*0000*/ 	.byte	0x04, 0x37
        /*0002*/ 	.short	(.L_1581 - .L_1580)
.L_1580:
        /*0004*/ 	.word	0x00000082


	//----- nvinfo : EIATTR_KPARAM_INFO
	.align		4
.L_1581:
        /*0008*/ 	.byte	0x04, 0x17
        /*000a*/ 	.short	(.L_1583 - .L_1582)
.L_1582:
        /*000c*/ 	.word	0x00000000
        /*0010*/ 	.short	0x0003
        /*0012*/ 	.short	0x0014
        /*0014*/ 	.byte	0x00, 0xf0, 0x11, 0x00


	//----- nvinfo : EIATTR_KPARAM_INFO
	.align		4
.L_1583:
        /*0018*/ 	.byte	0x04, 0x17
        /*001a*/ 	.short	(.L_1585 - .L_1584)
.L_1584:
        /*001c*/ 	.word	0x00000000
        /*0020*/ 	.short	0x0002
        /*0022*/ 	.short	0x0010
        /*0024*/ 	.byte	0x00, 0xf0, 0x11, 0x00


	//----- nvinfo : EIATTR_KPARAM_INFO
	.align		4
.L_1585:
        /*0028*/ 	.byte	0x04, 0x17
        /*002a*/ 	.short	(.L_1587 - .L_1586)
.L_1586:
        /*002c*/ 	.word	0x00000000
        /*0030*/ 	.short	0x0001
        /*0032*/ 	.short	0x0008
        /*0034*/ 	.byte	0x00, 0xf5, 0x21, 0x00


	//----- nvinfo : EIATTR_KPARAM_INFO
	.align		4
.L_1587:
        /*0038*/ 	.byte	0x04, 0x17
        /*003a*/ 	.short	(.L_1589 - .L_1588)
.L_1588:
        /*003c*/ 	.word	0x00000000
        /*0040*/ 	.short	0x0000
        /*0042*/ 	.short	0x0000
        /*0044*/ 	.byte	0x00, 0xf5, 0x21, 0x00


	//----- nvinfo : EIATTR_SPARSE_MMA_MASK
	.align		4
.L_1589:
        /*0048*/ 	.byte	0x03, 0x50
        /*004a*/ 	.short	0x0000


	//----- nvinfo : EIATTR_MAXREG_COUNT
	.align		4
        /*004c*/ 	.byte	0x03, 0x1b
        /*004e*/ 	.short	0x00ff


	//----- nvinfo : EIATTR_MERCURY_ISA_VERSION
	.align		4
        /*0050*/ 	.byte	0x03, 0x5f
        /*0052*/ 	.short	0x0101


	//----- nvinfo : EIATTR_VRC_CTA_INIT_COUNT
	.align		4
        /*0054*/ 	.byte	0x02, 0x4a
	.zero		1
	.zero		1


	//----- nvinfo : EIATTR_EXIT_INSTR_OFFSETS
	.align		4
        /*0058*/ 	.byte	0x04, 0x1c
        /*005a*/ 	.short	(.L_1591 - .L_1590)


	//   ....[0]....
.L_1590:
        /*005c*/ 	.word	0x00000070


	//   ....[1]....
        /*0060*/ 	.word	0x00000280


	//----- nvinfo : EIATTR_CRS_STACK_SIZE
	.align		4
.L_1591:
        /*0064*/ 	.byte	0x04, 0x1e
        /*0066*/ 	.short	(.L_1593 - .L_1592)
.L_1592:
        /*0068*/ 	.word	0x00000000


	//----- nvinfo : EIATTR_CBANK_PARAM_SIZE
	.align		4
.L_1593:
        /*006c*/ 	.byte	0x03, 0x19
        /*006e*/ 	.short	0x0018


	//----- nvinfo : EIATTR_PARAM_CBANK
	.align		4
        /*0070*/ 	.byte	0x04, 0x0a
        /*0072*/ 	.short	(.L_1595 - .L_1594)
	.align		4
.L_1594:
        /*0074*/ 	.word	index@(.nv.constant0.AddToEachColumn)
        /*0078*/ 	.short	0x0380
        /*007a*/ 	.short	0x0018


	//----- nvinfo : EIATTR_SW_WAR
	.align		4
.L_1595:
        /*007c*/ 	.byte	0x04, 0x36
        /*007e*/ 	.short	(.L_1597 - .L_1596)
.L_1596:
        /*0080*/ 	.word	0x00000008
.L_1597:


//--------------------- .nv.info.AddToEachRow     --------------------------
	.section	.nv.info.AddToEachRow,"",@"SHT_CUDA_INFO"
	.sectionflags	@""
	.align	4


	//----- nvinfo : EIATTR_CUDA_API_VERSION
	.align		4
        /*0000*/ 	.byte	0x04, 0x37
        /*0002*/ 	.short	(.L_1599 - .L_1598)
.L_1598:
        /*0004*/ 	.word	0x00000082


	//----- nvinfo : EIATTR_KPARAM_INFO
	.align		4
.L_1599:
        /*0008*/ 	.byte	0x04, 0x17
        /*000a*/ 	.short	(.L_1601 - .L_1600)
.L_1600:
        /*000c*/ 	.word	0x00000000
        /*0010*/ 	.short	0x0003
        /*0012*/ 	.short	0x0014
        /*0014*/ 	.byte	0x00, 0xf0, 0x11, 0x00


	//----- nvinfo : EIATTR_KPARAM_INFO
	.align		4
.L_1601:
        /*0018*/ 	.byte	0x04, 0x17
        /*001a*/ 	.short	(.L_1603 - .L_1602)
.L_1602:
        /*001c*/ 	.word	0x00000000
        /*0020*/ 	.short	0x0002
        /*0022*/ 	.short	0x0010
        /*0024*/ 	.byte	0x00, 0xf0, 0x11, 0x00


	//----- nvinfo : EIATTR_KPARAM_INFO
	.align		4
.L_1603:
        /*0028*/ 	.byte	0x04, 0x17
        /*002a*/ 	.short	(.L_1605 - .L_1604)
.L_1604:
        /*002c*/ 	.word	0x00000000
        /*0030*/ 	.short	0x0001
        /*0032*/ 	.short	0x0008
        /*0034*/ 	.byte	0x00, 0xf5, 0x21, 0x00


	//----- nvinfo : EIATTR_KPARAM_INFO
	.align		4
.L_1605:
        /*0038*/ 	.byte	0x04, 0x17
        /*003a*/ 	.short	(.L_1607 - .L_1606)
.L_1606:
        /*003c*/ 	.word	0x00000000
        /*0040*/ 	.short	0x0000
        /*0042*/ 	.short	0x0000
        /*0044*/ 	.byte	0x00, 0xf5, 0x21, 0x00


	//----- nvinfo : EIATTR_SPARSE_MMA_MASK
	.align		4
.L_1607:
        /*0048*/ 	.byte	0x03, 0x50
        /*004a*/ 	.short	0x0000


	//----- nvinfo : EIATTR_MAXREG_COUNT
	.align		4
        /*004c*/ 	.byte	0x03, 0x1b
        /*004e*/ 	.short	0x00ff


	//----- nvinfo : EIATTR_MERCURY_ISA_VERSION
	.align		4
        /*0050*/ 	.byte	0x03, 0x5f
        /*0052*/ 	.short	0x0101


	//----- nvinfo : EIATTR_VRC_CTA_INIT_COUNT
	.align		4
        /*0054*/ 	.byte	0x02, 0x4a
	.zero		1
	.zero		1


	//----- nvinfo : EIATTR_EXIT_INSTR_OFFSETS
	.align		4
        /*0058*/ 	.byte	0x04, 0x1c
        /*005a*/ 	.short	(.L_1609 - .L_1608)


	//   ....[0]....
.L_1608:
        /*005c*/ 	.word	0x00000070


	//   ....[1]....
        /*0060*/ 	.word	0x00000280


	//----- nvinfo : EIATTR_CRS_STACK_SIZE
	.align		4
.L_1609:
        /*0064*/ 	.byte	0x04, 0x1e
        /*0066*/ 	.short	(.L_1611 - .L_1610)
.L_1610:
        /*0068*/ 	.word	0x00000000


	//----- nvinfo : EIATTR_CBANK_PARAM_SIZE
	.align		4
.L_1611:
        /*006c*/ 	.byte	0x03, 0x19
        /*006e*/ 	.short	0x0018


	//----- nvinfo : EIATTR_PARAM_CBANK
	.align		4
        /*0070*/ 	.byte	0x04, 0x0a
        /*0072*/ 	.short	(.L_1613 - .L_1612)
	.align		4
.L_1612:
        /*0074*/ 	.word	index@(.nv.constant0.AddToEachRow)
        /*0078*/ 	.short	0x0380
        /*007a*/ 	.short	0x0018


	//----- nvinfo : EIATTR_SW_WAR
	.align		4
.L_1613:
        /*007c*/ 	.byte	0x04, 0x36
        /*007e*/ 	.short	(.L_1615 - .L_1614)
.L_1614:
        /*0080*/ 	.word	0x00000008
.L_1615:


//--------------------- .nv.info.SubtractInPlace  --------------------------
	.section	.nv.info.SubtractInPlace,"",@"SHT_CUDA_INFO"
	.sectionflags	@""
	.align	4


	//----- nvinfo : EIATTR_CUDA_API_VERSION
	.align		4
        /*0000*/ 	.byte	0x04, 0x37
        /*0002*/ 	.short	(.L_1617 - .L_1616)
.L_1616:
        /*0004*/ 	.word	0x00000082


	//----- nvinfo : EIATTR_KPARAM_INFO
	.align		4
.L_1617:
        /*0008*/ 	.byte	0x04, 0x17
        /*000a*/ 	.short	(.L_1619 - .L_1618)
.L_1618:
        /*000c*/ 	.word	0x00000000
        /*0010*/ 	.short	0x0006
        /*0012*/ 	.short	0x0020
        /*0014*/ 	.byte	0x00, 0xf0, 0x11, 0x00


	//----- nvinfo : EIATTR_KPARAM_INFO
	.align		4
.L_1619:
        /*0018*/ 	.byte	0x04, 0x17
        /*001a*/ 	.short	(.L_1621 - .L_1620)
.L_1620:
        /*001c*/ 	.word	0x00000000
        /*0020*/ 	.short	0x0005
        /*0022*/ 	.short	0x001c
        /*0024*/ 	.byte	0x00, 0xf0, 0x11, 0x00


	//----- nvinfo : EIATTR_KPARAM_INFO
	.align		4
.L_1621:
        /*0028*/ 	.byte	0x04, 0x17
        /*002a*/ 	.short	(.L_1623 - .L_1622)
.L_1622:
        /*002c*/ 	.word	0x00000000
        /*0030*/ 	.short	0x0004
        /*0032*/ 	.short	0x0018
        /*0034*/ 	.byte	0x00, 0xf0, 0x11, 0x00


	//----- nvinfo : EIATTR_KPARAM_INFO
	.align		4
.L_1623:
        /*0038*/ 	.byte	0x04, 0x17
        /*003a*/ 	.short	(.L_1625 - .L_1624)
.L_1624:
        /*003c*/ 	.word	0x00000000
        /*0040*/ 	.short	0x0003
        /*0042*/ 	.short	0x0014
        /*0044*/ 	.byte	0x00, 0xf0, 0x11, 0x00


	//----- nvinfo : EIATTR_KPARAM_INFO
	.align		4
.L_1625:
        /*0048*/ 	.byte	0x04, 0x17
        /*004a*/ 	.short	(.L_1627 - .L_1626)
.L_1626:
        /*004c*/ 	.word	0x00000000
        /*0050*/ 	.short	0x0002
        /*0052*/ 	.short	0x0010
        /*0054*/ 	.byte	0x00, 0xf0, 0x11, 0x00


	//----- nvinfo : EIATTR_KPARAM_INFO
	.align		4
.L_1627:
        /*0058*/ 	.byte	0x04, 0x17
        /*005a*/ 	.short	(.L_1629 - .L_1628)
.L_1628:
        /*005c*/ 	.word	0x00000000
        /*0060*/ 	.short	0x0001
        /*0062*/ 	.short	0x0008
        /*0064*/ 	.byte	0x00, 0xf5, 0x21, 0x00


	//----- nvinfo : EIATTR_KPARAM_INFO
	.align		4
.L_1629:
        /*0068*/ 	.byte	0x04, 0x17
        /*006a*/ 	.short	(.L_1631 - .L_1630)
.L_1630:
        /*006c*/ 	.word	0x00000000
        /*0070*/ 	.short	0x0000
        /*0072*/ 	.short	0x0000
        /*0074*/ 	.byte	0x00, 0xf5, 0x21, 0x00


	//----- nvinfo : EIATTR_SPARSE_MMA_MASK
	.align		4
.L_1631:
        /*0078*/ 	.byte	0x03, 0x50
        /*007a*/ 	.short	0x0000


	//----- nvinfo : EIATTR_MAXREG_COUNT
	.align		4
        /*007c*/ 	.byte	0x03, 0x1b
        /*007e*/ 	.short	0x00ff


	//----- nvinfo : EIATTR_MERCURY_ISA_VERSION
	.align		4
        /*0080*/ 	.byte	0x03, 0x5f
        /*0082*/ 	.short	0x0101


	//----- nvinfo : EIATTR_VRC_CTA_INIT_COUNT
	.align		4
        /*0084*/ 	.byte	0x02, 0x4a
	.zero		1
	.zero		1


	//----- nvinfo : EIATTR_EXIT_INSTR_OFFSETS
	.align		4
        /*0088*/ 	.byte	0x04, 0x1c
        /*008a*/ 	.short	(.L_1633 - .L_1632)


	//   ....[0]....
.L_1632:
        /*008c*/ 	.word	0x00000070


	//   ....[1]....
        /*0090*/ 	.word	0x000001c0


	//----- nvinfo : EIATTR_CRS_STACK_SIZE
	.align		4
.L_1633:
        /*0094*/ 	.byte	0x04, 0x1e
        /*0096*/ 	.short	(.L_1635 - .L_1634)
.L_1634:
        /*0098*/ 	.word	0x00000000


	//----- nvinfo : EIATTR_CBANK_PARAM_SIZE
	.align		4
.L_1635:
        /*009c*/ 	.byte	0x03, 0x19
        /*009e*/ 	.short	0x0024


	//----- nvinfo : EIATTR_PARAM_CBANK
	.align		4
        /*00a0*/ 	.byte	0x04, 0x0a
        /*00a2*/ 	.short	(.L_1637 - .L_1636)
	.align		4
.L_1636:
        /*00a4*/ 	.word	index@(.nv.constant0.SubtractInPlace)
        /*00a8*/ 	.short	0x0380
        /*00aa*/ 	.short	0x0024


	//----- nvinfo : EIATTR_SW_WAR
	.align		4
.L_1637:
        /*00ac*/ 	.byte	0x04, 0x36
        /*00ae*/ 	.short	(.L_1639 - .L_1638)
.L_1638:
        /*00b0*/ 	.word	0x00000008
.L_1639:


//--------------------- .nv.info.AddInPlace       --------------------------
	.section	.nv.info.AddInPlace,"",@"SHT_CUDA_INFO"
	.sectionflags	@""
	.align	4


	//----- nvinfo : EIATTR_CUDA_API_VERSION
	.align		4
        /*0000*/ 	.byte	0x04, 0x37
        /*0002*/ 	.short	(.L_1641 - .L_1640)
.L_1640:
        /*0004*/ 	.word	0x00000082


	//----- nvinfo : EIATTR_KPARAM_INFO
	.align		4
.L_1641:
        /*0008*/ 	.byte	0x04, 0x17
        /*000a*/ 	.short	(.L_1643 - .L_1642)
.L_1642:
        /*000c*/ 	.word	0x00000000
        /*0010*/ 	.short	0x0006
        /*0012*/ 	.short	0x0020
        /*0014*/ 	.byte	0x00, 0xf0, 0x11, 0x00


	//----- nvinfo : EIATTR_KPARAM_INFO
	.align		4
.L_1643:
        /*0018*/ 	.byte	0x04, 0x17
        /*001a*/ 	.short	(.L_1645 - .L_1644)
.L_1644:
        /*001c*/ 	.word	0x00000000
        /*0020*/ 	.short	0x0005
        /*0022*/ 	.short	0x001c
        /*0024*/ 	.byte	0x00, 0xf0, 0x11, 0x00


	//----- nvinfo : EIATTR_KPARAM_INFO
	.align		4
.L_1645:
        /*0028*/ 	.byte	0x04, 0x17
        /*002a*/ 	.short	(.L_1647 - .L_1646)
.L_1646:
        /*002c*/ 	.word	0x00000000
        /*0030*/ 	.short	0x0004
        /*0032*/ 	.short	0x0018
        /*0034*/ 	.byte	0x00, 0xf0, 0x11, 0x00


	//----- nvinfo : EIATTR_KPARAM_INFO
	.align		4
.L_1647:
        /*0038*/ 	.byte	0x04, 0x17
        /*003a*/ 	.short	(.L_1649 - .L_1648)
.L_1648:
        /*003c*/ 	.word	0x00000000
        /*0040*/ 	.short	0x0003
        /*0042*/ 	.short	0x0014
        /*0044*/ 	.byte	0x00, 0xf0, 0x11, 0x00


	//----- nvinfo : EIATTR_KPARAM_INFO
	.align		4
.L_1649:
        /*0048*/ 	.byte	0x04, 0x17
        /*004a*/ 	.short	(.L_1651 - .L_1650)
.L_1650:
        /*004c*/ 	.word	0x00000000
        /*0050*/ 	.short	0x0002
        /*0052*/ 	.short	0x0010
        /*0054*/ 	.byte	0x00, 0xf0, 0x11, 0x00


	//----- nvinfo : EIATTR_KPARAM_INFO
	.align		4
.L_1651:
        /*0058*/ 	.byte	0x04, 0x17
        /*005a*/ 	.short	(.L_1653 - .L_1652)
.L_1652:
        /*005c*/ 	.word	0x00000000
        /*0060*/ 	.short	0x0001
        /*0062*/ 	.short	0x0008
        /*0064*/ 	.byte	0x00, 0xf5, 0x21, 0x00


	//----- nvinfo : EIATTR_KPARAM_INFO
	.align		4
.L_1653:
        /*0068*/ 	.byte	0x04, 0x17
        /*006a*/ 	.short	(.L_1655 - .L_1654)
.L_1654:
        /*006c*/ 	.word	0x00000000
        /*0070*/ 	.short	0x0000
        /*0072*/ 	.short	0x0000
        /*0074*/ 	.byte	0x00, 0xf5, 0x21, 0x00


	//----- nvinfo : EIATTR_SPARSE_MMA_MASK
	.align		4
.L_1655:
        /*0078*/ 	.byte	0x03, 0x50
        /*007a*/ 	.short	0x0000


	//----- nvinfo : EIATTR_MAXREG_COUNT
	.align		4
        /*007c*/ 	.byte	0x03, 0x1b
        /*007e*/ 	.short	0x00ff


	//----- nvinfo : EIATTR_MERCURY_ISA_VERSION
	.align		4
        /*0080*/ 	.byte	0x03, 0x5f
        /*0082*/ 	.short	0x0101


	//----- nvinfo : EIATTR_VRC_CTA_INIT_COUNT
	.align		4
        /*0084*/ 	.byte	0x02, 0x4a
	.zero		1
	.zero		1


	//----- nvinfo : EIATTR_EXIT_INSTR_OFFSETS
	.align		4
        /*0088*/ 	.byte	0x04, 0x1c
        /*008a*/ 	.short	(.L_1657 - .L_1656)


	//   ....[0]....
.L_1656:
        /*008c*/ 	.word	0x00000070


	//   ....[1]....
        /*0090*/ 	.word	0x000001c0


	//----- nvinfo : EIATTR_CRS_STACK_SIZE
	.align		4
.L_1657:
        /*0094*/ 	.byte	0x04, 0x1e
        /*0096*/ 	.short	(.L_1659 - .L_1658)
.L_1658:
        /*0098*/ 	.word	0x00000000


	//----- nvinfo : EIATTR_CBANK_PARAM_SIZE
	.align		4
.L_1659:
        /*009c*/ 	.byte	0x03, 0x19
        /*009e*/ 	.short	0x0024


	//----- nvinfo : EIATTR_PARAM_CBANK
	.align		4
        /*00a0*/ 	.byte	0x04, 0x0a
        /*00a2*/ 	.short	(.L_1661 - .L_1660)
	.align		4
.L_1660:
        /*00a4*/ 	.word	index@(.nv.constant0.AddInPlace)
        /*00a8*/ 	.short	0x0380
        /*00aa*/ 	.short	0x0024


	//----- nvinfo : EIATTR_SW_WAR
	.align		4
.L_1661:
        /*00ac*/ 	.byte	0x04, 0x36
        /*00ae*/ 	.short	(.L_1663 - .L_1662)
.L_1662:
        /*00b0*/ 	.word	0x00000008
.L_1663:


//--------------------- .nv.info.Sqrt             --------------------------
	.section	.nv.info.Sqrt,"",@"SHT_CUDA_INFO"
	.sectionflags	@""
	.align	4


	//----- nvinfo : EIATTR_CUDA_API_VERSION
	.align		4
        /*0000*/ 	.byte	0x04, 0x37
        /*0002*/ 	.short	(.L_1665 - .L_1664)
.L_1664:
        /*0004*/ 	.word	0x00000082


	//----- nvinfo : EIATTR_KPARAM_INFO
	.align		4
.L_1665:
        /*0008*/ 	.byte	0x04, 0x17
        /*000a*/ 	.short	(.L_1667 - .L_1666)
.L_1666:
        /*000c*/ 	.word	0x00000000
        /*0010*/ 	.short	0x0005
        /*0012*/ 	.short	0x001c
        /*0014*/ 	.byte	0x00, 0xf0, 0x11, 0x00


	//----- nvinfo : EIATTR_KPARAM_INFO
	.align		4
.L_1667:
        /*0018*/ 	.byte	0x04, 0x17
        /*001a*/ 	.short	(.L_1669 - .L_1668)
.L_1668:
        /*001c*/ 	.word	0x00000000
        /*0020*/ 	.short	0x0004
        /*0022*/ 	.short	0x0018
        /*0024*/ 	.byte	0x00, 0xf0, 0x11, 0x00


	//----- nvinfo : EIATTR_KPARAM_INFO
	.align		4
.L_1669:
        /*0028*/ 	.byte	0x04, 0x17
        /*002a*/ 	.short	(.L_1671 - .L_1670)
.L_1670:
        /*002c*/ 	.word	0x00000000
        /*0030*/ 	.short	0x0003
        /*0032*/ 	.short	0x0014
        /*0034*/ 	.byte	0x00, 0xf0, 0x11, 0x00


	//----- nvinfo : EIATTR_KPARAM_INFO
	.align		4
.L_1671:
        /*0038*/ 	.byte	0x04, 0x17
        /*003a*/ 	.short	(.L_1673 - .L_1672)
.L_1672:
        /*003c*/ 	.word	0x00000000
        /*0040*/ 	.short	0x0002
        /*0042*/ 	.short	0x0010
        /*0044*/ 	.byte	0x00, 0xf0, 0x11, 0x00


	//----- nvinfo : EIATTR_KPARAM_INFO
	.align		4
.L_1673:
        /*0048*/ 	.byte	0x04, 0x17
        /*004a*/ 	.short	(.L_1675 - .L_1674)
.L_1674:
        /*004c*/ 	.word	0x00000000
        /*0050*/ 	.short	0x0001
        /*0052*/ 	.short	0x0008
        /*0054*/ 	.byte	0x00, 0xf5, 0x21, 0x00


	//----- nvinfo : EIATTR_KPARAM_INFO
	.align		4
.L_1675:
        /*0058*/ 	.byte	0x04, 0x17
        /*005a*/ 	.short	(.L_1677 - .L_1676)
.L_1676:
        /*005c*/ 	.word	0x00000000
        /*0060*/ 	.short	0x0000
        /*0062*/ 	.short	0x0000
        /*0064*/ 	.byte	0x00, 0xf5, 0x21, 0x00


	//----- nvinfo : EIATTR_SPARSE_MMA_MASK
	.align		4
.L_1677:
        /*0068*/ 	.byte	0x03, 0x50
        /*006a*/ 	.short	0x0000


	//----- nvinfo : EIATTR_MAXREG_COUNT
	.align		4
        /*006c*/ 	.byte	0x03, 0x1b
        /*006e*/ 	.short	0x00ff


	//----- nvinfo : EIATTR_MERCURY_ISA_VERSION
	.align		4
        /*0070*/ 	.byte	0x03, 0x5f
        /*0072*/ 	.short	0x0101


	//----- nvinfo : EIATTR_VRC_CTA_INIT_COUNT
	.align		4
        /*0074*/ 	.byte	0x02, 0x4a
	.zero		1
	.zero		1


	//----- nvinfo : EIATTR_EXIT_INSTR_OFFSETS
	.align		4
        /*0078*/ 	.byte	0x04, 0x1c
        /*007a*/ 	.short	(.L_1679 - .L_1678)


	//   ....[0]....
.L_1678:
        /*007c*/ 	.word	0x00000070


	//   ....[1]....
        /*0080*/ 	.word	0x00000280


	//----- nvinfo : EIATTR_CRS_STACK_SIZE
	.align		4
.L_1679:
        /*0084*/ 	.byte	0x04, 0x1e
        /*0086*/ 	.short	(.L_1681 - .L_1680)
.L_1680:
        /*0088*/ 	.word	0x00000000


	//----- nvinfo : EIATTR_CBANK_PARAM_SIZE
	.align		4
.L_1681:
        /*008c*/ 	.byte	0x03, 0x19
        /*008e*/ 	.short	0x0020


	//----- nvinfo : EIATTR_PARAM_CBANK
	.align		4
        /*0090*/ 	.byte	0x04, 0x0a
        /*0092*/ 	.short	(.L_1683 - .L_1682)
	.align		4
.L_1682:
        /*0094*/ 	.word	index@(.nv.constant0.Sqrt)
        /*0098*/ 	.short	0x0380
        /*009a*/ 	.short	0x0020


	//----- nvinfo : EIATTR_SW_WAR
	.align		4
.L_1683:
        /*009c*/ 	.byte	0x04, 0x36
        /*009e*/ 	.short	(.L_1685 - .L_1684)
.L_1684:
        /*00a0*/ 	.word	0x00000008
.L_1685:


//--------------------- .nv.info.PointwiseDivide  --------------------------
	.section	.nv.info.PointwiseDivide,"",@"SHT_CUDA_INFO"
	.sectionflags	@""
	.align	4


	//----- nvinfo : EIATTR_CUDA_API_VERSION
	.align		4
        /*0000*/ 	.byte	0x04, 0x37
        /*0002*/ 	.short	(.L_1687 - .L_1686)
.L_1686:
        /*0004*/ 	.word	0x00000082


	//----- nvinfo : EIATTR_KPARAM_INFO
	.align		4
.L_1687:
        /*0008*/ 	.byte	0x04, 0x17
        /*000a*/ 	.short	(.L_1689 - .L_1688)
.L_1688:
        /*000c*/ 	.word	0x00000000
        /*0010*/ 	.short	0x0004
        /*0012*/ 	.short	0x0018
        /*0014*/ 	.byte	0x00, 0xf0, 0x11, 0x00


	//----- nvinfo : EIATTR_KPARAM_INFO
	.align		4
.L_1689:
        /*0018*/ 	.byte	0x04, 0x17
        /*001a*/ 	.short	(.L_1691 - .L_1690)
.L_1690:
        /*001c*/ 	.word	0x00000000
        /*0020*/ 	.short	0x0003
        /*0022*/ 	.short	0x0014
        /*0024*/ 	.byte	0x00, 0xf0, 0x11, 0x00


	//----- nvinfo : EIATTR_KPARAM_INFO
	.align		4
.L_1691:
        /*0028*/ 	.byte	0x04, 0x17
        /*002a*/ 	.short	(.L_1693 - .L_1692)
.L_1692:
        /*002c*/ 	.word	0x00000000
        /*0030*/ 	.short	0x0002
        /*0032*/ 	.short	0x0010
        /*0034*/ 	.byte	0x00, 0xf0, 0x11, 0x00


	//----- nvinfo : EIATTR_KPARAM_INFO
	.align		4
.L_1693:
        /*0038*/ 	.byte	0x04, 0x17
        /*003a*/ 	.short	(.L_1695 - .L_1694)
.L_1694:
        /*003c*/ 	.word	0x00000000
        /*0040*/ 	.short	0x0001
        /*0042*/ 	.short	0x0008
        /*0044*/ 	.byte	0x00, 0xf5, 0x21, 0x00


	//----- nvinfo : EIATTR_KPARAM_INFO
	.align		4
.L_1695:
        /*0048*/ 	.byte	0x04, 0x17
        /*004a*/ 	.short	(.L_1697 - .L_1696)
.L_1696:
        /*004c*/ 	.word	0x00000000
        /*0050*/ 	.short	0x0000
        /*0052*/ 	.short	0x0000
        /*0054*/ 	.byte	0x00, 0xf5, 0x21, 0x00


	//----- nvinfo : EIATTR_SPARSE_MMA_MASK
	.align		4
.L_1697:
        /*0058*/ 	.byte	0x03, 0x50
        /*005a*/ 	.short	0x0000


	//----- nvinfo : EIATTR_MAXREG_COUNT
	.align		4
        /*005c*/ 	.byte	0x03, 0x1b
        /*005e*/ 	.short	0x00ff


	//----- nvinfo : EIATTR_MERCURY_ISA_VERSION
	.align		4
        /*0060*/ 	.byte	0x03, 0x5f
        /*0062*/ 	.short	0x0101


	//----- nvinfo : EIATTR_VRC_CTA_INIT_COUNT
	.align		4
        /*0064*/ 	.byte	0x02, 0x4a
	.zero		1
	.zero		1


	//----- nvinfo : EIATTR_EXIT_INSTR_OFFSETS
	.align		4
        /*0068*/ 	.byte	0x04, 0x1c
        /*006a*/ 	.short	(.L_1699 - .L_1698)


	//   ....[0]....
.L_1698:
        /*006c*/ 	.word	0x00000070


	//   ....[1]....
        /*0070*/ 	.word	0x00000260


	//----- nvinfo : EIATTR_CRS_STACK_SIZE
	.align		4
.L_1699:
        /*0074*/ 	.byte	0x04, 0x1e
        /*0076*/ 	.short	(.L_1701 - .L_1700)
.L_1700:
        /*0078*/ 	.word	0x00000000


	//----- nvinfo : EIATTR_CBANK_PARAM_SIZE
	.align		4
.L_1701:
        /*007c*/ 	.byte	0x03, 0x19
        /*007e*/ 	.short	0x001c


	//----- nvinfo : EIATTR_PARAM_CBANK
	.align		4
        /*0080*/ 	.byte	0x04, 0x0a
        /*0082*/ 	.short	(.L_1703 - .L_1702)
	.align		4
.L_1702:
        /*0084*/ 	.word	index@(.nv.constant0.PointwiseDivide)
        /*0088*/ 	.short	0x0380
        /*008a*/ 	.short	0x001c


	//----- nvinfo : EIATTR_SW_WAR
	.align		4
.L_1703:
        /*008c*/ 	.byte	0x04, 0x36
        /*008e*/ 	.short	(.L_1705 - .L_1704)
.L_1704:
        /*0090*/ 	.word	0x00000008
.L_1705:


//--------------------- .nv.info.PointwiseMultiply --------------------------
	.section	.nv.info.PointwiseMultiply,"",@"SHT_CUDA_INFO"
	.sectionflags	@""
	.align	4


	//----- nvinfo : EIATTR_CUDA_API_VERSION
	.align		4
        /*0000*/ 	.byte	0x04, 0x37
        /*0002*/ 	.short	(.L_1707 - .L_1706)
.L_1706:
        /*0004*/ 	.word	0x00000082


	//----- nvinfo : EIATTR_KPARAM_INFO
	.align		4
.L_1707:
        /*0008*/ 	.byte	0x04, 0x17
        /*000a*/ 	.short	(.L_1709 - .L_1708)
.L_1708:
        /*000c*/ 	.word	0x00000000
        /*0010*/ 	.short	0x0004
        /*0012*/ 	.short	0x0018
        /*0014*/ 	.byte	0x00, 0xf0, 0x11, 0x00


	//----- nvinfo : EIATTR_KPARAM_INFO
	.align		4
.L_1709:
        /*0018*/ 	.byte	0x04, 0x17
        /*001a*/ 	.short	(.L_1711 - .L_1710)
.L_1710:
        /*001c*/ 	.word	0x00000000
        /*0020*/ 	.short	0x0003
        /*0022*/ 	.short	0x0014
        /*0024*/ 	.byte	0x00, 0xf0, 0x11, 0x00


	//----- nvinfo : EIATTR_KPARAM_INFO
	.align		4
.L_1711:
        /*0028*/ 	.byte	0x04, 0x17
        /*002a*/ 	.short	(.L_1713 - .L_1712)
.L_1712:
        /*002c*/ 	.word	0x00000000
        /*0030*/ 	.short	0x0002
        /*0032*/ 	.short	0x0010
        /*0034*/ 	.byte	0x00, 0xf0, 0x11, 0x00


	//----- nvinfo : EIATTR_KPARAM_INFO
	.align		4
.L_1713:
        /*0038*/ 	.byte	0x04, 0x17
        /*003a*/ 	.short	(.L_1715 - .L_1714)
.L_1714:
        /*003c*/ 	.word	0x00000000
        /*0040*/ 	.short	0x0001
        /*0042*/ 	.short	0x0008
        /*0044*/ 	.byte	0x00, 0xf5, 0x21, 0x00


	//----- nvinfo : EIATTR_KPARAM_INFO
	.align		4
.L_1715:
        /*0048*/ 	.byte	0x04, 0x17
        /*004a*/ 	.short	(.L_1717 - .L_1716)
.L_1716:
        /*004c*/ 	.word	0x00000000
        /*0050*/ 	.short	0x0000
        /*0052*/ 	.short	0x0000
        /*0054*/ 	.byte	0x00, 0xf5, 0x21, 0x00


	//----- nvinfo : EIATTR_SPARSE_MMA_MASK
	.align		4
.L_1717:
        /*0058*/ 	.byte	0x03, 0x50
        /*005a*/ 	.short	0x0000


	//----- nvinfo : EIATTR_MAXREG_COUNT
	.align		4
        /*005c*/ 	.byte	0x03, 0x1b
        /*005e*/ 	.short	0x00ff


	//----- nvinfo : EIATTR_MERCURY_ISA_VERSION
	.align		4
        /*0060*/ 	.byte	0x03, 0x5f
        /*0062*/ 	.short	0x0101


	//----- nvinfo : EIATTR_VRC_CTA_INIT_COUNT
	.align		4
        /*0064*/ 	.byte	0x02, 0x4a
	.zero		1
	.zero		1


	//----- nvinfo : EIATTR_EXIT_INSTR_OFFSETS
	.align		4
        /*0068*/ 	.byte	0x04, 0x1c
        /*006a*/ 	.short	(.L_1719 - .L_1718)


	//   ....[0]....
.L_1718:
        /*006c*/ 	.word	0x00000070


	//   ....[1]....
        /*0070*/ 	.word	0x000001a0


	//----- nvinfo : EIATTR_CRS_STACK_SIZE
	.align		4
.L_1719:
        /*0074*/ 	.byte	0x04, 0x1e
        /*0076*/ 	.short	(.L_1721 - .L_1720)
.L_1720:
        /*0078*/ 	.word	0x00000000


	//----- nvinfo : EIATTR_CBANK_PARAM_SIZE
	.align		4
.L_1721:
        /*007c*/ 	.byte	0x03, 0x19
        /*007e*/ 	.short	0x001c


	//----- nvinfo : EIATTR_PARAM_CBANK
	.align		4
        /*0080*/ 	.byte	0x04, 0x0a
        /*0082*/ 	.short	(.L_1723 - .L_1722)
	.align		4
.L_1722:
        /*0084*/ 	.word	index@(.nv.constant0.PointwiseMultiply)
        /*0088*/ 	.short	0x0380
        /*008a*/ 	.short	0x001c


	//----- nvinfo : EIATTR_SW_WAR
	.align		4
.L_1723:
        /*008c*/ 	.byte	0x04, 0x36
        /*008e*/ 	.short	(.L_1725 - .L_1724)
.L_1724:
        /*0090*/ 	.word	0x00000008
.L_1725:


//--------------------- .nv.info.Scale            --------------------------
	.section	.nv.info.Scale,"",@"SHT_CUDA_INFO"
	.sectionflags	@""
	.align	4


	//----- nvinfo : EIATTR_CUDA_API_VERSION
	.align		4
        /*0000*/ 	.byte	0x04, 0x37
        /*0002*/ 	.short	(.L_1727 - .L_1726)
.L_1726:
        /*0004*/ 	.word	0x00000082


	//----- nvinfo : EIATTR_KPARAM_INFO
	.align		4
.L_1727:
        /*0008*/ 	.byte	0x04, 0x17
        /*000a*/ 	.short	(.L_1729 - .L_1728)
.L_1728:
        /*000c*/ 	.word	0x00000000
        /*0010*/ 	.short	0x0003
        /*0012*/ 	.short	0x0010
        /*0014*/ 	.byte	0x00, 0xf0, 0x11, 0x00


	//----- nvinfo : EIATTR_KPARAM_INFO
	.align		4
.L_1729:
        /*0018*/ 	.byte	0x04, 0x17
        /*001a*/ 	.short	(.L_1731 - .L_1730)
.L_1730:
        /*001c*/ 	.word	0x00000000
        /*0020*/ 	.short	0x0002
        /*0022*/ 	.short	0x000c
        /*0024*/ 	.byte	0x00, 0xf0, 0x11, 0x00


	//----- nvinfo : EIATTR_KPARAM_INFO
	.align		4
.L_1731:
        /*0028*/ 	.byte	0x04, 0x17
        /*002a*/ 	.short	(.L_1733 - .L_1732)
.L_1732:
        /*002c*/ 	.word	0x00000000
        /*0030*/ 	.short	0x0001
        /*0032*/ 	.short	0x0008
        /*0034*/ 	.byte	0x00, 0xf0, 0x11, 0x00


	//----- nvinfo : EIATTR_KPARAM_INFO
	.align		4
.L_1733:
        /*0038*/ 	.byte	0x04, 0x17
        /*003a*/ 	.short	(.L_1735 - .L_1734)
.L_1734:
        /*003c*/ 	.word	0x00000000
        /*0040*/ 	.short	0x0000
        /*0042*/ 	.short	0x0000
        /*0044*/ 	.byte	0x00, 0xf5, 0x21, 0x00


	//----- nvinfo : EIATTR_SPARSE_MMA_MASK
	.align		4
.L_1735:
        /*0048*/ 	.byte	0x03, 0x50
        /*004a*/ 	.short	0x0000


	//----- nvinfo : EIATTR_MAXREG_COUNT
	.align		4
        /*004c*/ 	.byte	0x03, 0x1b
        /*004e*/ 	.short	0x00ff


	//----- nvinfo : EIATTR_MERCURY_ISA_VERSION
	.align		4
        /*0050*/ 	.byte	0x03, 0x5f
        /*0052*/ 	.short	0x0101


	//----- nvinfo : EIATTR_VRC_CTA_INIT_COUNT
	.align		4
        /*0054*/ 	.byte	0x02, 0x4a
	.zero		1
	.zero		1


	//----- nvinfo : EIATTR_EXIT_INSTR_OFFSETS
	.align		4
        /*0058*/ 	.byte	0x04, 0x1c
        /*005a*/ 	.short	(.L_1737 - .L_1736)


	//   ....[0]....
.L_1736:
        /*005c*/ 	.word	0x00000070


	//   ....[1]....
        /*0060*/ 	.word	0x00000160


	//----- nvinfo : EIATTR_CRS_STACK_SIZE
	.align		4
.L_1737:
        /*0064*/ 	.byte	0x04, 0x1e
        /*0066*/ 	.short	(.L_1739 - .L_1738)
.L_1738:
        /*0068*/ 	.word	0x00000000


	//----- nvinfo : EIATTR_CBANK_PARAM_SIZE
	.align		4
.L_1739:
        /*006c*/ 	.byte	0x03, 0x19
        /*006e*/ 	.short	0x0014


	//----- nvinfo : EIATTR_PARAM_CBANK
	.align		4
        /*0070*/ 	.byte	0x04, 0x0a
        /*0072*/ 	.short	(.L_1741 - .L_1740)
	.align		4
.L_1740:
        /*0074*/ 	.word	index@(.nv.constant0.Scale)
        /*0078*/ 	.short	0x0380
        /*007a*/ 	.short	0x0014


	//----- nvinfo : EIATTR_SW_WAR
	.align		4
.L_1741:
        /*007c*/ 	.byte	0x04, 0x36
        /*007e*/ 	.short	(.L_1743 - .L_1742)
.L_1742:
        /*0080*/ 	.word	0x00000008
.L_1743:


//--------------------- .nv.info.IsFinite         --------------------------
	.section	.nv.info.IsFinite,"",@"SHT_CUDA_INFO"
	.sectionflags	@""
	.align	4


	//----- nvinfo : EIATTR_CUDA_API_VERSION
	.align		4
        /*0000*/ 	.byte	0x04, 0x37
        /*0002*/ 	.short	(.L_1745 - .L_1744)
.L_1744:
        /*0004*/ 	.word	0x00000082


	//----- nvinfo : EIATTR_KPARAM_INFO
	.align		4
.L_1745:
        /*0008*/ 	.byte	0x04, 0x17
        /*000a*/ 	.short	(.L_1747 - .L_1746)
.L_1746:
        /*000c*/ 	.word	0x00000000
        /*0010*/ 	.short	0x0003
        /*0012*/ 	.short	0x0014
        /*0014*/ 	.byte	0x00, 0xf0, 0x11, 0x00


	//----- nvinfo : EIATTR_KPARAM_INFO
	.align		4
.L_1747:
        /*0018*/ 	.byte	0x04, 0x17
        /*001a*/ 	.short	(.L_1749 - .L_1748)
.L_1748:
        /*001c*/ 	.word	0x00000000
        /*0020*/ 	.short	0x0002
        /*0022*/ 	.short	0x0010
        /*0024*/ 	.byte	0x00, 0xf0, 0x11, 0x00


	//----- nvinfo : EIATTR_KPARAM_INFO
	.align		4
.L_1749:
        /*0028*/ 	.byte	0x04, 0x17
        /*002a*/ 	.short	(.L_1751 - .L_1750)
.L_1750:
        /*002c*/ 	.word	0x00000000
        /*0030*/ 	.short	0x0001
        /*0032*/ 	.short	0x0008
        /*0034*/ 	.byte	0x00, 0xf5, 0x21, 0x00


	//----- nvinfo : EIATTR_KPARAM_INFO
	.align		4
.L_1751:
        /*0038*/ 	.byte	0x04, 0x17
        /*003a*/ 	.short	(.L_1753 - .L_1752)
.L_1752:
        /*003c*/ 	.word	0x00000000
        /*0040*/ 	.short	0x0000
        /*0042*/ 	.short	0x0000
        /*0044*/ 	.byte	0x00, 0xf5, 0x21, 0x00


	//----- nvinfo : EIATTR_SPARSE_MMA_MASK
	.align		4
.L_1753:
        /*0048*/ 	.byte	0x03, 0x50
        /*004a*/ 	.short	0x0000


	//----- nvinfo : EIATTR_MAXREG_COUNT
	.align		4
        /*004c*/ 	.byte	0x03, 0x1b
        /*004e*/ 	.short	0x00ff


	//----- nvinfo : EIATTR_MERCURY_ISA_VERSION
	.align		4
        /*0050*/ 	.byte	0x03, 0x5f
        /*0052*/ 	.short	0x0101


	//----- nvinfo : EIATTR_VRC_CTA_INIT_COUNT
	.align		4
        /*0054*/ 	.byte	0x02, 0x4a
	.zero		1
	.zero		1


	//----- nvinfo : EIATTR_EXIT_INSTR_OFFSETS
	.align		4
        /*0058*/ 	.byte	0x04, 0x1c
        /*005a*/ 	.short	(.L_1755 - .L_1754)


	//   ....[0]....
.L_1754:
        /*005c*/ 	.word	0x00000070


	//   ....[1]....
        /*0060*/ 	.word	0x00000170


	//----- nvinfo : EIATTR_CRS_STACK_SIZE
	.align		4
.L_1755:
        /*0064*/ 	.byte	0x04, 0x1e
        /*0066*/ 	.short	(.L_1757 - .L_1756)
.L_1756:
        /*0068*/ 	.word	0x00000000


	//----- nvinfo : EIATTR_CBANK_PARAM_SIZE
	.align		4
.L_1757:
        /*006c*/ 	.byte	0x03, 0x19
        /*006e*/ 	.short	0x0018


	//----- nvinfo : EIATTR_PARAM_CBANK
	.align		4
        /*0070*/ 	.byte	0x04, 0x0a
        /*0072*/ 	.short	(.L_1759 - .L_1758)
	.align		4
.L_1758:
        /*0074*/ 	.word	index@(.nv.constant0.IsFinite)
        /*0078*/ 	.short	0x0380
        /*007a*/ 	.short	0x0018


	//----- nvinfo : EIATTR_SW_WAR
	.align		4
.L_1759:
        /*007c*/ 	.byte	0x04, 0x36
        /*007e*/ 	.short	(.L_1761 - .L_1760)
.L_1760:
        /*0080*/ 	.word	0x00000008
.L_1761:


//--------------------- .nv.callgraph             --------------------------
	.section	.nv.callgraph,"",@"SHT_CUDA_CALLGRAPH"
	.align	4
	.sectionentsize	8
	.align		4
        /*0000*/ 	.word	0x00000000
	.align		4
        /*0004*/ 	.word	0xffffffff
	.align		4
        /*0008*/ 	.word	0x00000000
	.align		4
        /*000c*/ 	.word	0xfffffffe
	.align		4
        /*0010*/ 	.word	0x00000000
	.align		4
        /*0014*/ 	.word	0xfffffffd
	.align		4
        /*0018*/ 	.word	0x00000000
	.align		4
        /*001c*/ 	.word	0xfffffffc


//--------------------- .text.SumValues           --------------------------
	.section	.text.SumValues,"ax",@progbits
	.align	128
        .global         SumValues
        .type           SumValues,@function
        .size           SumValues,(.L_x_342 - SumValues)
        .other          SumValues,@"STO_CUDA_ENTRY STV_DEFAULT"
SumValues:
.text.SumValues:
[----:B------:R-:W-:Y:S01]  /*0000*/  LDC R1, c[0x0][0x37c] ;  /* 0x0000df00ff017b82 */ /* 0x000fe20000000800 */
[----:B------:R-:W0:Y:S07]  /*0010*/  S2R R7, SR_TID.X ;  /* 0x0000000000077919 */ /* 0x000e2e0000002100 */
[----:B------:R-:W1:Y:S01]  /*0020*/  LDC R9, c[0x0][0x388] ;  /* 0x0000e200ff097b82 */ /* 0x000e620000000800 */
[----:B------:R-:W2:Y:S01]  /*0030*/  LDCU UR4, c[0x0][0x360] ;  /* 0x00006c00ff0477ac */ /* 0x000ea20008000800 */
[----:B------:R-:W-:Y:S01]  /*0040*/  BSSY.RECONVERGENT B0, `(.L_x_0) ;  /* 0x0000011000007945 */ /* 0x000fe20003800200 */
[----:B------:R-:W2:Y:S01]  /*0050*/  S2R R0, SR_CTAID.X ;  /* 0x0000000000007919 */ /* 0x000ea20000002500 */
[----:B------:R-:W3:Y:S01]  /*0060*/  LDCU.64 UR6, c[0x0][0x358] ;  /* 0x00006b00ff0677ac */ /* 0x000ee20008000a00 */
[----:B0-----:R-:W-:Y:S01]  /*0070*/  ISETP.NE.AND P1, PT, R7, RZ, PT ;  /* 0x000000ff0700720c */ /* 0x001fe20003f25270 */
[----:B--2---:R-:W-:-:S05]  /*0080*/  IMAD R4, R0, UR4, R7 ;  /* 0x0000000400047c24 */ /* 0x004fca000f8e0207 */
[----:B-1----:R-:W-:-:S13]  /*0090*/  ISETP.GE.U32.AND P0, PT, R4, R9, PT ;  /* 0x000000090400720c */ /* 0x002fda0003f06070 */
[----:B---3--:R-:W-:Y:S05]  /*00a0*/  @P0 BRA `(.L_x_1) ;  /* 0x0000000000280947 */ /* 0x008fea0003800000 */
[----:B------:R-:W0:Y:S01]  /*00b0*/  LDC.64 R2, c[0x0][0x380] ;  /* 0x0000e000ff027b82 */ /* 0x000e220000000a00 */
[----:B------:R-:W1:Y:S02]  /*00c0*/  LDCU UR4, c[0x0][0x398] ;  /* 0x00007300ff0477ac */ /* 0x000e640008000800 */
[----:B-1----:R-:W-:-:S04]  /*00d0*/  IMAD R5, R4, UR4, RZ ;  /* 0x0000000404057c24 */ /* 0x002fc8000f8e02ff */
[----:B0-----:R-:W-:-:S06]  /*00e0*/  IMAD.WIDE.U32 R2, R5, 0x4, R2 ;  /* 0x0000000405027825 */ /* 0x001fcc00078e0002 */
[----:B------:R-:W2:Y:S01]  /*00f0*/  LDG.E.CONSTANT R2, desc[UR6][R2.64] ;  /* 0x0000000602027981 */ /* 0x000ea2000c1e9900 */
[----:B------:R-:W0:Y:S01]  /*0100*/  S2UR UR5, SR_CgaCtaId ;  /* 0x00000000000579c3 */ /* 0x000e220000008800 */
[----:B------:R-:W-:Y:S02]  /*0110*/  UMOV UR4, 0x400 ;  /* 0x0000040000047882 */ /* 0x000fe40000000000 */
[----:B0-----:R-:W-:-:S06]  /*0120*/  ULEA UR4, UR5, UR4, 0x18 ;  /* 0x0000000405047291 */ /* 0x001fcc000f8ec0ff */
[----:B------:R-:W-:-:S05]  /*0130*/  LEA R5, R7, UR4, 0x2 ;  /* 0x0000000407057c11 */ /* 0x000fca000f8e10ff */
[----:B--2---:R0:W-:Y:S02]  /*0140*/  STS [R5], R2 ;  /* 0x0000000205007388 */ /* 0x0041e40000000800 */
.L_x_1:
[----:B------:R-:W-:Y:S05]  /*0150*/  BSYNC.RECONVERGENT B0 ;  /* 0x0000000000007941 */ /* 0x000fea0003800200 */
.L_x_0:
[----:B------:R-:W-:Y:S06]  /*0160*/  BAR.SYNC.DEFER_BLOCKING 0x0 ;  /* 0x0000000000007b1d */ /* 0x000fec0000010000 */
[----:B------:R-:W-:Y:S05]  /*0170*/  @P1 EXIT ;  /* 0x000000000000194d */ /* 0x000fea0003800000 */
[----:B0-----:R-:W-:Y:S02]  /*0180*/  IMAD R2, R0, -0x400, R9 ;  /* 0xfffffc0000027824 */ /* 0x001fe400078e0209 */
[----:B------:R-:W-:-:S03]  /*0190*/  HFMA2 R19, -RZ, RZ, 0, 0 ;  /* 0x00000000ff137431 */ /* 0x000fc600000001ff */
[----:B------:R-:W-:-:S13]  /*01a0*/  ISETP.NE.AND P0, PT, R2, RZ, PT ;  /* 0x000000ff0200720c */ /* 0x000fda0003f05270 */
[----:B------:R-:W-:Y:S05]  /*01b0*/  @!P0 BRA `(.L_x_2) ;  /* 0x0000000400548947 */ /* 0x000fea0003800000 */
[C---:B------:R-:W-:Y:S02]  /*01c0*/  ISETP.GE.U32.AND P1, PT, R2.reuse, 0x10, PT ;  /* 0x000000100200780c */ /* 0x040fe40003f26070 */
[----:B------:R-:W-:Y:S02]  /*01d0*/  VIMNMX.U32 R3, PT, PT, R2, 0x400, PT ;  /* 0x0000040002037848 */ /* 0x000fe40003fe0000 */
[----:B------:R-:W-:Y:S02]  /*01e0*/  MOV R19, RZ ;  /* 0x000000ff00137202 */ /* 0x000fe40000000f00 */
[----:B------:R-:W-:Y:S02]  /*01f0*/  LOP3.LUT R20, R3, 0xf, RZ, 0xc0, !PT ;  /* 0x0000000f03147812 */ /* 0x000fe400078ec0ff */
[----:B------:R-:W-:Y:S02]  /*0200*/  MOV R2, RZ ;  /* 0x000000ff00027202 */ /* 0x000fe40000000f00 */
[----:B------:R-:W-:-:S03]  /*0210*/  ISETP.NE.AND P0, PT, R20, RZ, PT ;  /* 0x000000ff1400720c */ /* 0x000fc60003f05270 */
[----:B------:R-:W-:Y:S10]  /*0220*/  @!P1 BRA `(.L_x_3) ;  /* 0x00000000007c9947 */ /* 0x000ff40003800000 */
[----:B------:R-:W0:Y:S01]  /*0230*/  S2UR UR5, SR_CgaCtaId ;  /* 0x00000000000579c3 */ /* 0x000e220000008800 */
[----:B------:R-:W-:Y:S01]  /*0240*/  LOP3.LUT R2, R3, 0x7f0, RZ, 0xc0, !PT ;  /* 0x000007f003027812 */ /* 0x000fe200078ec0ff */
[----:B------:R-:W-:Y:S01]  /*0250*/  UMOV UR4, 0x400 ;  /* 0x0000040000047882 */ /* 0x000fe20000000000 */
[----:B------:R-:W-:Y:S02]  /*0260*/  MOV R19, RZ ;  /* 0x000000ff00137202 */ /* 0x000fe40000000f00 */
[----:B------:R-:W-:Y:S01]  /*0270*/  IADD3 R21, PT, PT, -R2, RZ, RZ ;  /* 0x000000ff02157210 */ /* 0x000fe20007ffe1ff */
[----:B0-----:R-:W-:-:S04]  /*0280*/  ULEA UR4, UR5, UR4, 0x18 ;  /* 0x0000000405047291 */ /* 0x001fc8000f8ec0ff */
[----:B------:R-:W-:-:S12]  /*0290*/  UIADD3 UR4, UPT, UPT, UR4, 0x20, URZ ;  /* 0x0000002004047890 */ /* 0x000fd8000fffe0ff */
.L_x_4:
[----:B------:R-:W0:Y:S01]  /*02a0*/  LDS.128 R4, [UR4+-0x20] ;  /* 0xffffe004ff047984 */ /* 0x000e220008000c00 */
[----:B------:R-:W-:-:S03]  /*02b0*/  IADD3 R21, PT, PT, R21, 0x10, RZ ;  /* 0x0000001015157810 */ /* 0x000fc60007ffe0ff */
[----:B------:R-:W1:Y:S01]  /*02c0*/  LDS.128 R8, [UR4+-0x10] ;  /* 0xfffff004ff087984 */ /* 0x000e620008000c00 */
[----:B------:R-:W-:-:S03]  /*02d0*/  ISETP.NE.AND P1, PT, R21, RZ, PT ;  /* 0x000000ff1500720c */ /* 0x000fc60003f25270 */
[----:B------:R-:W2:Y:S01]  /*02e0*/  LDS.128 R12, [UR4] ;  /* 0x00000004ff0c7984 */ /* 0x000ea20008000c00 */
[----:B0-----:R-:W-:-:S03]  /*02f0*/  FADD R4, R4, R19 ;  /* 0x0000001304047221 */ /* 0x001fc60000000000 */
[----:B------:R-:W0:Y:S01]  /*0300*/  LDS.128 R16, [UR4+0x10] ;  /* 0x00001004ff107984 */ /* 0x000e220008000c00 */
[----:B------:R-:W-:Y:S01]  /*0310*/  UIADD3 UR4, UPT, UPT, UR4, 0x40, URZ ;  /* 0x0000004004047890 */ /* 0x000fe2000fffe0ff */
[----:B------:R-:W-:-:S04]  /*0320*/  FADD R5, R4, R5 ;  /* 0x0000000504057221 */ /* 0x000fc80000000000 */
[----:B------:R-:W-:-:S04]  /*0330*/  FADD R6, R5, R6 ;  /* 0x0000000605067221 */ /* 0x000fc80000000000 */
[----:B------:R-:W-:-:S04]  /*0340*/  FADD R7, R6, R7 ;  /* 0x0000000706077221 */ /* 0x000fc80000000000 */
[----:B-1----:R-:W-:-:S04]  /*0350*/  FADD R8, R7, R8 ;  /* 0x0000000807087221 */ /* 0x002fc80000000000 */
[----:B------:R-:W-:-:S04]  /*0360*/  FADD R9, R8, R9 ;  /* 0x0000000908097221 */ /* 0x000fc80000000000 */
[----:B------:R-:W-:-:S04]  /*0370*/  FADD R10, R9, R10 ;  /* 0x0000000a090a7221 */ /* 0x000fc80000000000 */
[----:B------:R-:W-:-:S04]  /*0380*/  FADD R11, R10, R11 ;  /* 0x0000000b0a0b7221 */ /* 0x000fc80000000000 */
[----:B--2---:R-:W-:-:S04]  /*0390*/  FADD R12, R11, R12 ;  /* 0x0000000c0b0c7221 */ /* 0x004fc80000000000 */
[----:B------:R-:W-:-:S04]  /*03a0*/  FADD R13, R12, R13 ;  /* 0x0000000d0c0d7221 */ /* 0x000fc80000000000 */
[----:B------:R-:W-:-:S04]  /*03b0*/  FADD R14, R13, R14 ;  /* 0x0000000e0d0e7221 */ /* 0x000fc80000000000 */
[----:B------:R-:W-:-:S04]  /*03c0*/  FADD R15, R14, R15 ;  /* 0x0000000f0e0f7221 */ /* 0x000fc80000000000 */
[----:B0-----:R-:W-:-:S04]  /*03d0*/  FADD R16, R15, R16 ;  /* 0x000000100f107221 */ /* 0x001fc80000000000 */
[----:B------:R-:W-:-:S04]  /*03e0*/  FADD R17, R16, R17 ;  /* 0x0000001110117221 */ /* 0x000fc80000000000 */
[----:B------:R-:W-:-:S04]  /*03f0*/  FADD R18, R17, R18 ;  /* 0x0000001211127221 */ /* 0x000fc80000000000 */
[----:B------:R-:W-:Y:S01]  /*0400*/  FADD R19, R18, R19 ;  /* 0x0000001312137221 */ /* 0x000fe20000000000 */
[----:B------:R-:W-:Y:S06]  /*0410*/  @P1 BRA `(.L_x_4) ;  /* 0xfffffffc00a01947 */ /* 0x000fec000383ffff */
.L_x_3:
[----:B------:R-:W-:Y:S05]  /*0420*/  @!P0 BRA `(.L_x_2) ;  /* 0x0000000000b88947 */ /* 0x000fea0003800000 */
[----:B------:R-:W-:Y:S02]  /*0430*/  ISETP.GE.U32.AND P0, PT, R20, 0x8, PT ;  /* 0x000000081400780c */ /* 0x000fe40003f06070 */
[----:B------:R-:W-:-:S04]  /*0440*/  LOP3.LUT R13, R3, 0x7, RZ, 0xc0, !PT ;  /* 0x00000007030d7812 */ /* 0x000fc800078ec0ff */
[----:B------:R-:W-:-:S07]  /*0450*/  ISETP.NE.AND P1, PT, R13, RZ, PT ;  /* 0x000000ff0d00720c */ /* 0x000fce0003f25270 */
[----:B------:R-:W-:Y:S06]  /*0460*/  @!P0 BRA `(.L_x_5) ;  /* 0x00000000003c8947 */ /* 0x000fec0003800000 */
[----:B------:R-:W0:Y:S01]  /*0470*/  S2R R5, SR_CgaCtaId ;  /* 0x0000000000057919 */ /* 0x000e220000008800 */
[----:B------:R-:W-:-:S04]  /*0480*/  MOV R4, 0x400 ;  /* 0x0000040000047802 */ /* 0x000fc80000000f00 */
[----:B0-----:R-:W-:-:S04]  /*0490*/  LEA R5, R5, R4, 0x18 ;  /* 0x0000000405057211 */ /* 0x001fc800078ec0ff */
[C---:B------:R-:W-:Y:S02]  /*04a0*/  LEA R12, R2.reuse, R5, 0x2 ;  /* 0x00000005020c7211 */ /* 0x040fe400078e10ff */
[----:B------:R-:W-:-:S03]  /*04b0*/  IADD3 R2, PT, PT, R2, 0x8, RZ ;  /* 0x0000000802027810 */ /* 0x000fc60007ffe0ff */
[----:B------:R-:W0:Y:S04]  /*04c0*/  LDS.128 R4, [R12] ;  /* 0x000000000c047984 */ /* 0x000e280000000c00 */
[----:B------:R-:W1:Y:S01]  /*04d0*/  LDS.128 R8, [R12+0x10] ;  /* 0x000010000c087984 */ /* 0x000e620000000c00 */
[----:B0-----:R-:W-:-:S04]  /*04e0*/  FADD R4, R19, R4 ;  /* 0x0000000413047221 */ /* 0x001fc80000000000 */
[----:B------:R-:W-:-:S04]  /*04f0*/  FADD R5, R4, R5 ;  /* 0x0000000504057221 */ /* 0x000fc80000000000 */
[----:B------:R-:W-:-:S04]  /*0500*/  FADD R6, R5, R6 ;  /* 0x0000000605067221 */ /* 0x000fc80000000000 */
[----:B------:R-:W-:-:S04]  /*0510*/  FADD R7, R6, R7 ;  /* 0x0000000706077221 */ /* 0x000fc80000000000 */
[----:B-1----:R-:W-:-:S04]  /*0520*/  FADD R8, R7, R8 ;  /* 0x0000000807087221 */ /* 0x002fc80000000000 */
[----:B------:R-:W-:-:S04]  /*0530*/  FADD R9, R8, R9 ;  /* 0x0000000908097221 */ /* 0x000fc80000000000 */
[----:B------:R-:W-:-:S04]  /*0540*/  FADD R10, R9, R10 ;  /* 0x0000000a090a7221 */ /* 0x000fc80000000000 */
[----:B------:R-:W-:-:S07]  /*0550*/  FADD R19, R10, R11 ;  /* 0x0000000b0a137221 */ /* 0x000fce0000000000 */
.L_x_5:
        /* <DEDUP_REMOVED lines=9> */
[----:B------:R-:W-:-:S04]  /*05f0*/  IADD3 R2, PT, PT, R2, 0x4, RZ ;  /* 0x0000000402027810 */ /* 0x000fc80007ffe0ff */
[----:B------:R-:W0:Y:S02]  /*0600*/  LDS.128 R4, [R5] ;  /* 0x0000000005047984 */ /* 0x000e240000000c00 */
[----:B0-----:R-:W-:-:S04]  /*0610*/  FADD R4, R19, R4 ;  /* 0x0000000413047221 */ /* 0x001fc80000000000 */
[----:B------:R-:W-:-:S04]  /*0620*/  FADD R9, R4, R5 ;  /* 0x0000000504097221 */ /* 0x000fc80000000000 */
[----:B------:R-:W-:-:S04]  /*0630*/  FADD R6, R9, R6 ;  /* 0x0000000609067221 */ /* 0x000fc80000000000 */
[----:B------:R-:W-:-:S07]  /*0640*/  FADD R19, R6, R7 ;  /* 0x0000000706137221 */ /* 0x000fce0000000000 */
.L_x_6:
[----:B------:R-:W-:Y:S05]  /*0650*/  @!P1 BRA `(.L_x_2) ;  /* 0x00000000002c9947 */ /* 0x000fea0003800000 */
[----:B------:R-:W0:Y:S01]  /*0660*/  S2R R5, SR_CgaCtaId ;  /* 0x0000000000057919 */ /* 0x000e220000008800 */
[----:B------:R-:W-:Y:S02]  /*0670*/  MOV R4, 0x400 ;  /* 0x0000040000047802 */ /* 0x000fe40000000f00 */
[----:B------:R-:W-:Y:S02]  /*0680*/  IADD3 R3, PT, PT, -R3, RZ, RZ ;  /* 0x000000ff03037210 */ /* 0x000fe40007ffe1ff */
[----:B0-----:R-:W-:-:S04]  /*0690*/  LEA R5, R5, R4, 0x18 ;  /* 0x0000000405057211 */ /* 0x001fc800078ec0ff */
[----:B------:R-:W-:-:S07]  /*06a0*/  LEA R2, R2, R5, 0x2 ;  /* 0x0000000502027211 */ /* 0x000fce00078e10ff */
.L_x_7:
[----:B------:R0:W1:Y:S01]  /*06b0*/  LDS R4, [R2] ;  /* 0x0000000002047984 */ /* 0x0000620000000800 */
[----:B------:R-:W-:-:S04]  /*06c0*/  IADD3 R3, PT, PT, R3, 0x1, RZ ;  /* 0x0000000103037810 */ /* 0x000fc80007ffe0ff */
[----:B------:R-:W-:Y:S02]  /*06d0*/  ISETP.NE.AND P0, PT, R3, RZ, PT ;  /* 0x000000ff0300720c */ /* 0x000fe40003f05270 */
[----:B0-----:R-:W-:Y:S01]  /*06e0*/  IADD3 R2, PT, PT, R2, 0x4, RZ ;  /* 0x0000000402027810 */ /* 0x001fe20007ffe0ff */
[----:B-1----:R-:W-:-:S10]  /*06f0*/  FADD R19, R4, R19 ;  /* 0x0000001304137221 */ /* 0x002fd40000000000 */
[----:B------:R-:W-:Y:S05]  /*0700*/  @P0 BRA `(.L_x_7) ;  /* 0xfffffffc00e80947 */ /* 0x000fea000383ffff */
.L_x_2:
[----:B------:R-:W0:Y:S02]  /*0710*/  LDC.64 R2, c[0x0][0x390] ;  /* 0x0000e400ff027b82 */ /* 0x000e240000000a00 */
[----:B0-----:R-:W-:-:S05]  /*0720*/  IMAD.WIDE.U32 R2, R0, 0x4, R2 ;  /* 0x0000000400027825 */ /* 0x001fca00078e0002 */
[----:B------:R-:W-:Y:S01]  /*0730*/  STG.E desc[UR6][R2.64], R19 ;  /* 0x0000001302007986 */ /* 0x000fe2000c101906 */
[----:B------:R-:W-:Y:S05]  /*0740*/  EXIT ;  /* 0x000000000000794d */ /* 0x000fea0003800000 */
.L_x_8:
[----:B------:R-:W-:-:S00]  /*0750*/  BRA `(.L_x_8) ;  /* 0xfffffffc00fc7947 */ /* 0x000fc0000383ffff */
[----:B------:R-:W-:-:S00]  /*0760*/  NOP ;  /* 0x0000000000007918 */ /* 0x000fc00000000000 */
        /* <DEDUP_REMOVED lines=9> */
.L_x_342:


//--------------------- .text.CosineDistances     --------------------------
	.section	.text.CosineDistances,"ax",@progbits
	.align	128
        .global         CosineDistances
        .type           CosineDistances,@function
        .size           CosineDistances,(.L_x_343 - CosineDistances)
        .other          CosineDistances,@"STO_CUDA_ENTRY STV_DEFAULT"
CosineDistances:
.text.CosineDistances:
[----:B------:R-:W-:Y:S01]  /*0000*/  LDC R1, c[0x0][0x37c] ;  /* 0x0000df00ff017b82 */ /* 0x000fe20000000800 */
[----:B------:R-:W0:Y:S01]  /*0010*/  S2R R10, SR_CTAID.X ;  /* 0x00000000000a7919 */ /* 0x000e220000002500 */
[----:B------:R-:W0:Y:S01]  /*0020*/  LDCU UR5, c[0x0][0x360] ;  /* 0x00006c00ff0577ac */ /* 0x000e220008000800 */
[----:B------:R-:W0:Y:S01]  /*0030*/  S2R R3, SR_TID.X ;  /* 0x0000000000037919 */ /* 0x000e220000002100 */
[----:B------:R-:W1:Y:S01]  /*0040*/  LDCU UR4, c[0x0][0x3ac] ;  /* 0x00007580ff0477ac */ /* 0x000e620008000800 */
[----:B0-----:R-:W-:-:S05]  /*0050*/  IMAD R10, R10, UR5, R3 ;  /* 0x000000050a0a7c24 */ /* 0x001fca000f8e0203 */
[----:B-1----:R-:W-:-:S13]  /*0060*/  ISETP.GE.U32.AND P0, PT, R10, UR4, PT ;  /* 0x000000040a007c0c */ /* 0x002fda000bf06070 */
[----:B------:R-:W-:Y:S05]  /*0070*/  @P0 EXIT ;  /* 0x000000000000094d */ /* 0x000fea0003800000 */
[----:B------:R-:W0:Y:S01]  /*0080*/  S2R R0, SR_CTAID.Y ;  /* 0x0000000000007919 */ /* 0x000e220000002600 */
[----:B------:R-:W1:Y:S01]  /*0090*/  LDCU UR7, c[0x0][0x364] ;  /* 0x00006c80ff0777ac */ /* 0x000e620008000800 */
[----:B------:R-:W0:Y:S01]  /*00a0*/  S2R R3, SR_TID.Y ;  /* 0x0000000000037919 */ /* 0x000e220000002200 */
[----:B------:R-:W1:Y:S01]  /*00b0*/  LDCU UR4, c[0x0][0x374] ;  /* 0x00006e80ff0477ac */ /* 0x000e620008000800 */
[----:B------:R-:W2:Y:S01]  /*00c0*/  LDCU UR6, c[0x0][0x370] ;  /* 0x00006e00ff0677ac */ /* 0x000ea20008000800 */
[----:B------:R-:W3:Y:S01]  /*00d0*/  LDCU.64 UR8, c[0x0][0x358] ;  /* 0x00006b00ff0877ac */ /* 0x000ee20008000a00 */
[----:B-1----:R-:W-:Y:S02]  /*00e0*/  UIMAD UR4, UR7, UR4, URZ ;  /* 0x00000004070472a4 */ /* 0x002fe4000f8e02ff */
[----:B--2---:R-:W-:Y:S01]  /*00f0*/  UIMAD UR5, UR5, UR6, URZ ;  /* 0x00000006050572a4 */ /* 0x004fe2000f8e02ff */
[----:B0--3--:R-:W-:-:S11]  /*0100*/  IMAD R0, R0, UR7, R3 ;  /* 0x0000000700007c24 */ /* 0x009fd6000f8e0203 */
.L_x_12:
[----:B0-----:R-:W0:Y:S01]  /*0110*/  LDC R11, c[0x0][0x3a8] ;  /* 0x0000ea00ff0b7b82 */ /* 0x001e220000000800 */
[----:B------:R-:W-:Y:S01]  /*0120*/  BSSY.RECONVERGENT B0, `(.L_x_9) ;  /* 0x000001b000007945 */ /* 0x000fe20003800200 */
[----:B0-----:R-:W-:-:S13]  /*0130*/  ISETP.GE.U32.AND P0, PT, R0, R11, PT ;  /* 0x0000000b0000720c */ /* 0x001fda0003f06070 */
[----:B------:R-:W-:Y:S05]  /*0140*/  @P0 BRA `(.L_x_10) ;  /* 0x0000000000600947 */ /* 0x000fea0003800000 */
[----:B------:R-:W0:Y:S08]  /*0150*/  LDC.64 R12, c[0x0][0x380] ;  /* 0x0000e000ff0c7b82 */ /* 0x000e300000000a00 */
[----:B------:R-:W1:Y:S08]  /*0160*/  LDC.64 R2, c[0x0][0x388] ;  /* 0x0000e200ff027b82 */ /* 0x000e700000000a00 */
[----:B------:R-:W2:Y:S01]  /*0170*/  LDC.64 R4, c[0x0][0x3a0] ;  /* 0x0000e800ff047b82 */ /* 0x000ea20000000a00 */
[----:B0-----:R-:W-:-:S07]  /*0180*/  IMAD.WIDE.U32 R12, R10, 0x4, R12 ;  /* 0x000000040a0c7825 */ /* 0x001fce00078e000c */
[----:B------:R-:W0:Y:S01]  /*0190*/  LDC.64 R6, c[0x0][0x390] ;  /* 0x0000e400ff067b82 */ /* 0x000e220000000a00 */
[----:B------:R-:W3:Y:S01]  /*01a0*/  LDG.E.CONSTANT R29, desc[UR8][R12.64] ;  /* 0x000000080c1d7981 */ /* 0x000ee2000c1e9900 */
[----:B------:R-:W-:-:S06]  /*01b0*/  MOV R23, R0 ;  /* 0x0000000000177202 */ /* 0x000fcc0000000f00 */
[----:B------:R-:W4:Y:S02]  /*01c0*/  LDC.64 R8, c[0x0][0x398] ;  /* 0x0000e600ff087b82 */ /* 0x000f240000000a00 */
[----:B01234-:R-:W-:-:S07]  /*01d0*/  FMUL R22, R29, R29 ;  /* 0x0000001d1d167220 */ /* 0x01ffce0000400000 */
.L_x_11:
[----:B------:R-:W-:-:S06]  /*01e0*/  IMAD.WIDE.U32 R18, R23, 0x8, R2 ;  /* 0x0000000817127825 */ /* 0x000fcc00078e0002 */
[----:B------:R-:W2:Y:S01]  /*01f0*/  LDG.E.64.CONSTANT R18, desc[UR8][R18.64] ;  /* 0x0000000812127981 */ /* 0x000ea2000c1e9b00 */
[----:B0-----:R-:W-:-:S04]  /*0200*/  IMAD.WIDE.U32 R12, R23, 0x4, R6 ;  /* 0x00000004170c7825 */ /* 0x001fc800078e0006 */
[----:B------:R-:W-:-:S04]  /*0210*/  IMAD.WIDE.U32 R14, R23, 0x4, R8 ;  /* 0x00000004170e7825 */ /* 0x000fc800078e0008 */
[----:B--2---:R-:W-:-:S06]  /*0220*/  IMAD.WIDE.U32 R20, R10, 0x4, R18 ;  /* 0x000000040a147825 */ /* 0x004fcc00078e0012 */
[----:B------:R-:W2:Y:S01]  /*0230*/  LD.E R20, desc[UR8][R20.64] ;  /* 0x0000000814147980 */ /* 0x000ea2000c101900 */
[C---:B------:R-:W-:Y:S01]  /*0240*/  IMAD.WIDE.U32 R16, R23.reuse, 0x4, R4 ;  /* 0x0000000417107825 */ /* 0x040fe200078e0004 */
[----:B------:R-:W-:Y:S02]  /*0250*/  IADD3 R23, PT, PT, R23, UR4, RZ ;  /* 0x0000000417177c10 */ /* 0x000fe4000fffe0ff */
[----:B------:R0:W-:Y:S02]  /*0260*/  REDG.E.ADD.F32.FTZ.RN.STRONG.GPU desc[UR8][R12.64], R22 ;  /* 0x000000160c0079a6 */ /* 0x0001e4000c12f308 */
[----:B------:R-:W-:Y:S01]  /*0270*/  ISETP.GE.U32.AND P0, PT, R23, R11, PT ;  /* 0x0000000b1700720c */ /* 0x000fe20003f06070 */
[-C--:B--2---:R-:W-:Y:S01]  /*0280*/  FMUL R25, R29, R20.reuse ;  /* 0x000000141d197220 */ /* 0x084fe20000400000 */
[----:B------:R-:W-:-:S04]  /*0290*/  FMUL R27, R20, R20 ;  /* 0x00000014141b7220 */ /* 0x000fc80000400000 */
[----:B------:R0:W-:Y:S04]  /*02a0*/  REDG.E.ADD.F32.FTZ.RN.STRONG.GPU desc[UR8][R14.64], R25 ;  /* 0x000000190e0079a6 */ /* 0x0001e8000c12f308 */
[----:B------:R0:W-:Y:S03]  /*02b0*/  REDG.E.ADD.F32.FTZ.RN.STRONG.GPU desc[UR8][R16.64], R27 ;  /* 0x0000001b100079a6 */ /* 0x0001e6000c12f308 */
[----:B------:R-:W-:Y:S05]  /*02c0*/  @!P0 BRA `(.L_x_11) ;  /* 0xfffffffc00c48947 */ /* 0x000fea000383ffff */
.L_x_10:
[----:B------:R-:W-:Y:S05]  /*02d0*/  BSYNC.RECONVERGENT B0 ;  /* 0x0000000000007941 */ /* 0x000fea0003800200 */
.L_x_9:
[----:B------:R-:W1:Y:S01]  /*02e0*/  LDCU UR6, c[0x0][0x3ac] ;  /* 0x00007580ff0677ac */ /* 0x000e620008000800 */
[----:B------:R-:W-:-:S04]  /*02f0*/  IADD3 R10, PT, PT, R10, UR5, RZ ;  /* 0x000000050a0a7c10 */ /* 0x000fc8000fffe0ff */
[----:B-1----:R-:W-:-:S13]  /*0300*/  ISETP.GE.U32.AND P0, PT, R10, UR6, PT ;  /* 0x000000060a007c0c */ /* 0x002fda000bf06070 */
[----:B------:R-:W-:Y:S05]  /*0310*/  @!P0 BRA `(.L_x_12) ;  /* 0xfffffffc007c8947 */ /* 0x000fea000383ffff */
[----:B------:R-:W-:Y:S05]  /*0320*/  EXIT ;  /* 0x000000000000794d */ /* 0x000fea0003800000 */
.L_x_13:
        /* <DEDUP_REMOVED lines=13> */
.L_x_343:


//--------------------- .text.CosineMultiDistance --------------------------
	.section	.text.CosineMultiDistance,"ax",@progbits
	.align	128
        .global         CosineMultiDistance
        .type           CosineMultiDistance,@function
        .size           CosineMultiDistance,(.L_x_344 - CosineMultiDistance)
        .other          CosineMultiDistance,@"STO_CUDA_ENTRY STV_DEFAULT"
CosineMultiDistance:
.text.CosineMultiDistance:
        /* <DEDUP_REMOVED lines=11> */
[----:B------:R-:W2:Y:S01]  /*00b0*/  LDCU UR9, c[0x0][0x368] ;  /* 0x00006d00ff0977ac */ /* 0x000ea20008000800 */
[----:B------:R-:W3:Y:S01]  /*00c0*/  S2R R18, SR_CTAID.Z ;  /* 0x0000000000127919 */ /* 0x000ee20000002700 */
[----:B------:R-:W2:Y:S01]  /*00d0*/  LDCU UR4, c[0x0][0x378] ;  /* 0x00006f00ff0477ac */ /* 0x000ea20008000800 */
[----:B------:R-:W3:Y:S01]  /*00e0*/  S2R R5, SR_TID.Z ;  /* 0x0000000000057919 */ /* 0x000ee20000002300 */
[----:B------:R-:W1:Y:S01]  /*00f0*/  LDCU UR5, c[0x0][0x374] ;  /* 0x00006e80ff0577ac */ /* 0x000e620008000800 */
[----:B------:R-:W4:Y:S01]  /*0100*/  LDCU UR7, c[0x0][0x370] ;  /* 0x00006e00ff0777ac */ /* 0x000f220008000800 */
[----:B------:R-:W0:Y:S01]  /*0110*/  LDCU.64 UR10, c[0x0][0x358] ;  /* 0x00006b00ff0a77ac */ /* 0x000e220008000a00 */
[----:B--2---:R-:W-:-:S02]  /*0120*/  UIMAD UR4, UR9, UR4, URZ ;  /* 0x00000004090472a4 */ /* 0x004fc4000f8e02ff */
[----:B-1----:R-:W-:Y:S02]  /*0130*/  UIMAD UR5, UR8, UR5, URZ ;  /* 0x00000005080572a4 */ /* 0x002fe4000f8e02ff */
[----:B----4-:R-:W-:Y:S01]  /*0140*/  UIMAD UR6, UR6, UR7, URZ ;  /* 0x00000007060672a4 */ /* 0x010fe2000f8e02ff */
[----:B0-----:R-:W-:Y:S02]  /*0150*/  IMAD R0, R0, UR8, R3 ;  /* 0x0000000800007c24 */ /* 0x001fe4000f8e0203 */
[----:B---3--:R-:W-:-:S09]  /*0160*/  IMAD R18, R18, UR9, R5 ;  /* 0x0000000912127c24 */ /* 0x008fd2000f8e0205 */
.L_x_20:
[----:B0-----:R-:W0:Y:S01]  /*0170*/  LDCU UR7, c[0x0][0x3ac] ;  /* 0x00007580ff0777ac */ /* 0x001e220008000800 */
[----:B------:R-:W-:Y:S01]  /*0180*/  BSSY.RECONVERGENT B0, `(.L_x_14) ;  /* 0x0000029000007945 */ /* 0x000fe20003800200 */
[----:B0-----:R-:W-:-:S13]  /*0190*/  ISETP.GE.U32.AND P0, PT, R0, UR7, PT ;  /* 0x0000000700007c0c */ /* 0x001fda000bf06070 */
[----:B------:R-:W-:Y:S05]  /*01a0*/  @P0 BRA `(.L_x_15) ;  /* 0x0000000000980947 */ /* 0x000fea0003800000 */
[----:B------:R-:W-:-:S07]  /*01b0*/  MOV R21, R0 ;  /* 0x0000000000157202 */ /* 0x000fce0000000f00 */
.L_x_19:
        /* <DEDUP_REMOVED lines=9> */
[----:B------:R-:W3:Y:S01]  /*0250*/  LDG.E.64.CONSTANT R10, desc[UR10][R12.64] ;  /* 0x0000000a0c0a7981 */ /* 0x000ee2000c1e9b00 */
[----:B------:R-:W-:Y:S01]  /*0260*/  IMAD R25, R21, R23, R18 ;  /* 0x0000001715197224 */ /* 0x000fe200078e0212 */
[----:B------:R-:W-:-:S05]  /*0270*/  MOV R20, R18 ;  /* 0x0000001200147202 */ /* 0x000fca0000000f00 */
[----:B------:R-:W4:Y:S02]  /*0280*/  LDC.64 R2, c[0x0][0x398] ;  /* 0x0000e600ff027b82 */ /* 0x000f240000000a00 */
[----:B01234-:R-:W-:-:S07]  /*0290*/  IMAD.WIDE.U32 R10, R19, 0x4, R10 ;  /* 0x00000004130a7825 */ /* 0x01ffce00078e000a */
.L_x_18:
[C---:B------:R-:W-:Y:S01]  /*02a0*/  IMAD.WIDE.U32 R26, R20.reuse, 0x8, R8 ;  /* 0x00000008141a7825 */ /* 0x040fe200078e0008 */
[----:B0-----:R-:W2:Y:S05]  /*02b0*/  LD.E R22, desc[UR10][R10.64] ;  /* 0x0000000a0a167980 */ /* 0x001eaa000c101900 */
[----:B------:R-:W3:Y:S01]  /*02c0*/  LDG.E.64.CONSTANT R26, desc[UR10][R26.64] ;  /* 0x0000000a1a1a7981 */ /* 0x000ee2000c1e9b00 */
[----:B------:R-:W-:Y:S01]  /*02d0*/  IADD3 R20, PT, PT, R20, UR4, RZ ;  /* 0x0000000414147c10 */ /* 0x000fe2000fffe0ff */
[----:B---3--:R-:W-:-:S06]  /*02e0*/  IMAD.WIDE.U32 R28, R19, 0x4, R26 ;  /* 0x00000004131c7825 */ /* 0x008fcc00078e001a */
[----:B------:R-:W3:Y:S01]  /*02f0*/  LD.E R29, desc[UR10][R28.64] ;  /* 0x0000000a1c1d7980 */ /* 0x000ee2000c101900 */
[----:B------:R-:W-:Y:S01]  /*0300*/  ISETP.GE.U32.AND P0, PT, R20, R23, PT ;  /* 0x000000171400720c */ /* 0x000fe20003f06070 */
[----:B------:R-:W-:-:S04]  /*0310*/  IMAD.WIDE.U32 R14, R25, 0x4, R4 ;  /* 0x00000004190e7825 */ /* 0x000fc800078e0004 */
[----:B--2---:R-:W-:Y:S01]  /*0320*/  FMUL R24, R22, R22 ;  /* 0x0000001616187220 */ /* 0x004fe20000400000 */
[----:B------:R-:W-:-:S04]  /*0330*/  IMAD.WIDE.U32 R12, R25, 0x4, R2 ;  /* 0x00000004190c7825 */ /* 0x000fc800078e0002 */
[----:B------:R0:W-:Y:S01]  /*0340*/  REDG.E.ADD.F32.FTZ.RN.STRONG.GPU desc[UR10][R14.64], R24 ;  /* 0x000000180e0079a6 */ /* 0x0001e2000c12f30a */
[C---:B------:R-:W-:Y:S01]  /*0350*/  IMAD.WIDE.U32 R16, R25.reuse, 0x4, R6 ;  /* 0x0000000419107825 */ /* 0x040fe200078e0006 */
[----:B------:R-:W-:-:S03]  /*0360*/  IADD3 R25, PT, PT, R25, UR4, RZ ;  /* 0x0000000419197c10 */ /* 0x000fc6000fffe0ff */
[-C--:B---3--:R-:W-:Y:S01]  /*0370*/  FMUL R22, R22, R29.reuse ;  /* 0x0000001d16167220 */ /* 0x088fe20000400000 */
[----:B------:R-:W-:-:S04]  /*0380*/  FMUL R29, R29, R29 ;  /* 0x0000001d1d1d7220 */ /* 0x000fc80000400000 */
[----:B------:R0:W-:Y:S04]  /*0390*/  REDG.E.ADD.F32.FTZ.RN.STRONG.GPU desc[UR10][R12.64], R22 ;  /* 0x000000160c0079a6 */ /* 0x0001e8000c12f30a */
[----:B------:R0:W-:Y:S01]  /*03a0*/  REDG.E.ADD.F32.FTZ.RN.STRONG.GPU desc[UR10][R16.64], R29 ;  /* 0x0000001d100079a6 */ /* 0x0001e2000c12f30a */
[----:B------:R-:W-:Y:S05]  /*03b0*/  @!P0 BRA `(.L_x_18) ;  /* 0xfffffffc00b88947 */ /* 0x000fea000383ffff */
.L_x_17:
[----:B------:R-:W-:Y:S05]  /*03c0*/  BSYNC.RECONVERGENT B1 ;  /* 0x0000000000017941 */ /* 0x000fea0003800200 */
.L_x_16:
[----:B------:R-:W1:Y:S01]  /*03d0*/  LDCU UR7, c[0x0][0x3ac] ;  /* 0x00007580ff0777ac */ /* 0x000e620008000800 */
[----:B------:R-:W-:-:S04]  /*03e0*/  IADD3 R21, PT, PT, R21, UR5, RZ ;  /* 0x0000000515157c10 */ /* 0x000fc8000fffe0ff */
[----:B-1----:R-:W-:-:S13]  /*03f0*/  ISETP.GE.U32.AND P0, PT, R21, UR7, PT ;  /* 0x0000000715007c0c */ /* 0x002fda000bf06070 */
[----:B------:R-:W-:Y:S05]  /*0400*/  @!P0 BRA `(.L_x_19) ;  /* 0xfffffffc006c8947 */ /* 0x000fea000383ffff */
.L_x_15:
[----:B------:R-:W-:Y:S05]  /*0410*/  BSYNC.RECONVERGENT B0 ;  /* 0x0000000000007941 */ /* 0x000fea0003800200 */
.L_x_14:
[----:B------:R-:W1:Y:S01]  /*0420*/  LDCU UR7, c[0x0][0x3b0] ;  /* 0x00007600ff0777ac */ /* 0x000e620008000800 */
[----:B------:R-:W-:-:S04]  /*0430*/  IADD3 R19, PT, PT, R19, UR6, RZ ;  /* 0x0000000613137c10 */ /* 0x000fc8000fffe0ff */
[----:B-1----:R-:W-:-:S13]  /*0440*/  ISETP.GE.U32.AND P0, PT, R19, UR7, PT ;  /* 0x0000000713007c0c */ /* 0x002fda000bf06070 */
[----:B------:R-:W-:Y:S05]  /*0450*/  @!P0 BRA `(.L_x_20) ;  /* 0xfffffffc00448947 */ /* 0x000fea000383ffff */
[----:B------:R-:W-:Y:S05]  /*0460*/  EXIT ;  /* 0x000000000000794d */ /* 0x000fea0003800000 */
.L_x_21:
        /* <DEDUP_REMOVED lines=9> */
.L_x_344:


//--------------------- .text.CalculateDistances  --------------------------
	.section	.text.CalculateDistances,"ax",@progbits
	.align	128
        .global         CalculateDistances
        .type           CalculateDistances,@function
        .size           CalculateDistances,(.L_x_345 - CalculateDistances)
        .other          CalculateDistances,@"STO_CUDA_ENTRY STV_DEFAULT"
CalculateDistances:
.text.CalculateDistances:
        /* <DEDUP_REMOVED lines=12> */
[----:B------:R-:W2:Y:S01]  /*00c0*/  LDCU UR4, c[0x0][0x374] ;  /* 0x00006e80ff0477ac */ /* 0x000ea20008000800 */
[----:B------:R-:W3:Y:S01]  /*00d0*/  LDCU UR6, c[0x0][0x370] ;  /* 0x00006e00ff0677ac */ /* 0x000ee20008000800 */
[----:B------:R-:W4:Y:S01]  /*00e0*/  LDCU.64 UR8, c[0x0][0x358] ;  /* 0x00006b00ff0877ac */ /* 0x000f220008000a00 */
[----:B-1----:R-:W-:Y:S02]  /*00f0*/  UISETP.NE.AND UP0, UPT, UR10, URZ, UPT ;  /* 0x000000ff0a00728c */ /* 0x002fe4000bf05270 */
[----:B--2---:R-:W-:Y:S02]  /*0100*/  UIMAD UR4, UR7, UR4, URZ ;  /* 0x00000004070472a4 */ /* 0x004fe4000f8e02ff */
[----:B---3--:R-:W-:Y:S01]  /*0110*/  UIMAD UR5, UR5, UR6, URZ ;  /* 0x00000006050572a4 */ /* 0x008fe2000f8e02ff */
[----:B0-----:R-:W-:-:S04]  /*0120*/  IMAD R2, R2, UR7, R3 ;  /* 0x0000000702027c24 */ /* 0x001fc8000f8e0203 */
[----:B----4-:R-:W-:Y:S07]  /*0130*/  BRA.U !UP0, `(.L_x_22) ;  /* 0x0000000108b87547 */ /* 0x010fee000b800000 */
[----:B------:R-:W-:-:S09]  /*0140*/  UISETP.NE.AND UP0, UPT, UR10, 0x2, UPT ;  /* 0x000000020a00788c */ /* 0x000fd2000bf05270 */
[----:B------:R-:W-:Y:S05]  /*0150*/  BRA.U UP0, `(.L_x_23) ;  /* 0x00000001006c7547 */ /* 0x000fea000b800000 */
.L_x_27:
[----:B------:R-:W0:Y:S01]  /*0160*/  LDC R15, c[0x0][0x398] ;  /* 0x0000e600ff0f7b82 */ /* 0x000e220000000800 */
[----:B------:R-:W-:Y:S01]  /*0170*/  BSSY.RECONVERGENT B0, `(.L_x_24) ;  /* 0x0000014000007945 */ /* 0x000fe20003800200 */
[----:B0-----:R-:W-:-:S13]  /*0180*/  ISETP.GE.U32.AND P0, PT, R2, R15, PT ;  /* 0x0000000f0200720c */ /* 0x001fda0003f06070 */
[----:B---3--:R-:W-:Y:S05]  /*0190*/  @P0 BRA `(.L_x_25) ;  /* 0x0000000000440947 */ /* 0x008fea0003800000 */
[----:B------:R-:W0:Y:S08]  /*01a0*/  LDC.64 R4, c[0x0][0x380] ;  /* 0x0000e000ff047b82 */ /* 0x000e300000000a00 */
[----:B------:R-:W1:Y:S08]  /*01b0*/  LDC.64 R12, c[0x0][0x390] ;  /* 0x0000e400ff0c7b82 */ /* 0x000e700000000a00 */
[----:B------:R-:W2:Y:S01]  /*01c0*/  LDC.64 R10, c[0x0][0x388] ;  /* 0x0000e200ff0a7b82 */ /* 0x000ea20000000a00 */
[----:B0-----:R-:W-:-:S05]  /*01d0*/  IMAD.WIDE.U32 R4, R0, 0x4, R4 ;  /* 0x0000000400047825 */ /* 0x001fca00078e0004 */
[----:B------:R0:W5:Y:S01]  /*01e0*/  LDG.E.CONSTANT R19, desc[UR8][R4.64] ;  /* 0x0000000804137981 */ /* 0x000162000c1e9900 */
[----:B------:R-:W-:-:S07]  /*01f0*/  MOV R3, R2 ;  /* 0x0000000200037202 */ /* 0x000fce0000000f00 */
.L_x_26:
[----:B0-2---:R-:W-:-:S06]  /*0200*/  IMAD.WIDE.U32 R4, R3, 0x8, R10 ;  /* 0x0000000803047825 */ /* 0x005fcc00078e000a */
[----:B------:R-:W2:Y:S01]  /*0210*/  LDG.E.64.CONSTANT R4, desc[UR8][R4.64] ;  /* 0x0000000804047981 */ /* 0x000ea2000c1e9b00 */
[----:B-1-3--:R-:W-:-:S04]  /*0220*/  IMAD.WIDE.U32 R8, R3, 0x4, R12 ;  /* 0x0000000403087825 */ /* 0x00afc800078e000c */
[----:B--2---:R-:W-:-:S06]  /*0230*/  IMAD.WIDE.U32 R6, R0, 0x4, R4 ;  /* 0x0000000400067825 */ /* 0x004fcc00078e0004 */
[----:B------:R-:W2:Y:S01]  /*0240*/  LD.E R6, desc[UR8][R6.64] ;  /* 0x0000000806067980 */ /* 0x000ea2000c101900 */
[----:B------:R-:W-:-:S04]  /*0250*/  IADD3 R3, PT, PT, R3, UR4, RZ ;  /* 0x0000000403037c10 */ /* 0x000fc8000fffe0ff */
[----:B------:R-:W-:Y:S01]  /*0260*/  ISETP.GE.U32.AND P0, PT, R3, R15, PT ;  /* 0x0000000f0300720c */ /* 0x000fe20003f06070 */
[----:B--2--5:R-:W-:-:S04]  /*0270*/  FADD R14, R19, -R6 ;  /* 0x80000006130e7221 */ /* 0x024fc80000000000 */
[----:B------:R-:W-:-:S05]  /*0280*/  FADD R17, |R14|, -RZ ;  /* 0x800000ff0e117221 */ /* 0x000fca0000000200 */
[----:B------:R3:W-:Y:S03]  /*0290*/  REDG.E.ADD.F32.FTZ.RN.STRONG.GPU desc[UR8][R8.64], R17 ;  /* 0x00000011080079a6 */ /* 0x0007e6000c12f308 */
[----:B------:R-:W-:Y:S05]  /*02a0*/  @!P0 BRA `(.L_x_26) ;  /* 0xfffffffc00d48947 */ /* 0x000fea000383ffff */
.L_x_25:
[----:B------:R-:W-:Y:S05]  /*02b0*/  BSYNC.RECONVERGENT B0 ;  /* 0x0000000000007941 */ /* 0x000fea0003800200 */
.L_x_24:
[----:B------:R-:W0:Y:S01]  /*02c0*/  LDCU UR6, c[0x0][0x39c] ;  /* 0x00007380ff0677ac */ /* 0x000e220008000800 */
[----:B------:R-:W-:-:S04]  /*02d0*/  IADD3 R0, PT, PT, R0, UR5, RZ ;  /* 0x0000000500007c10 */ /* 0x000fc8000fffe0ff */
[----:B0-----:R-:W-:-:S13]  /*02e0*/  ISETP.GE.U32.AND P0, PT, R0, UR6, PT ;  /* 0x0000000600007c0c */ /* 0x001fda000bf06070 */
[----:B------:R-:W-:Y:S05]  /*02f0*/  @!P0 BRA `(.L_x_27) ;  /* 0xfffffffc00988947 */ /* 0x000fea000383ffff */
[----:B------:R-:W-:Y:S05]  /*0300*/  EXIT ;  /* 0x000000000000794d */ /* 0x000fea0003800000 */
.L_x_23:
[----:B------:R-:W0:Y:S01]  /*0310*/  LDC R8, c[0x0][0x398] ;  /* 0x0000e600ff087b82 */ /* 0x000e220000000800 */
[----:B------:R-:W-:Y:S01]  /*0320*/  BSSY.RECONVERGENT B0, `(.L_x_28) ;  /* 0x000000a000007945 */ /* 0x000fe20003800200 */
[----:B0-----:R-:W-:-:S13]  /*0330*/  ISETP.GE.U32.AND P0, PT, R2, R8, PT ;  /* 0x000000080200720c */ /* 0x001fda0003f06070 */
[----:B------:R-:W-:Y:S05]  /*0340*/  @P0 BRA `(.L_x_29) ;  /* 0x00000000001c0947 */ /* 0x000fea0003800000 */
[----:B------:R-:W0:Y:S01]  /*0350*/  LDC.64 R6, c[0x0][0x390] ;  /* 0x0000e400ff067b82 */ /* 0x000e220000000a00 */
[----:B------:R-:W-:-:S07]  /*0360*/  IMAD.MOV.U32 R3, RZ, RZ, R2 ;  /* 0x000000ffff037224 */ /* 0x000fce00078e0002 */
.L_x_30:
[C---:B0-----:R-:W-:Y:S01]  /*0370*/  IMAD.WIDE.U32 R4, R3.reuse, 0x4, R6 ;  /* 0x0000000403047825 */ /* 0x041fe200078e0006 */
[----:B------:R-:W-:-:S04]  /*0380*/  IADD3 R3, PT, PT, R3, UR4, RZ ;  /* 0x0000000403037c10 */ /* 0x000fc8000fffe0ff */
[----:B------:R-:W-:Y:S01]  /*0390*/  ISETP.GE.U32.AND P0, PT, R3, R8, PT ;  /* 0x000000080300720c */ /* 0x000fe20003f06070 */
[----:B------:R1:W-:-:S12]  /*03a0*/  REDG.E.ADD.F32.FTZ.RN.STRONG.GPU desc[UR8][R4.64], RZ ;  /* 0x000000ff040079a6 */ /* 0x0003d8000c12f308 */
[----:B-1----:R-:W-:Y:S05]  /*03b0*/  @!P0 BRA `(.L_x_30) ;  /* 0xfffffffc00ec8947 */ /* 0x002fea000383ffff */
.L_x_29:
[----:B------:R-:W-:Y:S05]  /*03c0*/  BSYNC.RECONVERGENT B0 ;  /* 0x0000000000007941 */ /* 0x000fea0003800200 */
.L_x_28:
[----:B------:R-:W0:Y:S01]  /*03d0*/  LDCU UR6, c[0x0][0x39c] ;  /* 0x00007380ff0677ac */ /* 0x000e220008000800 */
[----:B------:R-:W-:-:S04]  /*03e0*/  IADD3 R0, PT, PT, R0, UR5, RZ ;  /* 0x0000000500007c10 */ /* 0x000fc8000fffe0ff */
[----:B0-----:R-:W-:-:S13]  /*03f0*/  ISETP.GE.U32.AND P0, PT, R0, UR6, PT ;  /* 0x0000000600007c0c */ /* 0x001fda000bf06070 */
[----:B------:R-:W-:Y:S05]  /*0400*/  @!P0 BRA `(.L_x_23) ;  /* 0xfffffffc00c08947 */ /* 0x000fea000383ffff */
[----:B------:R-:W-:Y:S05]  /*0410*/  EXIT ;  /* 0x000000000000794d */ /* 0x000fea0003800000 */
.L_x_22:
        /* <DEDUP_REMOVED lines=9> */
[----:B------:R-:W-:-:S07]  /*04b0*/  IMAD.MOV.U32 R3, RZ, RZ, R2 ;  /* 0x000000ffff037224 */ /* 0x000fce00078e0002 */
.L_x_33:
        /* <DEDUP_REMOVED lines=8> */
[----:B------:R-:W-:-:S05]  /*0540*/  FMUL R15, R14, R14 ;  /* 0x0000000e0e0f7220 */ /* 0x000fca0000400000 */
[----:B------:R3:W-:Y:S03]  /*0550*/  REDG.E.ADD.F32.FTZ.RN.STRONG.GPU desc[UR8][R8.64], R15 ;  /* 0x0000000f080079a6 */ /* 0x0007e6000c12f308 */
[----:B------:R-:W-:Y:S05]  /*0560*/  @!P0 BRA `(.L_x_33) ;  /* 0xfffffffc00d48947 */ /* 0x000fea000383ffff */
.L_x_32:
[----:B------:R-:W-:Y:S05]  /*0570*/  BSYNC.RECONVERGENT B0 ;  /* 0x0000000000007941 */ /* 0x000fea0003800200 */
.L_x_31:
[----:B------:R-:W0:Y:S01]  /*0580*/  LDCU UR6, c[0x0][0x39c] ;  /* 0x00007380ff0677ac */ /* 0x000e220008000800 */
[----:B------:R-:W-:-:S04]  /*0590*/  IADD3 R0, PT, PT, R0, UR5, RZ ;  /* 0x0000000500007c10 */ /* 0x000fc8000fffe0ff */
[----:B0-----:R-:W-:-:S13]  /*05a0*/  ISETP.GE.U32.AND P0, PT, R0, UR6, PT ;  /* 0x0000000600007c0c */ /* 0x001fda000bf06070 */
[----:B------:R-:W-:Y:S05]  /*05b0*/  @!P0 BRA `(.L_x_22) ;  /* 0xfffffffc00988947 */ /* 0x000fea000383ffff */
[----:B------:R-:W-:Y:S05]  /*05c0*/  EXIT ;  /* 0x000000000000794d */ /* 0x000fea0003800000 */
.L_x_34:
        /* <DEDUP_REMOVED lines=11> */
.L_x_345:


//--------------------- .text.CalculateMultiDistances --------------------------
	.section	.text.CalculateMultiDistances,"ax",@progbits
	.align	128
        .global         CalculateMultiDistances
        .type           CalculateMultiDistances,@function
        .size           CalculateMultiDistances,(.L_x_346 - CalculateMultiDistances)
        .other          CalculateMultiDistances,@"STO_CUDA_ENTRY STV_DEFAULT"
CalculateMultiDistances:
.text.CalculateMultiDistances:
        /* <DEDUP_REMOVED lines=13> */
[----:B------:R-:W4:Y:S01]  /*00d0*/  LDCU UR9, c[0x0][0x368] ;  /* 0x00006d00ff0977ac */ /* 0x000f220008000800 */
[----:B------:R-:W3:Y:S01]  /*00e0*/  S2R R7, SR_TID.Z ;  /* 0x0000000000077919 */ /* 0x000ee20000002300 */
[----:B------:R-:W4:Y:S01]  /*00f0*/  LDCU UR4, c[0x0][0x378] ;  /* 0x00006f00ff0477ac */ /* 0x000f220008000800 */
[----:B------:R-:W2:Y:S01]  /*0100*/  LDCU UR5, c[0x0][0x374] ;  /* 0x00006e80ff0577ac */ /* 0x000ea20008000800 */
[----:B------:R-:W5:Y:S01]  /*0110*/  LDCU UR7, c[0x0][0x370] ;  /* 0x00006e00ff0777ac */ /* 0x000f620008000800 */
[----:B-1----:R-:W-:Y:S01]  /*0120*/  UISETP.NE.AND UP0, UPT, UR12, URZ, UPT ;  /* 0x000000ff0c00728c */ /* 0x002fe2000bf05270 */
[----:B------:R-:W1:Y:S01]  /*0130*/  LDCU.64 UR10, c[0x0][0x358] ;  /* 0x00006b00ff0a77ac */ /* 0x000e620008000a00 */
[----:B----4-:R-:W-:-:S02]  /*0140*/  UIMAD UR4, UR9, UR4, URZ ;  /* 0x00000004090472a4 */ /* 0x010fc4000f8e02ff */
[----:B--2---:R-:W-:Y:S02]  /*0150*/  UIMAD UR5, UR8, UR5, URZ ;  /* 0x00000005080572a4 */ /* 0x004fe4000f8e02ff */
[----:B0-----:R-:W-:Y:S01]  /*0160*/  IMAD R0, R0, UR8, R5 ;  /* 0x0000000800007c24 */ /* 0x001fe2000f8e0205 */
[----:B-----5:R-:W-:Y:S01]  /*0170*/  UIMAD UR6, UR6, UR7, URZ ;  /* 0x00000007060672a4 */ /* 0x020fe2000f8e02ff */
[----:B---3--:R-:W-:Y:S01]  /*0180*/  IMAD R2, R2, UR9, R7 ;  /* 0x0000000902027c24 */ /* 0x008fe2000f8e0207 */
[----:B-1----:R-:W-:Y:S10]  /*0190*/  BRA.U !UP0, `(.L_x_35) ;  /* 0x00000005081c7547 */ /* 0x002ff4000b800000 */
[----:B------:R-:W-:-:S09]  /*01a0*/  UISETP.NE.AND UP0, UPT, UR12, 0x2, UPT ;  /* 0x000000020c00788c */ /* 0x000fd2000bf05270 */
[----:B------:R-:W-:Y:S05]  /*01b0*/  BRA.U UP0, `(.L_x_36) ;  /* 0x0000000100a07547 */ /* 0x000fea000b800000 */
.L_x_43:
[----:B0-----:R-:W0:Y:S01]  /*01c0*/  LDCU UR7, c[0x0][0x39c] ;  /* 0x00007380ff0777ac */ /* 0x001e220008000800 */
[----:B------:R-:W-:Y:S01]  /*01d0*/  BSSY.RECONVERGENT B0, `(.L_x_37) ;  /* 0x0000021000007945 */ /* 0x000fe20003800200 */
[----:B0-----:R-:W-:-:S13]  /*01e0*/  ISETP.GE.U32.AND P0, PT, R0, UR7, PT ;  /* 0x0000000700007c0c */ /* 0x001fda000bf06070 */
[----:B------:R-:W-:Y:S05]  /*01f0*/  @P0 BRA `(.L_x_38) ;  /* 0x0000000000780947 */ /* 0x000fea0003800000 */
[----:B------:R-:W-:-:S07]  /*0200*/  MOV R10, R0 ;  /* 0x00000000000a7202 */ /* 0x000fce0000000f00 */
.L_x_42:
[----:B0-----:R-:W0:Y:S01]  /*0210*/  LDC R11, c[0x0][0x398] ;  /* 0x0000e600ff0b7b82 */ /* 0x001e220000000800 */
[----:B------:R-:W-:Y:S01]  /*0220*/  BSSY.RECONVERGENT B1, `(.L_x_39) ;  /* 0x0000017000017945 */ /* 0x000fe20003800200 */
[----:B0-----:R-:W-:-:S13]  /*0230*/  ISETP.GE.U32.AND P0, PT, R2, R11, PT ;  /* 0x0000000b0200720c */ /* 0x001fda0003f06070 */
[----:B------:R-:W-:Y:S05]  /*0240*/  @P0 BRA `(.L_x_40) ;  /* 0x0000000000500947 */ /* 0x000fea0003800000 */
[----:B------:R-:W0:Y:S08]  /*0250*/  LDC.64 R12, c[0x0][0x380] ;  /* 0x0000e000ff0c7b82 */ /* 0x000e300000000a00 */
[----:B------:R-:W1:Y:S08]  /*0260*/  LDC.64 R4, c[0x0][0x390] ;  /* 0x0000e400ff047b82 */ /* 0x000e700000000a00 */
[----:B------:R-:W2:Y:S01]  /*0270*/  LDC.64 R6, c[0x0][0x388] ;  /* 0x0000e200ff067b82 */ /* 0x000ea20000000a00 */
[----:B0-----:R-:W-:-:S05]  /*0280*/  IMAD.WIDE.U32 R12, R10, 0x8, R12 ;  /* 0x000000080a0c7825 */ /* 0x001fca00078e000c */
[----:B------:R-:W3:Y:S01]  /*0290*/  LDG.E.64.CONSTANT R8, desc[UR10][R12.64] ;  /* 0x0000000a0c087981 */ /* 0x000ee2000c1e9b00 */
[----:B------:R-:W-:Y:S01]  /*02a0*/  MOV R18, R2 ;  /* 0x0000000200127202 */ /* 0x000fe20000000f00 */
[----:B-123--:R-:W-:-:S07]  /*02b0*/  IMAD.WIDE.U32 R8, R3, 0x4, R8 ;  /* 0x0000000403087825 */ /* 0x00efce00078e0008 */
.L_x_41:
[----:B------:R-:W-:Y:S01]  /*02c0*/  IMAD.WIDE.U32 R12, R18, 0x8, R6 ;  /* 0x00000008120c7825 */ /* 0x000fe200078e0006 */
[----:B0-----:R-:W2:Y:S05]  /*02d0*/  LD.E R17, desc[UR10][R8.64] ;  /* 0x0000000a08117980 */ /* 0x001eaa000c101900 */
[----:B------:R-:W3:Y:S01]  /*02e0*/  LDG.E.64.CONSTANT R12, desc[UR10][R12.64] ;  /* 0x0000000a0c0c7981 */ /* 0x000ee2000c1e9b00 */
[----:B------:R-:W-:Y:S02]  /*02f0*/  IMAD R21, R10, R11, R18 ;  /* 0x0000000b0a157224 */ /* 0x000fe400078e0212 */
[----:B---3--:R-:W-:-:S06]  /*0300*/  IMAD.WIDE.U32 R14, R3, 0x4, R12 ;  /* 0x00000004030e7825 */ /* 0x008fcc00078e000c */
[----:B------:R-:W2:Y:S01]  /*0310*/  LD.E R14, desc[UR10][R14.64] ;  /* 0x0000000a0e0e7980 */ /* 0x000ea2000c101900 */
[----:B------:R-:W-:-:S05]  /*0320*/  VIADD R18, R18, UR4 ;  /* 0x0000000412127c36 */ /* 0x000fca0008000000 */
[----:B------:R-:W-:Y:S01]  /*0330*/  ISETP.GE.U32.AND P0, PT, R18, R11, PT ;  /* 0x0000000b1200720c */ /* 0x000fe20003f06070 */
[----:B--2---:R-:W-:Y:S01]  /*0340*/  FADD R19, -R14, R17 ;  /* 0x000000110e137221 */ /* 0x004fe20000000100 */
[----:B------:R-:W-:-:S04]  /*0350*/  IMAD.WIDE.U32 R16, R21, 0x4, R4 ;  /* 0x0000000415107825 */ /* 0x000fc800078e0004 */
[----:B------:R-:W-:-:S05]  /*0360*/  FADD R19, |R19|, -RZ ;  /* 0x800000ff13137221 */ /* 0x000fca0000000200 */
[----:B------:R0:W-:Y:S02]  /*0370*/  REDG.E.ADD.F32.FTZ.RN.STRONG.GPU desc[UR10][R16.64], R19 ;  /* 0x00000013100079a6 */ /* 0x0001e4000c12f30a */
[----:B------:R-:W-:Y:S05]  /*0380*/  @!P0 BRA `(.L_x_41) ;  /* 0xfffffffc00cc8947 */ /* 0x000fea000383ffff */
.L_x_40:
[----:B------:R-:W-:Y:S05]  /*0390*/  BSYNC.RECONVERGENT B1 ;  /* 0x0000000000017941 */ /* 0x000fea0003800200 */
.L_x_39:
[----:B------:R-:W1:Y:S01]  /*03a0*/  LDCU UR7, c[0x0][0x39c] ;  /* 0x00007380ff0777ac */ /* 0x000e620008000800 */
[----:B------:R-:W-:-:S04]  /*03b0*/  IADD3 R10, PT, PT, R10, UR5, RZ ;  /* 0x000000050a0a7c10 */ /* 0x000fc8000fffe0ff */
[----:B-1----:R-:W-:-:S13]  /*03c0*/  ISETP.GE.U32.AND P0, PT, R10, UR7, PT ;  /* 0x000000070a007c0c */ /* 0x002fda000bf06070 */
[----:B------:R-:W-:Y:S05]  /*03d0*/  @!P0 BRA `(.L_x_42) ;  /* 0xfffffffc008c8947 */ /* 0x000fea000383ffff */
.L_x_38:
[----:B------:R-:W-:Y:S05]  /*03e0*/  BSYNC.RECONVERGENT B0 ;  /* 0x0000000000007941 */ /* 0x000fea0003800200 */
.L_x_37:
[----:B------:R-:W1:Y:S01]  /*03f0*/  LDCU UR7, c[0x0][0x3a0] ;  /* 0x00007400ff0777ac */ /* 0x000e620008000800 */
[----:B------:R-:W-:-:S05]  /*0400*/  VIADD R3, R3, UR6 ;  /* 0x0000000603037c36 */ /* 0x000fca0008000000 */
[----:B-1----:R-:W-:-:S13]  /*0410*/  ISETP.GE.U32.AND P0, PT, R3, UR7, PT ;  /* 0x0000000703007c0c */ /* 0x002fda000bf06070 */
[----:B------:R-:W-:Y:S05]  /*0420*/  @!P0 BRA `(.L_x_43) ;  /* 0xfffffffc00648947 */ /* 0x000fea000383ffff */
[----:B------:R-:W-:Y:S05]  /*0430*/  EXIT ;  /* 0x000000000000794d */ /* 0x000fea0003800000 */
.L_x_36:
[----:B------:R-:W0:Y:S01]  /*0440*/  LDCU UR7, c[0x0][0x39c] ;  /* 0x00007380ff0777ac */ /* 0x000e220008000800 */
[----:B------:R-:W-:Y:S01]  /*0450*/  BSSY.RECONVERGENT B0, `(.L_x_44) ;  /* 0x0000016000007945 */ /* 0x000fe20003800200 */
[----:B0-----:R-:W-:-:S13]  /*0460*/  ISETP.GE.U32.AND P0, PT, R0, UR7, PT ;  /* 0x0000000700007c0c */ /* 0x001fda000bf06070 */
[----:B------:R-:W-:Y:S05]  /*0470*/  @P0 BRA `(.L_x_45) ;  /* 0x00000000004c0947 */ /* 0x000fea0003800000 */
[----:B------:R-:W-:-:S07]  /*0480*/  MOV R9, R0 ;  /* 0x0000000000097202 */ /* 0x000fce0000000f00 */
.L_x_49:
[----:B------:R-:W0:Y:S01]  /*0490*/  LDC R13, c[0x0][0x398] ;  /* 0x0000e600ff0d7b82 */ /* 0x000e220000000800 */
[----:B------:R-:W-:Y:S01]  /*04a0*/  BSSY.RECONVERGENT B1, `(.L_x_46) ;  /* 0x000000c000017945 */ /* 0x000fe20003800200 */
[----:B0-----:R-:W-:-:S13]  /*04b0*/  ISETP.GE.U32.AND P0, PT, R2, R13, PT ;  /* 0x0000000d0200720c */ /* 0x001fda0003f06070 */
[----:B------:R-:W-:Y:S05]  /*04c0*/  @P0 BRA `(.L_x_47) ;  /* 0x0000000000240947 */ /* 0x000fea0003800000 */
[----:B------:R-:W0:Y:S01]  /*04d0*/  LDC.64 R6, c[0x0][0x390] ;  /* 0x0000e400ff067b82 */ /* 0x000e220000000a00 */
[----:B------:R-:W-:Y:S01]  /*04e0*/  IMAD R11, R9, R13, R2 ;  /* 0x0000000d090b7224 */ /* 0x000fe200078e0202 */
[----:B------:R-:W-:-:S07]  /*04f0*/  MOV R8, R2 ;  /* 0x0000000200087202 */ /* 0x000fce0000000f00 */
.L_x_48:
[----:B------:R-:W-:Y:S02]  /*0500*/  VIADD R8, R8, UR4 ;  /* 0x0000000408087c36 */ /* 0x000fe40008000000 */
[----:B0-----:R-:W-:-:S03]  /*0510*/  IMAD.WIDE.U32 R4, R11, 0x4, R6 ;  /* 0x000000040b047825 */ /* 0x001fc600078e0006 */
[----:B------:R-:W-:Y:S02]  /*0520*/  ISETP.GE.U32.AND P0, PT, R8, R13, PT ;  /* 0x0000000d0800720c */ /* 0x000fe40003f06070 */
[----:B------:R1:W-:Y:S01]  /*0530*/  REDG.E.ADD.F32.FTZ.RN.STRONG.GPU desc[UR10][R4.64], RZ ;  /* 0x000000ff040079a6 */ /* 0x0003e2000c12f30a */
[----:B------:R-:W-:-:S10]  /*0540*/  IADD3 R11, PT, PT, R11, UR4, RZ ;  /* 0x000000040b0b7c10 */ /* 0x000fd4000fffe0ff */
[----:B-1----:R-:W-:Y:S05]  /*0550*/  @!P0 BRA `(.L_x_48) ;  /* 0xfffffffc00e88947 */ /* 0x002fea000383ffff */
.L_x_47:
[----:B------:R-:W-:Y:S05]  /*0560*/  BSYNC.RECONVERGENT B1 ;  /* 0x0000000000017941 */ /* 0x000fea0003800200 */
.L_x_46:
[----:B------:R-:W0:Y:S01]  /*0570*/  LDCU UR7, c[0x0][0x39c] ;  /* 0x00007380ff0777ac */ /* 0x000e220008000800 */
[----:B------:R-:W-:-:S04]  /*0580*/  IADD3 R9, PT, PT, R9, UR5, RZ ;  /* 0x0000000509097c10 */ /* 0x000fc8000fffe0ff */
[----:B0-----:R-:W-:-:S13]  /*0590*/  ISETP.GE.U32.AND P0, PT, R9, UR7, PT ;  /* 0x0000000709007c0c */ /* 0x001fda000bf06070 */
[----:B------:R-:W-:Y:S05]  /*05a0*/  @!P0 BRA `(.L_x_49) ;  /* 0xfffffffc00b88947 */ /* 0x000fea000383ffff */
.L_x_45:
[----:B------:R-:W-:Y:S05]  /*05b0*/  BSYNC.RECONVERGENT B0 ;  /* 0x0000000000007941 */ /* 0x000fea0003800200 */
.L_x_44:
[----:B------:R-:W0:Y:S01]  /*05c0*/  LDCU UR7, c[0x0][0x3a0] ;  /* 0x00007400ff0777ac */ /* 0x000e220008000800 */
[----:B------:R-:W-:-:S05]  /*05d0*/  VIADD R3, R3, UR6 ;  /* 0x0000000603037c36 */ /* 0x000fca0008000000 */
[----:B0-----:R-:W-:-:S13]  /*05e0*/  ISETP.GE.U32.AND P0, PT, R3, UR7, PT ;  /* 0x0000000703007c0c */ /* 0x001fda000bf06070 */
[----:B------:R-:W-:Y:S05]  /*05f0*/  @!P0 BRA `(.L_x_36) ;  /* 0xfffffffc00908947 */ /* 0x000fea000383ffff */
[----:B------:R-:W-:Y:S05]  /*0600*/  EXIT ;  /* 0x000000000000794d */ /* 0x000fea0003800000 */
.L_x_35:
[----:B0-----:R-:W0:Y:S01]  /*0610*/  LDCU UR7, c[0x0][0x39c] ;  /* 0x00007380ff0777ac */ /* 0x001e220008000800 */
[----:B------:R-:W-:Y:S01]  /*0620*/  BSSY.RECONVERGENT B0, `(.L_x_50) ;  /* 0x0000021000007945 */ /* 0x000fe20003800200 */
[----:B0-----:R-:W-:-:S13]  /*0630*/  ISETP.GE.U32.AND P0, PT, R0, UR7, PT ;  /* 0x0000000700007c0c */ /* 0x001fda000bf06070 */
[----:B------:R-:W-:Y:S05]  /*0640*/  @P0 BRA `(.L_x_51) ;  /* 0x0000000000780947 */ /* 0x000fea0003800000 */
[----:B------:R-:W-:-:S07]  /*0650*/  MOV R10, R0 ;  /* 0x00000000000a7202 */ /* 0x000fce0000000f00 */
.L_x_55:
        /* <DEDUP_REMOVED lines=11> */
.L_x_54:
        /* <DEDUP_REMOVED lines=10> */
[----:B------:R-:W-:-:S05]  /*07b0*/  FMUL R19, R19, R19 ;  /* 0x0000001313137220 */ /* 0x000fca0000400000 */
[----:B------:R0:W-:Y:S02]  /*07c0*/  REDG.E.ADD.F32.FTZ.RN.STRONG.GPU desc[UR10][R16.64], R19 ;  /* 0x00000013100079a6 */ /* 0x0001e4000c12f30a */
[----:B------:R-:W-:Y:S05]  /*07d0*/  @!P0 BRA `(.L_x_54) ;  /* 0xfffffffc00cc8947 */ /* 0x000fea000383ffff */
.L_x_53:
[----:B------:R-:W-:Y:S05]  /*07e0*/  BSYNC.RECONVERGENT B1 ;  /* 0x0000000000017941 */ /* 0x000fea0003800200 */
.L_x_52:
[----:B------:R-:W1:Y:S01]  /*07f0*/  LDCU UR7, c[0x0][0x39c] ;  /* 0x00007380ff0777ac */ /* 0x000e620008000800 */
[----:B------:R-:W-:-:S04]  /*0800*/  IADD3 R10, PT, PT, R10, UR5, RZ ;  /* 0x000000050a0a7c10 */ /* 0x000fc8000fffe0ff */
[----:B-1----:R-:W-:-:S13]  /*0810*/  ISETP.GE.U32.AND P0, PT, R10, UR7, PT ;  /* 0x000000070a007c0c */ /* 0x002fda000bf06070 */
[----:B------:R-:W-:Y:S05]  /*0820*/  @!P0 BRA `(.L_x_55) ;  /* 0xfffffffc008c8947 */ /* 0x000fea000383ffff */
.L_x_51:
[----:B------:R-:W-:Y:S05]  /*0830*/  BSYNC.RECONVERGENT B0 ;  /* 0x0000000000007941 */ /* 0x000fea0003800200 */
.L_x_50:
[----:B------:R-:W1:Y:S01]  /*0840*/  LDCU UR7, c[0x0][0x3a0] ;  /* 0x00007400ff0777ac */ /* 0x000e620008000800 */
[----:B------:R-:W-:-:S04]  /*0850*/  IADD3 R3, PT, PT, R3, UR6, RZ ;  /* 0x0000000603037c10 */ /* 0x000fc8000fffe0ff */
[----:B-1----:R-:W-:-:S13]  /*0860*/  ISETP.GE.U32.AND P0, PT, R3, UR7, PT ;  /* 0x0000000703007c0c */ /* 0x002fda000bf06070 */
[----:B------:R-:W-:Y:S05]  /*0870*/  @!P0 BRA `(.L_x_35) ;  /* 0xfffffffc00648947 */ /* 0x000fea000383ffff */
[----:B------:R-:W-:Y:S05]  /*0880*/  EXIT ;  /* 0x000000000000794d */ /* 0x000fea0003800000 */
.L_x_56:
        /* <DEDUP_REMOVED lines=15> */
.L_x_346:


//--------------------- .text.TensorReverseMaxPool --------------------------
	.section	.text.TensorReverseMaxPool,"ax",@progbits
	.align	128
        .global         TensorReverseMaxPool
        .type           TensorReverseMaxPool,@function
        .size           TensorReverseMaxPool,(.L_x_347 - TensorReverseMaxPool)
        .other          TensorReverseMaxPool,@"STO_CUDA_ENTRY STV_DEFAULT"
TensorReverseMaxPool:
.text.TensorReverseMaxPool:
        /* <DEDUP_REMOVED lines=8> */
[----:B------:R-:W0:Y:S01]  /*0080*/  LDCU.64 UR12, c[0x0][0x3a0] ;  /* 0x00007400ff0c77ac */ /* 0x000e220008000a00 */
[----:B------:R-:W-:Y:S01]  /*0090*/  BSSY.RECONVERGENT B0, `(.L_x_57) ;  /* 0x000007e000007945 */ /* 0x000fe20003800200 */
[----:B------:R-:W1:Y:S01]  /*00a0*/  LDCU UR11, c[0x0][0x3a8] ;  /* 0x00007500ff0b77ac */ /* 0x000e620008000800 */
[----:B------:R-:W2:Y:S01]  /*00b0*/  LDCU UR16, c[0x0][0x3bc] ;  /* 0x00007780ff1077ac */ /* 0x000ea20008000800 */
[----:B------:R-:W3:Y:S01]  /*00c0*/  LDCU.64 UR14, c[0x0][0x3b0] ;  /* 0x00007600ff0e77ac */ /* 0x000ee20008000a00 */
[----:B------:R-:W4:Y:S01]  /*00d0*/  LDCU UR6, c[0x0][0x370] ;  /* 0x00006e00ff0677ac */ /* 0x000f220008000800 */
[----:B0-----:R-:W0:Y:S01]  /*00e0*/  I2F.U32.RP R0, UR12 ;  /* 0x0000000c00007d06 */ /* 0x001e220008209000 */
[----:B------:R-:W-:Y:S01]  /*00f0*/  ISETP.NE.U32.AND P0, PT, RZ, UR12, PT ;  /* 0x0000000cff007c0c */ /* 0x000fe2000bf05070 */
[----:B------:R-:W0:Y:S01]  /*0100*/  LDCU.64 UR8, c[0x0][0x358] ;  /* 0x00006b00ff0877ac */ /* 0x000e220008000a00 */
[----:B------:R-:W-:Y:S02]  /*0110*/  ISETP.NE.U32.AND P1, PT, RZ, UR13, PT ;  /* 0x0000000dff007c0c */ /* 0x000fe4000bf25070 */
[----:B-1----:R-:W-:Y:S01]  /*0120*/  ISETP.NE.U32.AND P2, PT, RZ, UR11, PT ;  /* 0x0000000bff007c0c */ /* 0x002fe2000bf45070 */
[----:B------:R-:W1:Y:S02]  /*0130*/  LDCU.64 UR18, c[0x0][0x388] ;  /* 0x00007100ff1277ac */ /* 0x000e640008000a00 */
[----:B------:R-:W5:Y:S01]  /*0140*/  I2F.U32.RP R8, UR13 ;  /* 0x0000000d00087d06 */ /* 0x000f620008209000 */
[----:B--2---:R-:W-:Y:S01]  /*0150*/  ISETP.NE.U32.AND P3, PT, RZ, UR16, PT ;  /* 0x00000010ff007c0c */ /* 0x004fe2000bf65070 */
[----:B------:R-:W2:Y:S01]  /*0160*/  LDCU.64 UR24, c[0x0][0x3c0] ;  /* 0x00007800ff1877ac */ /* 0x000ea20008000a00 */
[----:B---3--:R-:W-:-:S05]  /*0170*/  UIMAD UR4, UR14, UR15, URZ ;  /* 0x0000000f0e0472a4 */ /* 0x008fca000f8e02ff */
[----:B------:R-:W3:Y:S01]  /*0180*/  I2F.U32.RP R10, UR11 ;  /* 0x0000000b000a7d06 */ /* 0x000ee20008209000 */
[----:B----4-:R-:W-:Y:S01]  /*0190*/  UIMAD UR5, UR5, UR6, URZ ;  /* 0x00000006050572a4 */ /* 0x010fe2000f8e02ff */
[----:B------:R-:W4:Y:S01]  /*01a0*/  LDCU.128 UR20, c[0x0][0x390] ;  /* 0x00007200ff1477ac */ /* 0x000f220008000c00 */
[----:B------:R-:W-:-:S05]  /*01b0*/  UIMAD UR7, UR13, UR12, URZ ;  /* 0x0000000c0d0772a4 */ /* 0x000fca000f8e02ff */
[----:B------:R-:W-:Y:S01]  /*01c0*/  I2F.U32.RP R11, UR16 ;  /* 0x00000010000b7d06 */ /* 0x000fe20008209000 */
[----:B------:R-:W-:-:S07]  /*01d0*/  UIMAD UR6, UR11, UR4, URZ ;  /* 0x000000040b0672a4 */ /* 0x000fce000f8e02ff */
[----:B0-----:R-:W0:Y:S08]  /*01e0*/  MUFU.RCP R0, R0 ;  /* 0x0000000000007308 */ /* 0x001e300000001000 */
[----:B-----5:R-:W5:Y:S08]  /*01f0*/  MUFU.RCP R8, R8 ;  /* 0x0000000800087308 */ /* 0x020f700000001000 */
[----:B---3--:R-:W3:Y:S01]  /*0200*/  MUFU.RCP R10, R10 ;  /* 0x0000000a000a7308 */ /* 0x008ee20000001000 */
[----:B0-----:R-:W-:-:S07]  /*0210*/  VIADD R2, R0, 0xffffffe ;  /* 0x0ffffffe00027836 */ /* 0x001fce0000000000 */
[----:B------:R-:W0:Y:S01]  /*0220*/  MUFU.RCP R11, R11 ;  /* 0x0000000b000b7308 */ /* 0x000e220000001000 */
[----:B-----5:R-:W-:-:S07]  /*0230*/  VIADD R6, R8, 0xffffffe ;  /* 0x0ffffffe08067836 */ /* 0x020fce0000000000 */
[----:B------:R5:W1:Y:S01]  /*0240*/  F2I.FTZ.U32.TRUNC.NTZ R3, R2 ;  /* 0x0000000200037305 */ /* 0x000a62000021f000 */
[----:B---3--:R-:W-:Y:S01]  /*0250*/  IADD3 R4, PT, PT, R10, 0xffffffe, RZ ;  /* 0x0ffffffe0a047810 */ /* 0x008fe20007ffe0ff */
[----:B------:R-:W-:-:S06]  /*0260*/  IMAD.MOV.U32 R10, RZ, RZ, RZ ;  /* 0x000000ffff0a7224 */ /* 0x000fcc00078e00ff */
[----:B------:R3:W2:Y:S01]  /*0270*/  F2I.FTZ.U32.TRUNC.NTZ R7, R6 ;  /* 0x0000000600077305 */ /* 0x0006a2000021f000 */
[----:B0-----:R-:W-:Y:S02]  /*0280*/  VIADD R12, R11, 0xffffffe ;  /* 0x0ffffffe0b0c7836 */ /* 0x001fe40000000000 */
[----:B-----5:R-:W-:Y:S02]  /*0290*/  IMAD.MOV.U32 R2, RZ, RZ, RZ ;  /* 0x000000ffff027224 */ /* 0x020fe400078e00ff */
[----:B-1----:R-:W-:-:S03]  /*02a0*/  IMAD.MOV R13, RZ, RZ, -R3 ;  /* 0x000000ffff0d7224 */ /* 0x002fc600078e0a03 */
[----:B------:R2:W0:Y:S01]  /*02b0*/  F2I.FTZ.U32.TRUNC.NTZ R5, R4 ;  /* 0x0000000400057305 */ /* 0x000422000021f000 */
[----:B---3--:R-:W-:Y:S02]  /*02c0*/  HFMA2 R6, -RZ, RZ, 0, 0 ;  /* 0x00000000ff067431 */ /* 0x008fe400000001ff */
[----:B------:R-:W-:-:S04]  /*02d0*/  IMAD R13, R13, UR12, RZ ;  /* 0x0000000c0d0d7c24 */ /* 0x000fc8000f8e02ff */
[----:B------:R-:W-:Y:S01]  /*02e0*/  IMAD.HI.U32 R0, R3, R13, R2 ;  /* 0x0000000d03007227 */ /* 0x000fe200078e0002 */
[----:B------:R-:W1:Y:S01]  /*02f0*/  F2I.FTZ.U32.TRUNC.NTZ R11, R12 ;  /* 0x0000000c000b7305 */ /* 0x000e62000021f000 */
[----:B--2---:R-:W-:-:S05]  /*0300*/  IADD3 R4, PT, PT, RZ, -R7, RZ ;  /* 0x80000007ff047210 */ /* 0x004fca0007ffe0ff */
[----:B------:R-:W-:Y:S02]  /*0310*/  IMAD R3, R4, UR13, RZ ;  /* 0x0000000d04037c24 */ /* 0x000fe4000f8e02ff */
[----:B0-----:R-:W-:-:S04]  /*0320*/  IMAD.MOV R2, RZ, RZ, -R5 ;  /* 0x000000ffff027224 */ /* 0x001fc800078e0a05 */
[----:B------:R-:W-:Y:S02]  /*0330*/  IMAD.MOV.U32 R4, RZ, RZ, R2 ;  /* 0x000000ffff047224 */ /* 0x000fe400078e0002 */
[----:B------:R-:W-:Y:S01]  /*0340*/  IMAD.HI.U32 R2, R7, R3, R6 ;  /* 0x0000000307027227 */ /* 0x000fe200078e0006 */
[----:B-1----:R-:W-:Y:S02]  /*0350*/  IADD3 R8, PT, PT, RZ, -R11, RZ ;  /* 0x8000000bff087210 */ /* 0x002fe40007ffe0ff */
[----:B------:R-:W-:Y:S01]  /*0360*/  LOP3.LUT R6, RZ, UR12, RZ, 0x33, !PT ;  /* 0x0000000cff067c12 */ /* 0x000fe2000f8e33ff */
[----:B------:R-:W-:Y:S01]  /*0370*/  IMAD R3, R4, UR11, RZ ;  /* 0x0000000b04037c24 */ /* 0x000fe2000f8e02ff */
[----:B------:R-:W-:Y:S01]  /*0380*/  MOV R4, RZ ;  /* 0x000000ff00047202 */ /* 0x000fe20000000f00 */
[----:B------:R-:W-:Y:S01]  /*0390*/  IMAD.MOV.U32 R7, RZ, RZ, R8 ;  /* 0x000000ffff077224 */ /* 0x000fe200078e0008 */
[----:B------:R-:W-:-:S03]  /*03a0*/  LOP3.LUT R8, RZ, UR11, RZ, 0x33, !PT ;  /* 0x0000000bff087c12 */ /* 0x000fc6000f8e33ff */
[----:B------:R-:W-:Y:S02]  /*03b0*/  IMAD R7, R7, UR16, RZ ;  /* 0x0000001007077c24 */ /* 0x000fe4000f8e02ff */
[----:B------:R-:W-:Y:S01]  /*03c0*/  IMAD.HI.U32 R3, R5, R3, R4 ;  /* 0x0000000305037227 */ /* 0x000fe200078e0004 */
[----:B------:R-:W-:-:S03]  /*03d0*/  LOP3.LUT R5, RZ, UR16, RZ, 0x33, !PT ;  /* 0x00000010ff057c12 */ /* 0x000fc6000f8e33ff */
[----:B------:R-:W-:Y:S01]  /*03e0*/  IMAD.HI.U32 R4, R11, R7, R10 ;  /* 0x000000070b047227 */ /* 0x000fe200078e000a */
[----:B----4-:R-:W-:-:S07]  /*03f0*/  LOP3.LUT R7, RZ, UR13, RZ, 0x33, !PT ;  /* 0x0000000dff077c12 */ /* 0x010fce000f8e33ff */
.L_x_58:
[----:B0-----:R-:W-:-:S05]  /*0400*/  IMAD.HI.U32 R11, R0, R9, RZ ;  /* 0x00000009000b7227 */ /* 0x001fca00078e00ff */
[----:B------:R-:W-:-:S05]  /*0410*/  IADD3 R10, PT, PT, -R11, RZ, RZ ;  /* 0x000000ff0b0a7210 */ /* 0x000fca0007ffe1ff */
[----:B------:R-:W-:-:S05]  /*0420*/  IMAD R10, R10, UR12, R9 ;  /* 0x0000000c0a0a7c24 */ /* 0x000fca000f8e0209 */
[----:B------:R-:W-:-:S13]  /*0430*/  ISETP.GE.U32.AND P4, PT, R10, UR12, PT ;  /* 0x0000000c0a007c0c */ /* 0x000fda000bf86070 */
[----:B------:R-:W-:Y:S01]  /*0440*/  @P4 VIADD R10, R10, -UR12 ;  /* 0x8000000c0a0a4c36 */ /* 0x000fe20008000000 */
[----:B------:R-:W-:-:S04]  /*0450*/  @P4 IADD3 R11, PT, PT, R11, 0x1, RZ ;  /* 0x000000010b0b4810 */ /* 0x000fc80007ffe0ff */
[----:B------:R-:W-:-:S13]  /*0460*/  ISETP.GE.U32.AND P5, PT, R10, UR12, PT ;  /* 0x0000000c0a007c0c */ /* 0x000fda000bfa6070 */
[----:B------:R-:W-:-:S05]  /*0470*/  @P5 VIADD R11, R11, 0x1 ;  /* 0x000000010b0b5836 */ /* 0x000fca0000000000 */
[----:B------:R-:W-:-:S05]  /*0480*/  SEL R13, R6, R11, !P0 ;  /* 0x0000000b060d7207 */ /* 0x000fca0004000000 */
[----:B------:R-:W-:-:S05]  /*0490*/  IMAD.HI.U32 R10, R2, R13, RZ ;  /* 0x0000000d020a7227 */ /* 0x000fca00078e00ff */
[----:B------:R-:W-:-:S05]  /*04a0*/  IADD3 R12, PT, PT, -R10, RZ, RZ ;  /* 0x000000ff0a0c7210 */ /* 0x000fca0007ffe1ff */
[----:B------:R-:W-:Y:S01]  /*04b0*/  IMAD R11, R12, UR13, R13 ;  /* 0x0000000d0c0b7c24 */ /* 0x000fe2000f8e020d */
[----:B------:R-:W-:-:S04]  /*04c0*/  IADD3 R12, PT, PT, -R13, RZ, RZ ;  /* 0x000000ff0d0c7210 */ /* 0x000fc80007ffe1ff */
[----:B------:R-:W-:-:S13]  /*04d0*/  ISETP.GE.U32.AND P4, PT, R11, UR13, PT ;  /* 0x0000000d0b007c0c */ /* 0x000fda000bf86070 */
[----:B------:R-:W-:Y:S01]  /*04e0*/  @P4 VIADD R11, R11, -UR13 ;  /* 0x8000000d0b0b4c36 */ /* 0x000fe20008000000 */
[----:B------:R-:W-:-:S04]  /*04f0*/  @P4 IADD3 R10, PT, PT, R10, 0x1, RZ ;  /* 0x000000010a0a4810 */ /* 0x000fc80007ffe0ff */
[----:B------:R-:W-:Y:S01]  /*0500*/  ISETP.GE.U32.AND P5, PT, R11, UR13, PT ;  /* 0x0000000d0b007c0c */ /* 0x000fe2000bfa6070 */
[----:B------:R-:W-:-:S12]  /*0510*/  IMAD R11, R12, UR12, R9 ;  /* 0x0000000c0c0b7c24 */ /* 0x000fd8000f8e0209 */
[----:B------:R-:W-:-:S05]  /*0520*/  @P5 VIADD R10, R10, 0x1 ;  /* 0x000000010a0a5836 */ /* 0x000fca0000000000 */
[----:B------:R-:W-:-:S05]  /*0530*/  SEL R10, R7, R10, !P1 ;  /* 0x0000000a070a7207 */ /* 0x000fca0004800000 */
[----:B------:R-:W-:-:S04]  /*0540*/  IMAD.MOV R14, RZ, RZ, -R10 ;  /* 0x000000ffff0e7224 */ /* 0x000fc800078e0a0a */
[----:B------:R-:W-:Y:S02]  /*0550*/  IMAD R14, R14, UR13, R13 ;  /* 0x0000000d0e0e7c24 */ /* 0x000fe4000f8e020d */
[----:B------:R-:W-:Y:S02]  /*0560*/  IMAD R13, R10, UR7, RZ ;  /* 0x000000070a0d7c24 */ /* 0x000fe4000f8e02ff */
[----:B------:R-:W-:-:S05]  /*0570*/  IMAD R12, R14, UR12, R11 ;  /* 0x0000000c0e0c7c24 */ /* 0x000fca000f8e020b */
[----:B------:R-:W-:-:S04]  /*0580*/  IADD3 R13, P4, PT, R13, R12, RZ ;  /* 0x0000000c0d0d7210 */ /* 0x000fc80007f9e0ff */
[----:B------:R-:W-:Y:S01]  /*0590*/  IADD3.X R16, PT, PT, RZ, RZ, RZ, P4, !PT ;  /* 0x000000ffff107210 */ /* 0x000fe200027fe4ff */
[----:B------:R-:W-:-:S03]  /*05a0*/  IMAD.SHL.U32 R12, R13, 0x4, RZ ;  /* 0x000000040d0c7824 */ /* 0x000fc600078e00ff */
[----:B------:R-:W-:Y:S02]  /*05b0*/  SHF.L.U64.HI R13, R13, 0x2, R16 ;  /* 0x000000020d0d7819 */ /* 0x000fe40000010210 */
[----:B------:R-:W-:-:S04]  /*05c0*/  IADD3 R16, P4, PT, R12, UR20, RZ ;  /* 0x000000140c107c10 */ /* 0x000fc8000ff9e0ff */
[----:B------:R-:W-:-:S06]  /*05d0*/  IADD3.X R17, PT, PT, R13, UR21, RZ, P4, !PT ;  /* 0x000000150d117c10 */ /* 0x000fcc000a7fe4ff */
[----:B------:R-:W2:Y:S01]  /*05e0*/  LDG.E.CONSTANT R17, desc[UR8][R16.64] ;  /* 0x0000000810117981 */ /* 0x000ea2000c1e9900 */
[----:B------:R-:W-:-:S04]  /*05f0*/  IADD3 R12, P4, PT, R12, UR18, RZ ;  /* 0x000000120c0c7c10 */ /* 0x000fc8000ff9e0ff */
[----:B------:R-:W-:-:S05]  /*0600*/  IADD3.X R13, PT, PT, R13, UR19, RZ, P4, !PT ;  /* 0x000000130d0d7c10 */ /* 0x000fca000a7fe4ff */
[----:B------:R0:W3:Y:S01]  /*0610*/  LDG.E.CONSTANT R12, desc[UR8][R12.64] ;  /* 0x000000080c0c7981 */ /* 0x0000e2000c1e9900 */
[----:B------:R-:W-:Y:S01]  /*0620*/  IADD3 R9, PT, PT, R9, UR5, RZ ;  /* 0x0000000509097c10 */ /* 0x000fe2000fffe0ff */
[----:B--2---:R-:W1:Y:S02]  /*0630*/  F2I.TRUNC.NTZ R15, R17 ;  /* 0x00000011000f7305 */ /* 0x004e64000020f100 */
[----:B-1----:R-:W-:Y:S01]  /*0640*/  VIMNMX R19, PT, PT, RZ, R15, !PT ;  /* 0x0000000fff137248 */ /* 0x002fe20007fe0100 */
[----:B------:R-:W-:-:S04]  /*0650*/  IMAD.HI.U32 R15, R3, R10, RZ ;  /* 0x0000000a030f7227 */ /* 0x000fc800078e00ff */
[----:B------:R-:W-:-:S04]  /*0660*/  IMAD.HI.U32 R18, R4, R19, RZ ;  /* 0x0000001304127227 */ /* 0x000fc800078e00ff */
[----:B------:R-:W-:Y:S01]  /*0670*/  IMAD.MOV R21, RZ, RZ, -R15 ;  /* 0x000000ffff157224 */ /* 0x000fe200078e0a0f */
[----:B------:R-:W-:-:S03]  /*0680*/  IADD3 R20, PT, PT, -R18, RZ, RZ ;  /* 0x000000ff12147210 */ /* 0x000fc60007ffe1ff */
[----:B------:R-:W-:Y:S02]  /*0690*/  IMAD R16, R21, UR11, R10 ;  /* 0x0000000b15107c24 */ /* 0x000fe4000f8e020a */
[----:B------:R-:W-:-:S03]  /*06a0*/  IMAD R20, R20, UR16, R19 ;  /* 0x0000001014147c24 */ /* 0x000fc6000f8e0213 */
[----:B------:R-:W-:Y:S02]  /*06b0*/  ISETP.GE.U32.AND P4, PT, R16, UR11, PT ;  /* 0x0000000b10007c0c */ /* 0x000fe4000bf86070 */
[----:B------:R-:W-:-:S11]  /*06c0*/  ISETP.GE.U32.AND P6, PT, R20, UR16, PT ;  /* 0x0000001014007c0c */ /* 0x000fd6000bfc6070 */
[----:B------:R-:W-:Y:S01]  /*06d0*/  @P4 VIADD R16, R16, -UR11 ;  /* 0x8000000b10104c36 */ /* 0x000fe20008000000 */
[----:B------:R-:W-:Y:S02]  /*06e0*/  @P4 IADD3 R15, PT, PT, R15, 0x1, RZ ;  /* 0x000000010f0f4810 */ /* 0x000fe40007ffe0ff */
[----:B------:R-:W-:Y:S02]  /*06f0*/  @P6 IADD3 R20, PT, PT, R20, -UR16, RZ ;  /* 0x8000001014146c10 */ /* 0x000fe4000fffe0ff */
[----:B------:R-:W-:Y:S02]  /*0700*/  @P6 IADD3 R18, PT, PT, R18, 0x1, RZ ;  /* 0x0000000112126810 */ /* 0x000fe40007ffe0ff */
[----:B------:R-:W-:Y:S02]  /*0710*/  ISETP.GE.U32.AND P5, PT, R20, UR16, PT ;  /* 0x0000001014007c0c */ /* 0x000fe4000bfa6070 */
[----:B------:R-:W-:-:S11]  /*0720*/  ISETP.GE.U32.AND P6, PT, R16, UR11, PT ;  /* 0x0000000b10007c0c */ /* 0x000fd6000bfc6070 */
[----:B------:R-:W-:Y:S02]  /*0730*/  @P5 VIADD R18, R18, 0x1 ;  /* 0x0000000112125836 */ /* 0x000fe40000000000 */
[----:B------:R-:W-:-:S03]  /*0740*/  @P6 VIADD R15, R15, 0x1 ;  /* 0x000000010f0f6836 */ /* 0x000fc60000000000 */
[----:B0-----:R-:W-:Y:S02]  /*0750*/  SEL R13, R5, R18, !P3 ;  /* 0x00000012050d7207 */ /* 0x001fe40005800000 */
[----:B------:R-:W-:Y:S02]  /*0760*/  SEL R15, R8, R15, !P2 ;  /* 0x0000000f080f7207 */ /* 0x000fe40005000000 */
[----:B------:R-:W-:Y:S01]  /*0770*/  IADD3 R16, PT, PT, -R13, RZ, RZ ;  /* 0x000000ff0d107210 */ /* 0x000fe20007ffe1ff */
[----:B------:R-:W-:Y:S02]  /*0780*/  IMAD R13, R14, UR24, R13 ;  /* 0x000000180e0d7c24 */ /* 0x000fe4000f8e020d */
[----:B------:R-:W-:Y:S02]  /*0790*/  IMAD.MOV R17, RZ, RZ, -R15 ;  /* 0x000000ffff117224 */ /* 0x000fe400078e0a0f */
[----:B------:R-:W-:Y:S02]  /*07a0*/  IMAD R16, R16, UR16, R19 ;  /* 0x0000001010107c24 */ /* 0x000fe4000f8e0213 */
[----:B------:R-:W-:-:S02]  /*07b0*/  IMAD R10, R17, UR11, R10 ;  /* 0x0000000b110a7c24 */ /* 0x000fc4000f8e020a */
[----:B------:R-:W-:Y:S02]  /*07c0*/  IMAD R16, R11, UR25, R16 ;  /* 0x000000190b107c24 */ /* 0x000fe4000f8e0210 */
[----:B------:R-:W-:Y:S02]  /*07d0*/  IMAD R15, R15, UR6, RZ ;  /* 0x000000060f0f7c24 */ /* 0x000fe4000f8e02ff */
[----:B------:R-:W-:Y:S02]  /*07e0*/  IMAD R13, R13, UR14, R16 ;  /* 0x0000000e0d0d7c24 */ /* 0x000fe4000f8e0210 */
[----:B------:R-:W-:-:S05]  /*07f0*/  IMAD R10, R10, UR4, RZ ;  /* 0x000000040a0a7c24 */ /* 0x000fca000f8e02ff */
[----:B------:R-:W-:-:S04]  /*0800*/  IADD3 R13, P4, P5, R13, R15, R10 ;  /* 0x0000000f0d0d7210 */ /* 0x000fc80007d9e00a */
[----:B------:R-:W-:Y:S02]  /*0810*/  IADD3.X R14, PT, PT, RZ, RZ, RZ, P4, P5 ;  /* 0x000000ffff0e7210 */ /* 0x000fe400027ea4ff */
[----:B------:R-:W-:-:S04]  /*0820*/  LEA R10, P4, R13, UR22, 0x2 ;  /* 0x000000160d0a7c11 */ /* 0x000fc8000f8810ff */
[----:B------:R-:W-:Y:S02]  /*0830*/  LEA.HI.X R11, R13, UR23, R14, 0x2, P4 ;  /* 0x000000170d0b7c11 */ /* 0x000fe4000a0f140e */
[----:B------:R-:W-:-:S03]  /*0840*/  ISETP.GE.U32.AND P4, PT, R9, UR10, PT ;  /* 0x0000000a09007c0c */ /* 0x000fc6000bf86070 */
[----:B---3--:R0:W-:Y:S10]  /*0850*/  STG.E desc[UR8][R10.64], R12 ;  /* 0x0000000c0a007986 */ /* 0x0081f4000c101908 */
[----:B------:R-:W-:Y:S05]  /*0860*/  @!P4 BRA `(.L_x_58) ;  /* 0xfffffff800e4c947 */ /* 0x000fea000383ffff */
[----:B------:R-:W-:Y:S05]  /*0870*/  BSYNC.RECONVERGENT B0 ;  /* 0x0000000000007941 */ /* 0x000fea0003800200 */
.L_x_57:
[----:B------:R-:W-:Y:S05]  /*0880*/  EXIT ;  /* 0x000000000000794d */ /* 0x000fea0003800000 */
.L_x_59:
        /* <DEDUP_REMOVED lines=15> */
.L_x_347:


//--------------------- .text.TensorMaxPool       --------------------------
	.section	.text.TensorMaxPool,"ax",@progbits
	.align	128
        .global         TensorMaxPool
        .type           TensorMaxPool,@function
        .size           TensorMaxPool,(.L_x_348 - TensorMaxPool)
        .other          TensorMaxPool,@"STO_CUDA_ENTRY STV_DEFAULT"
TensorMaxPool:
.text.TensorMaxPool:
        /* <DEDUP_REMOVED lines=9> */
[----:B------:R-:W1:Y:S01]  /*0090*/  LDCU UR12, c[0x0][0x3c4] ;  /* 0x00007880ff0c77ac */ /* 0x000e620008000800 */
[----:B------:R-:W2:Y:S01]  /*00a0*/  LDCU UR6, c[0x0][0x370] ;  /* 0x00006e00ff0677ac */ /* 0x000ea20008000800 */
[----:B------:R-:W3:Y:S01]  /*00b0*/  LDCU.64 UR10, c[0x0][0x358] ;  /* 0x00006b00ff0a77ac */ /* 0x000ee20008000a00 */
[----:B0-----:R-:W-:Y:S02]  /*00c0*/  UISETP.NE.AND UP0, UPT, UR9, URZ, UPT ;  /* 0x000000ff0900728c */ /* 0x001fe4000bf05270 */
[----:B-1----:R-:W-:Y:S02]  /*00d0*/  UIMAD UR4, UR8, UR12, URZ ;  /* 0x0000000c080472a4 */ /* 0x002fe4000f8e02ff */
[----:B--2---:R-:W-:-:S05]  /*00e0*/  UIMAD UR5, UR5, UR6, URZ ;  /* 0x00000006050572a4 */ /* 0x004fca000f8e02ff */
[----:B---3--:R-:W-:Y:S07]  /*00f0*/  BRA.U UP0, `(.L_x_60) ;  /* 0x0000000900c47547 */ /* 0x008fee000b800000 */
[----:B------:R-:W0:Y:S02]  /*0100*/  LDCU UR6, c[0x0][0x3dc] ;  /* 0x00007b80ff0677ac */ /* 0x000e240008000800 */
[----:B0-----:R-:W-:-:S09]  /*0110*/  UISETP.NE.AND UP0, UPT, UR6, URZ, UPT ;  /* 0x000000ff0600728c */ /* 0x001fd2000bf05270 */
[----:B------:R-:W-:Y:S05]  /*0120*/  BRA.U !UP0, `(.L_x_61) ;  /* 0x00000005086c7547 */ /* 0x000fea000b800000 */
[----:B------:R-:W0:Y:S01]  /*0130*/  LDCU UR6, c[0x0][0x3b0] ;  /* 0x00007600ff0677ac */ /* 0x000e220008000800 */
[----:B------:R-:W-:Y:S01]  /*0140*/  BSSY.RECONVERGENT B0, `(.L_x_62) ;  /* 0x0000058000007945 */ /* 0x000fe20003800200 */
[----:B------:R-:W1:Y:S01]  /*0150*/  LDCU UR8, c[0x0][0x3d4] ;  /* 0x00007a80ff0877ac */ /* 0x000e620008000800 */
[----:B------:R-:W2:Y:S01]  /*0160*/  LDCU UR9, c[0x0][0x3d8] ;  /* 0x00007b00ff0977ac */ /* 0x000ea20008000800 */
[----:B------:R-:W3:Y:S01]  /*0170*/  LDCU.128 UR16, c[0x0][0x390] ;  /* 0x00007200ff1077ac */ /* 0x000ee20008000c00 */
[----:B0-----:R-:W0:Y:S01]  /*0180*/  I2F.U32.RP R2, UR6 ;  /* 0x0000000600027d06 */ /* 0x001e220008209000 */
[----:B------:R-:W-:Y:S02]  /*0190*/  ISETP.NE.U32.AND P0, PT, RZ, UR6, PT ;  /* 0x00000006ff007c0c */ /* 0x000fe4000bf05070 */
[----:B-1----:R-:W-:-:S05]  /*01a0*/  ISETP.NE.U32.AND P1, PT, RZ, UR8, PT ;  /* 0x00000008ff007c0c */ /* 0x002fca000bf25070 */
[----:B------:R-:W1:Y:S01]  /*01b0*/  I2F.U32.RP R4, UR8 ;  /* 0x0000000800047d06 */ /* 0x000e620008209000 */
[----:B--2---:R-:W-:-:S07]  /*01c0*/  ISETP.NE.U32.AND P2, PT, RZ, UR9, PT ;  /* 0x00000009ff007c0c */ /* 0x004fce000bf45070 */
[----:B------:R-:W2:Y:S08]  /*01d0*/  I2F.U32.RP R12, UR9 ;  /* 0x00000009000c7d06 */ /* 0x000eb00008209000 */
[----:B0-----:R-:W0:Y:S08]  /*01e0*/  MUFU.RCP R2, R2 ;  /* 0x0000000200027308 */ /* 0x001e300000001000 */
[----:B-1----:R-:W1:Y:S08]  /*01f0*/  MUFU.RCP R4, R4 ;  /* 0x0000000400047308 */ /* 0x002e700000001000 */
[----:B--2---:R-:W2:Y:S01]  /*0200*/  MUFU.RCP R12, R12 ;  /* 0x0000000c000c7308 */ /* 0x004ea20000001000 */
[----:B0-----:R-:W-:-:S02]  /*0210*/  VIADD R6, R2, 0xffffffe ;  /* 0x0ffffffe02067836 */ /* 0x001fc40000000000 */
[----:B------:R-:W0:Y:S05]  /*0220*/  LDC.64 R2, c[0x0][0x3a0] ;  /* 0x0000e800ff027b82 */ /* 0x000e2a0000000a00 */
[----:B------:R4:W5:Y:S01]  /*0230*/  F2I.FTZ.U32.TRUNC.NTZ R7, R6 ;  /* 0x0000000600077305 */ /* 0x000962000021f000 */
[----:B-1----:R-:W-:Y:S02]  /*0240*/  VIADD R8, R4, 0xffffffe ;  /* 0x0ffffffe04087836 */ /* 0x002fe40000000000 */
[----:B------:R-:W1:Y:S05]  /*0250*/  LDC.64 R4, c[0x0][0x3a8] ;  /* 0x0000ea00ff047b82 */ /* 0x000e6a0000000a00 */
[----:B------:R3:W3:Y:S01]  /*0260*/  F2I.FTZ.U32.TRUNC.NTZ R9, R8 ;  /* 0x0000000800097305 */ /* 0x0006e2000021f000 */
[----:B--2---:R-:W-:-:S02]  /*0270*/  VIADD R10, R12, 0xffffffe ;  /* 0x0ffffffe0c0a7836 */ /* 0x004fc40000000000 */
[----:B----4-:R-:W-:Y:S02]  /*0280*/  IMAD.MOV.U32 R6, RZ, RZ, RZ ;  /* 0x000000ffff067224 */ /* 0x010fe400078e00ff */
[----:B-----5:R-:W-:-:S03]  /*0290*/  IMAD.MOV R13, RZ, RZ, -R7 ;  /* 0x000000ffff0d7224 */ /* 0x020fc600078e0a07 */
[----:B------:R2:W4:Y:S01]  /*02a0*/  F2I.FTZ.U32.TRUNC.NTZ R11, R10 ;  /* 0x0000000a000b7305 */ /* 0x000522000021f000 */
[----:B---3--:R-:W-:Y:S02]  /*02b0*/  IMAD.MOV.U32 R8, RZ, RZ, RZ ;  /* 0x000000ffff087224 */ /* 0x008fe400078e00ff */
[----:B------:R-:W-:Y:S02]  /*02c0*/  IMAD R13, R13, UR6, RZ ;  /* 0x000000060d0d7c24 */ /* 0x000fe4000f8e02ff */
[----:B------:R-:W-:Y:S02]  /*02d0*/  IMAD.MOV R12, RZ, RZ, -R9 ;  /* 0x000000ffff0c7224 */ /* 0x000fe400078e0a09 */
[----:B------:R-:W-:-:S03]  /*02e0*/  IMAD.HI.U32 R7, R7, R13, R6 ;  /* 0x0000000d07077227 */ /* 0x000fc600078e0006 */
[----:B------:R-:W-:Y:S01]  /*02f0*/  MOV R13, R12 ;  /* 0x0000000c000d7202 */ /* 0x000fe20000000f00 */
[----:B--2---:R-:W-:Y:S02]  /*0300*/  IMAD.MOV.U32 R10, RZ, RZ, RZ ;  /* 0x000000ffff0a7224 */ /* 0x004fe400078e00ff */
[----:B----4-:R-:W-:Y:S02]  /*0310*/  IMAD.MOV R15, RZ, RZ, -R11 ;  /* 0x000000ffff0f7224 */ /* 0x010fe400078e0a0b */
[----:B------:R-:W-:Y:S02]  /*0320*/  IMAD R13, R13, UR8, RZ ;  /* 0x000000080d0d7c24 */ /* 0x000fe4000f8e02ff */
[----:B------:R-:W-:Y:S02]  /*0330*/  IMAD R15, R15, UR9, RZ ;  /* 0x000000090f0f7c24 */ /* 0x000fe4000f8e02ff */
[----:B------:R-:W-:Y:S01]  /*0340*/  IMAD.HI.U32 R6, R9, R13, R8 ;  /* 0x0000000d09067227 */ /* 0x000fe200078e0008 */
[----:B------:R-:W-:-:S03]  /*0350*/  LOP3.LUT R8, RZ, UR9, RZ, 0x33, !PT ;  /* 0x00000009ff087c12 */ /* 0x000fc6000f8e33ff */
[----:B------:R-:W-:Y:S01]  /*0360*/  IMAD.HI.U32 R9, R11, R15, R10 ;  /* 0x0000000f0b097227 */ /* 0x000fe200078e000a */
[----:B------:R-:W-:Y:S02]  /*0370*/  LOP3.LUT R10, RZ, UR6, RZ, 0x33, !PT ;  /* 0x00000006ff0a7c12 */ /* 0x000fe4000f8e33ff */
[----:B0-----:R-:W-:-:S07]  /*0380*/  LOP3.LUT R11, RZ, UR8, RZ, 0x33, !PT ;  /* 0x00000008ff0b7c12 */ /* 0x001fce000f8e33ff */
.L_x_63:
[----:B0-----:R-:W-:-:S04]  /*0390*/  IMAD.HI.U32 R13, R7, R0, RZ ;  /* 0x00000000070d7227 */ /* 0x001fc800078e00ff */
[----:B------:R-:W-:-:S04]  /*03a0*/  IMAD.MOV R15, RZ, RZ, -R13 ;  /* 0x000000ffff0f7224 */ /* 0x000fc800078e0a0d */
[----:B------:R-:W-:-:S05]  /*03b0*/  IMAD R12, R15, UR6, R0 ;  /* 0x000000060f0c7c24 */ /* 0x000fca000f8e0200 */
[----:B------:R-:W-:-:S13]  /*03c0*/  ISETP.GE.U32.AND P3, PT, R12, UR6, PT ;  /* 0x000000060c007c0c */ /* 0x000fda000bf66070 */
[----:B------:R-:W-:Y:S02]  /*03d0*/  @P3 VIADD R12, R12, -UR6 ;  /* 0x800000060c0c3c36 */ /* 0x000fe40008000000 */
[----:B------:R-:W-:-:S03]  /*03e0*/  @P3 VIADD R13, R13, 0x1 ;  /* 0x000000010d0d3836 */ /* 0x000fc60000000000 */
[----:B------:R-:W-:-:S13]  /*03f0*/  ISETP.GE.U32.AND P4, PT, R12, UR6, PT ;  /* 0x000000060c007c0c */ /* 0x000fda000bf86070 */
[----:B------:R-:W-:-:S05]  /*0400*/  @P4 VIADD R13, R13, 0x1 ;  /* 0x000000010d0d4836 */ /* 0x000fca0000000000 */
[----:B------:R-:W-:-:S05]  /*0410*/  SEL R12, R10, R13, !P0 ;  /* 0x0000000d0a0c7207 */ /* 0x000fca0004000000 */
[----:B------:R-:W-:-:S04]  /*0420*/  IMAD.MOV R17, RZ, RZ, -R12 ;  /* 0x000000ffff117224 */ /* 0x000fc800078e0a0c */
[----:B------:R-:W-:-:S04]  /*0430*/  IMAD R17, R17, UR6, R0 ;  /* 0x0000000611117c24 */ /* 0x000fc8000f8e0200 */
[----:B------:R-:W-:-:S04]  /*0440*/  IMAD.WIDE.U32 R14, R17, 0x4, R2 ;  /* 0x00000004110e7825 */ /* 0x000fc800078e0002 */
[----:B-1----:R-:W-:Y:S02]  /*0450*/  IMAD.WIDE.U32 R16, R17, 0x4, R4 ;  /* 0x0000000411107825 */ /* 0x002fe400078e0004 */
[----:B------:R-:W2:Y:S04]  /*0460*/  LDG.E.CONSTANT R14, desc[UR10][R14.64] ;  /* 0x0000000a0e0e7981 */ /* 0x000ea8000c1e9900 */
[----:B------:R0:W3:Y:S01]  /*0470*/  LDG.E.CONSTANT R16, desc[UR10][R16.64] ;  /* 0x0000000a10107981 */ /* 0x0000e2000c1e9900 */
[----:B------:R-:W-:Y:S02]  /*0480*/  IMAD R12, R12, UR4, RZ ;  /* 0x000000040c0c7c24 */ /* 0x000fe4000f8e02ff */
[----:B------:R-:W-:Y:S02]  /*0490*/  VIADD R0, R0, UR5 ;  /* 0x0000000500007c36 */ /* 0x000fe40008000000 */
[----:B0-----:R-:W-:Y:S01]  /*04a0*/  IMAD.MOV.U32 R17, RZ, RZ, -0x40800000 ;  /* 0xbf800000ff117424 */ /* 0x001fe200078e00ff */
[----:B--2---:R-:W0:Y:S08]  /*04b0*/  F2I.U32.TRUNC.NTZ R13, R14 ;  /* 0x0000000e000d7305 */ /* 0x004e30000020f000 */
[----:B---3--:R-:W1:Y:S01]  /*04c0*/  F2I.U32.TRUNC.NTZ R18, R16 ;  /* 0x0000001000127305 */ /* 0x008e62000020f000 */
[----:B0-----:R-:W-:-:S05]  /*04d0*/  IMAD.HI.U32 R20, R6, R13, RZ ;  /* 0x0000000d06147227 */ /* 0x001fca00078e00ff */
[----:B------:R-:W-:Y:S01]  /*04e0*/  IADD3 R22, PT, PT, -R20, RZ, RZ ;  /* 0x000000ff14167210 */ /* 0x000fe20007ffe1ff */
[----:B-1----:R-:W-:-:S04]  /*04f0*/  IMAD.HI.U32 R19, R9, R18, RZ ;  /* 0x0000001209137227 */ /* 0x002fc800078e00ff */
[----:B------:R-:W-:Y:S02]  /*0500*/  IMAD.MOV R21, RZ, RZ, -R19 ;  /* 0x000000ffff157224 */ /* 0x000fe400078e0a13 */
[----:B------:R-:W-:Y:S02]  /*0510*/  IMAD R13, R22, UR8, R13 ;  /* 0x00000008160d7c24 */ /* 0x000fe4000f8e020d */
[----:B------:R-:W-:-:S03]  /*0520*/  IMAD R18, R21, UR9, R18 ;  /* 0x0000000915127c24 */ /* 0x000fc6000f8e0212 */
[----:B------:R-:W-:Y:S02]  /*0530*/  ISETP.GE.U32.AND P3, PT, R13, UR8, PT ;  /* 0x000000080d007c0c */ /* 0x000fe4000bf66070 */
[----:B------:R-:W-:-:S11]  /*0540*/  ISETP.GE.U32.AND P5, PT, R18, UR9, PT ;  /* 0x0000000912007c0c */ /* 0x000fd6000bfa6070 */
[----:B------:R-:W-:Y:S02]  /*0550*/  @P3 VIADD R13, R13, -UR8 ;  /* 0x800000080d0d3c36 */ /* 0x000fe40008000000 */
[----:B------:R-:W-:Y:S02]  /*0560*/  @P5 VIADD R18, R18, -UR9 ;  /* 0x8000000912125c36 */ /* 0x000fe40008000000 */
[----:B------:R-:W-:Y:S01]  /*0570*/  @P3 VIADD R20, R20, 0x1 ;  /* 0x0000000114143836 */ /* 0x000fe20000000000 */
[----:B------:R-:W-:Y:S01]  /*0580*/  ISETP.GE.U32.AND P4, PT, R13, UR8, PT ;  /* 0x000000080d007c0c */ /* 0x000fe2000bf86070 */
[----:B------:R-:W-:Y:S01]  /*0590*/  @P5 VIADD R19, R19, 0x1 ;  /* 0x0000000113135836 */ /* 0x000fe20000000000 */
[----:B------:R-:W-:-:S11]  /*05a0*/  ISETP.GE.U32.AND P6, PT, R18, UR9, PT ;  /* 0x0000000912007c0c */ /* 0x000fd6000bfc6070 */
[----:B------:R-:W-:Y:S02]  /*05b0*/  @P4 VIADD R20, R20, 0x1 ;  /* 0x0000000114144836 */ /* 0x000fe40000000000 */
[----:B------:R-:W-:-:S03]  /*05c0*/  @P6 VIADD R19, R19, 0x1 ;  /* 0x0000000113136836 */ /* 0x000fc60000000000 */
[----:B------:R-:W-:Y:S02]  /*05d0*/  SEL R20, R11, R20, !P1 ;  /* 0x000000140b147207 */ /* 0x000fe40004800000 */
[----:B------:R-:W-:-:S05]  /*05e0*/  SEL R19, R8, R19, !P2 ;  /* 0x0000001308137207 */ /* 0x000fca0005000000 */
[----:B------:R-:W-:-:S05]  /*05f0*/  IMAD R19, R20, UR12, R19 ;  /* 0x0000000c14137c24 */ /* 0x000fca000f8e0213 */
[----:B------:R-:W-:-:S04]  /*0600*/  IADD3 R19, P3, PT, R12, R19, RZ ;  /* 0x000000130c137210 */ /* 0x000fc80007f7e0ff */
[----:B------:R-:W-:Y:S01]  /*0610*/  IADD3.X R12, PT, PT, RZ, RZ, RZ, P3, !PT ;  /* 0x000000ffff0c7210 */ /* 0x000fe20001ffe4ff */
[----:B------:R-:W-:-:S03]  /*0620*/  IMAD.SHL.U32 R14, R19, 0x4, RZ ;  /* 0x00000004130e7824 */ /* 0x000fc600078e00ff */
[----:B------:R-:W-:Y:S02]  /*0630*/  SHF.L.U64.HI R15, R19, 0x2, R12 ;  /* 0x00000002130f7819 */ /* 0x000fe4000001020c */
[C---:B------:R-:W-:Y:S02]  /*0640*/  IADD3 R12, P3, PT, R14.reuse, UR18, RZ ;  /* 0x000000120e0c7c10 */ /* 0x040fe4000ff7e0ff */
[----:B------:R-:W-:Y:S02]  /*0650*/  IADD3 R14, P4, PT, R14, UR16, RZ ;  /* 0x000000100e0e7c10 */ /* 0x000fe4000ff9e0ff */
[C---:B------:R-:W-:Y:S02]  /*0660*/  IADD3.X R13, PT, PT, R15.reuse, UR19, RZ, P3, !PT ;  /* 0x000000130f0d7c10 */ /* 0x040fe40009ffe4ff */
[----:B------:R-:W-:Y:S02]  /*0670*/  IADD3.X R15, PT, PT, R15, UR17, RZ, P4, !PT ;  /* 0x000000110f0f7c10 */ /* 0x000fe4000a7fe4ff */
[----:B------:R-:W-:Y:S01]  /*0680*/  ISETP.GE.U32.AND P3, PT, R0, UR7, PT ;  /* 0x0000000700007c0c */ /* 0x000fe2000bf66070 */
[----:B------:R0:W-:Y:S04]  /*0690*/  STG.E desc[UR10][R12.64], R17 ;  /* 0x000000110c007986 */ /* 0x0001e8000c10190a */
[----:B------:R0:W-:Y:S08]  /*06a0*/  STG.E desc[UR10][R14.64], RZ ;  /* 0x000000ff0e007986 */ /* 0x0001f0000c10190a */
[----:B------:R-:W-:Y:S05]  /*06b0*/  @!P3 BRA `(.L_x_63) ;  /* 0xfffffffc0034b947 */ /* 0x000fea000383ffff */
[----:B------:R-:W-:Y:S05]  /*06c0*/  BSYNC.RECONVERGENT B0 ;  /* 0x0000000000007941 */ /* 0x000fea0003800200 */
.L_x_62:
[----:B------:R-:W-:Y:S05]  /*06d0*/  EXIT ;  /* 0x000000000000794d */ /* 0x000fea0003800000 */
.L_x_61:
[----:B------:R-:W0:Y:S01]  /*06e0*/  LDCU UR6, c[0x0][0x3b0] ;  /* 0x00007600ff0677ac */ /* 0x000e220008000800 */
[----:B------:R-:W1:Y:S01]  /*06f0*/  LDCU UR8, c[0x0][0x3d4] ;  /* 0x00007a80ff0877ac */ /* 0x000e620008000800 */
[----:B------:R-:W2:Y:S01]  /*0700*/  LDCU UR9, c[0x0][0x3d8] ;  /* 0x00007b00ff0977ac */ /* 0x000ea20008000800 */
[----:B------:R-:W3:Y:S01]  /*0710*/  LDCU.64 UR14, c[0x0][0x390] ;  /* 0x00007200ff0e77ac */ /* 0x000ee20008000a00 */
        /* <DEDUP_REMOVED lines=20> */
[----:B------:R-:W-:Y:S01]  /*0860*/  IMAD R13, R13, UR6, RZ ;  /* 0x000000060d0d7c24 */ /* 0x000fe2000f8e02ff */
[----:B------:R-:W-:-:S03]  /*0870*/  IADD3 R12, PT, PT, RZ, -R9, RZ ;  /* 0x80000009ff0c7210 */ /* 0x000fc60007ffe0ff */
[----:B------:R-:W-:-:S04]  /*0880*/  IMAD.HI.U32 R7, R7, R13, R6 ;  /* 0x0000000d07077227 */ /* 0x000fc800078e0006 */
[----:B------:R-:W-:Y:S02]  /*0890*/  IMAD.MOV.U32 R13, RZ, RZ, R12 ;  /* 0x000000ffff0d7224 */ /* 0x000fe400078e000c */
        /* <DEDUP_REMOVED lines=9> */
.L_x_64:
[----:B------:R-:W-:-:S04]  /*0930*/  IMAD.HI.U32 R13, R7, R0, RZ ;  /* 0x00000000070d7227 */ /* 0x000fc800078e00ff */
[----:B------:R-:W-:-:S04]  /*0940*/  IMAD.MOV R15, RZ, RZ, -R13 ;  /* 0x000000ffff0f7224 */ /* 0x000fc800078e0a0d */
[----:B------:R-:W-:-:S05]  /*0950*/  IMAD R15, R15, UR6, R0 ;  /* 0x000000060f0f7c24 */ /* 0x000fca000f8e0200 */
[----:B------:R-:W-:-:S13]  /*0960*/  ISETP.GE.U32.AND P3, PT, R15, UR6, PT ;  /* 0x000000060f007c0c */ /* 0x000fda000bf66070 */
[----:B------:R-:W-:Y:S01]  /*0970*/  @P3 IADD3 R15, PT, PT, R15, -UR6, RZ ;  /* 0x800000060f0f3c10 */ /* 0x000fe2000fffe0ff */
        /* <DEDUP_REMOVED lines=9> */
[----:B------:R-:W3:Y:S01]  /*0a10*/  LDG.E.CONSTANT R16, desc[UR10][R16.64] ;  /* 0x0000000a10107981 */ /* 0x000ee2000c1e9900 */
[----:B------:R-:W-:Y:S02]  /*0a20*/  IMAD R12, R12, UR4, RZ ;  /* 0x000000040c0c7c24 */ /* 0x000fe4000f8e02ff */
[----:B------:R-:W-:Y:S01]  /*0a30*/  VIADD R0, R0, UR5 ;  /* 0x0000000500007c36 */ /* 0x000fe20008000000 */
[----:B--2---:R-:W0:Y:S08]  /*0a40*/  F2I.U32.TRUNC.NTZ R13, R14 ;  /* 0x0000000e000d7305 */ /* 0x004e30000020f000 */
[----:B---3--:R-:W1:Y:S01]  /*0a50*/  F2I.U32.TRUNC.NTZ R18, R16 ;  /* 0x0000001000127305 */ /* 0x008e62000020f000 */
[----:B0-----:R-:W-:-:S04]  /*0a60*/  IMAD.HI.U32 R20, R6, R13, RZ ;  /* 0x0000000d06147227 */ /* 0x001fc800078e00ff */
[----:B------:R-:W-:Y:S02]  /*0a70*/  IMAD.MOV R22, RZ, RZ, -R20 ;  /* 0x000000ffff167224 */ /* 0x000fe400078e0a14 */
[----:B-1----:R-:W-:-:S04]  /*0a80*/  IMAD.HI.U32 R19, R9, R18, RZ ;  /* 0x0000001209137227 */ /* 0x002fc800078e00ff */
[----:B------:R-:W-:Y:S02]  /*0a90*/  IMAD.MOV R21, RZ, RZ, -R19 ;  /* 0x000000ffff157224 */ /* 0x000fe400078e0a13 */
[----:B------:R-:W-:Y:S02]  /*0aa0*/  IMAD R13, R22, UR8, R13 ;  /* 0x00000008160d7c24 */ /* 0x000fe4000f8e020d */
[----:B------:R-:W-:-:S03]  /*0ab0*/  IMAD R18, R21, UR9, R18 ;  /* 0x0000000915127c24 */ /* 0x000fc6000f8e0212 */
[----:B------:R-:W-:Y:S02]  /*0ac0*/  ISETP.GE.U32.AND P3, PT, R13, UR8, PT ;  /* 0x000000080d007c0c */ /* 0x000fe4000bf66070 */
[----:B------:R-:W-:-:S11]  /*0ad0*/  ISETP.GE.U32.AND P5, PT, R18, UR9, PT ;  /* 0x0000000912007c0c */ /* 0x000fd6000bfa6070 */
[----:B------:R-:W-:Y:S02]  /*0ae0*/  @P3 VIADD R13, R13, -UR8 ;  /* 0x800000080d0d3c36 */ /* 0x000fe40008000000 */
[----:B------:R-:W-:Y:S01]  /*0af0*/  @P5 IADD3 R18, PT, PT, R18, -UR9, RZ ;  /* 0x8000000912125c10 */ /* 0x000fe2000fffe0ff */
[----:B------:R-:W-:Y:S02]  /*0b00*/  @P3 VIADD R20, R20, 0x1 ;  /* 0x0000000114143836 */ /* 0x000fe40000000000 */
        /* <DEDUP_REMOVED lines=8> */
[----:B------:R-:W-:-:S05]  /*0b90*/  IADD3 R19, P3, PT, R12, R19, RZ ;  /* 0x000000130c137210 */ /* 0x000fca0007f7e0ff */
[----:B------:R-:W-:Y:S01]  /*0ba0*/  IMAD.X R14, RZ, RZ, RZ, P3 ;  /* 0x000000ffff0e7224 */ /* 0x000fe200018e06ff */
[----:B------:R-:W-:-:S04]  /*0bb0*/  LEA R12, P3, R19, UR14, 0x2 ;  /* 0x0000000e130c7c11 */ /* 0x000fc8000f8610ff */
[----:B------:R-:W-:Y:S02]  /*0bc0*/  LEA.HI.X R13, R19, UR15, R14, 0x2, P3 ;  /* 0x0000000f130d7c11 */ /* 0x000fe400098f140e */
[----:B------:R-:W-:-:S03]  /*0bd0*/  ISETP.GE.U32.AND P3, PT, R0, UR7, PT ;  /* 0x0000000700007c0c */ /* 0x000fc6000bf66070 */
[----:B------:R0:W-:Y:S10]  /*0be0*/  STG.E desc[UR10][R12.64], RZ ;  /* 0x000000ff0c007986 */ /* 0x0001f4000c10190a */
[----:B0-----:R-:W-:Y:S05]  /*0bf0*/  @!P3 BRA `(.L_x_64) ;  /* 0xfffffffc004cb947 */ /* 0x001fea000383ffff */
[----:B------:R-:W-:Y:S05]  /*0c00*/  EXIT ;  /* 0x000000000000794d */ /* 0x000fea0003800000 */
.L_x_60:
[----:B------:R-:W0:Y:S02]  /*0c10*/  LDCU UR6, c[0x0][0x3d0] ;  /* 0x00007a00ff0677ac */ /* 0x000e240008000800 */
[----:B0-----:R-:W-:-:S09]  /*0c20*/  UISETP.NE.AND UP0, UPT, UR6, URZ, UPT ;  /* 0x000000ff0600728c */ /* 0x001fd2000bf05270 */
[----:B------:R-:W-:Y:S05]  /*0c30*/  BRA.U UP0, `(.L_x_65) ;  /* 0x0000000900c47547 */ /* 0x000fea000b800000 */
        /* <DEDUP_REMOVED lines=17> */
[----:B0-----:R-:W-:-:S02]  /*0d50*/  IADD3 R6, PT, PT, R2, 0xffffffe, RZ ;  /* 0x0ffffffe02067810 */ /* 0x001fc40007ffe0ff */
        /* <DEDUP_REMOVED lines=19> */
[----:B------:R-:W-:-:S02]  /*0e90*/  LOP3.LUT R9, RZ, UR8, RZ, 0x33, !PT ;  /* 0x00000008ff097c12 */ /* 0x000fc4000f8e33ff */
[----:B------:R-:W-:Y:S01]  /*0ea0*/  LOP3.LUT R8, RZ, UR9, RZ, 0x33, !PT ;  /* 0x00000009ff087c12 */ /* 0x000fe2000f8e33ff */
[----:B------:R-:W-:Y:S01]  /*0eb0*/  IMAD.HI.U32 R11, R11, R15, R10 ;  /* 0x0000000f0b0b7227 */ /* 0x000fe200078e000a */
[----:B0-----:R-:W-:-:S07]  /*0ec0*/  LOP3.LUT R10, RZ, UR6, RZ, 0x33, !PT ;  /* 0x00000006ff0a7c12 */ /* 0x001fce000f8e33ff */
.L_x_68:
[----:B------:R-:W-:-:S04]  /*0ed0*/  IMAD.HI.U32 R13, R7, R0, RZ ;  /* 0x00000000070d7227 */ /* 0x000fc800078e00ff */
[----:B------:R-:W-:-:S04]  /*0ee0*/  IMAD.MOV R15, RZ, RZ, -R13 ;  /* 0x000000ffff0f7224 */ /* 0x000fc800078e0a0d */
[----:B------:R-:W-:-:S05]  /*0ef0*/  IMAD R15, R15, UR6, R0 ;  /* 0x000000060f0f7c24 */ /* 0x000fca000f8e0200 */
[----:B------:R-:W-:-:S13]  /*0f00*/  ISETP.GE.U32.AND P3, PT, R15, UR6, PT ;  /* 0x000000060f007c0c */ /* 0x000fda000bf66070 */
[----:B------:R-:W-:Y:S02]  /*0f10*/  @P3 VIADD R15, R15, -UR6 ;  /* 0x800000060f0f3c36 */ /* 0x000fe40008000000 */
[----:B------:R-:W-:-:S03]  /*0f20*/  @P3 VIADD R13, R13, 0x1 ;  /* 0x000000010d0d3836 */ /* 0x000fc60000000000 */
[----:B------:R-:W-:-:S13]  /*0f30*/  ISETP.GE.U32.AND P4, PT, R15, UR6, PT ;  /* 0x000000060f007c0c */ /* 0x000fda000bf86070 */
[----:B------:R-:W-:-:S05]  /*0f40*/  @P4 VIADD R13, R13, 0x1 ;  /* 0x000000010d0d4836 */ /* 0x000fca0000000000 */
[----:B------:R-:W-:-:S04]  /*0f50*/  SEL R12, R10, R13, !P0 ;  /* 0x0000000d0a0c7207 */ /* 0x000fc80004000000 */
[----:B------:R-:W-:-:S05]  /*0f60*/  IADD3 R13, PT, PT, -R12, RZ, RZ ;  /* 0x000000ff0c0d7210 */ /* 0x000fca0007ffe1ff */
[----:B------:R-:W-:-:S04]  /*0f70*/  IMAD R13, R13, UR6, R0 ;  /* 0x000000060d0d7c24 */ /* 0x000fc8000f8e0200 */
[----:B-1----:R-:W-:-:S04]  /*0f80*/  IMAD.WIDE.U32 R16, R13, 0x4, R4 ;  /* 0x000000040d107825 */ /* 0x002fc800078e0004 */
[----:B------:R-:W-:Y:S02]  /*0f90*/  IMAD.WIDE.U32 R14, R13, 0x4, R2 ;  /* 0x000000040d0e7825 */ /* 0x000fe400078e0002 */
[----:B------:R0:W2:Y:S04]  /*0fa0*/  LDG.E.CONSTANT R16, desc[UR10][R16.64] ;  /* 0x0000000a10107981 */ /* 0x0000a8000c1e9900 */
[----:B------:R-:W3:Y:S01]  /*0fb0*/  LDG.E.CONSTANT R14, desc[UR10][R14.64] ;  /* 0x0000000a0e0e7981 */ /* 0x000ee2000c1e9900 */
[----:B------:R-:W-:Y:S02]  /*0fc0*/  IMAD R12, R12, UR4, RZ ;  /* 0x000000040c0c7c24 */ /* 0x000fe4000f8e02ff */
[----:B0-----:R-:W-:Y:S02]  /*0fd0*/  IMAD.MOV.U32 R17, RZ, RZ, -0x40800000 ;  /* 0xbf800000ff117424 */ /* 0x001fe400078e00ff */
        /* <DEDUP_REMOVED lines=12> */
[----:B------:R-:W-:-:S03]  /*10a0*/  @P3 VIADD R13, R13, -UR8 ;  /* 0x800000080d0d3c36 */ /* 0x000fc60008000000 */
[----:B------:R-:W-:Y:S02]  /*10b0*/  ISETP.GE.U32.AND P6, PT, R18, UR9, PT ;  /* 0x0000000912007c0c */ /* 0x000fe4000bfc6070 */
[----:B------:R-:W-:Y:S01]  /*10c0*/  ISETP.GE.U32.AND P4, PT, R13, UR8, PT ;  /* 0x000000080d007c0c */ /* 0x000fe2000bf86070 */
[----:B------:R-:W-:Y:S02]  /*10d0*/  @P3 VIADD R20, R20, 0x1 ;  /* 0x0000000114143836 */ /* 0x000fe40000000000 */
[----:B------:R-:W-:-:S08]  /*10e0*/  @P5 VIADD R19, R19, 0x1 ;  /* 0x0000000113135836 */ /* 0x000fd00000000000 */
[----:B------:R-:W-:Y:S02]  /*10f0*/  @P6 VIADD R19, R19, 0x1 ;  /* 0x0000000113136836 */ /* 0x000fe40000000000 */
[----:B------:R-:W-:-:S03]  /*1100*/  @P4 IADD3 R20, PT, PT, R20, 0x1, RZ ;  /* 0x0000000114144810 */ /* 0x000fc60007ffe0ff */
[----:B------:R-:W-:Y:S02]  /*1110*/  SEL R19, R8, R19, !P2 ;  /* 0x0000001308137207 */ /* 0x000fe40005000000 */
[----:B------:R-:W-:-:S05]  /*1120*/  SEL R20, R9, R20, !P1 ;  /* 0x0000001409147207 */ /* 0x000fca0004800000 */
[----:B------:R-:W-:-:S05]  /*1130*/  IMAD R19, R20, UR12, R19 ;  /* 0x0000000c14137c24 */ /* 0x000fca000f8e0213 */
[----:B------:R-:W-:-:S05]  /*1140*/  IADD3 R19, P3, PT, R12, R19, RZ ;  /* 0x000000130c137210 */ /* 0x000fca0007f7e0ff */
[----:B------:R-:W-:Y:S02]  /*1150*/  IMAD.X R12, RZ, RZ, RZ, P3 ;  /* 0x000000ffff0c7224 */ /* 0x000fe400018e06ff */
[----:B------:R-:W-:-:S03]  /*1160*/  IMAD.SHL.U32 R14, R19, 0x4, RZ ;  /* 0x00000004130e7824 */ /* 0x000fc600078e00ff */
[----:B------:R-:W-:Y:S02]  /*1170*/  SHF.L.U64.HI R19, R19, 0x2, R12 ;  /* 0x0000000213137819 */ /* 0x000fe4000001020c */
[C---:B------:R-:W-:Y:S02]  /*1180*/  IADD3 R12, P3, PT, R14.reuse, UR18, RZ ;  /* 0x000000120e0c7c10 */ /* 0x040fe4000ff7e0ff */
[----:B------:R-:W-:Y:S02]  /*1190*/  IADD3 R14, P4, PT, R14, UR16, RZ ;  /* 0x000000100e0e7c10 */ /* 0x000fe4000ff9e0ff */
[C---:B------:R-:W-:Y:S02]  /*11a0*/  IADD3.X R13, PT, PT, R19.reuse, UR19, RZ, P3, !PT ;  /* 0x00000013130d7c10 */ /* 0x040fe40009ffe4ff */
[----:B------:R-:W-:-:S03]  /*11b0*/  IADD3.X R15, PT, PT, R19, UR17, RZ, P4, !PT ;  /* 0x00000011130f7c10 */ /* 0x000fc6000a7fe4ff */
[----:B------:R0:W-:Y:S04]  /*11c0*/  STG.E desc[UR10][R12.64], R17 ;  /* 0x000000110c007986 */ /* 0x0001e8000c10190a */
[----:B------:R0:W-:Y:S01]  /*11d0*/  STG.E desc[UR10][R14.64], RZ ;  /* 0x000000ff0e007986 */ /* 0x0001e2000c10190a */
[----:B------:R-:W-:-:S13]  /*11e0*/  ISETP.GE.U32.AND P3, PT, R0, UR7, PT ;  /* 0x0000000700007c0c */ /* 0x000fda000bf66070 */
[----:B0-----:R-:W-:Y:S05]  /*11f0*/  @!P3 BRA `(.L_x_68) ;  /* 0xfffffffc0034b947 */ /* 0x001fea000383ffff */
[----:B------:R-:W-:Y:S05]  /*1200*/  BSYNC.RECONVERGENT B0 ;  /* 0x0000000000007941 */ /* 0x000fea0003800200 */
.L_x_67:
[----:B------:R-:W-:Y:S05]  /*1210*/  EXIT ;  /* 0x000000000000794d */ /* 0x000fea0003800000 */
.L_x_66:
        /* <DEDUP_REMOVED lines=16> */
[----:B-1----:R-:W-:Y:S02]  /*1320*/  IADD3 R8, PT, PT, R4, 0xffffffe, RZ ;  /* 0x0ffffffe04087810 */ /* 0x002fe40007ffe0ff */
[----:B------:R-:W1:Y:S05]  /*1330*/  LDC.64 R4, c[0x0][0x3a8] ;  /* 0x0000ea00ff047b82 */ /* 0x000e6a0000000a00 */
[----:B------:R3:W3:Y:S01]  /*1340*/  F2I.FTZ.U32.TRUNC.NTZ R9, R8 ;  /* 0x0000000800097305 */ /* 0x0006e2000021f000 */
[----:B--2---:R-:W-:-:S02]  /*1350*/  VIADD R10, R12, 0xffffffe ;  /* 0x0ffffffe0c0a7836 */ /* 0x004fc40000000000 */
[----:B----4-:R-:W-:Y:S02]  /*1360*/  IMAD.MOV.U32 R6, RZ, RZ, RZ ;  /* 0x000000ffff067224 */ /* 0x010fe400078e00ff */
[----:B-----5:R-:W-:-:S03]  /*1370*/  IMAD.MOV R13, RZ, RZ, -R7 ;  /* 0x000000ffff0d7224 */ /* 0x020fc600078e0a07 */
[----:B------:R-:W2:Y:S01]  /*1380*/  F2I.FTZ.U32.TRUNC.NTZ R11, R10 ;  /* 0x0000000a000b7305 */ /* 0x000ea2000021f000 */
[----:B---3--:R-:W-:Y:S02]  /*1390*/  HFMA2 R8, -RZ, RZ, 0, 0 ;  /* 0x00000000ff087431 */ /* 0x008fe400000001ff */
[----:B------:R-:W-:Y:S02]  /*13a0*/  IMAD R13, R13, UR6, RZ ;  /* 0x000000060d0d7c24 */ /* 0x000fe4000f8e02ff */
[----:B------:R-:W-:Y:S02]  /*13b0*/  IMAD.MOV R12, RZ, RZ, -R9 ;  /* 0x000000ffff0c7224 */ /* 0x000fe400078e0a09 */
[----:B------:R-:W-:-:S04]  /*13c0*/  IMAD.HI.U32 R7, R7, R13, R6 ;  /* 0x0000000d07077227 */ /* 0x000fc800078e0006 */
[----:B------:R-:W-:Y:S02]  /*13d0*/  IMAD.MOV.U32 R13, RZ, RZ, R12 ;  /* 0x000000ffff0d7224 */ /* 0x000fe400078e000c */
[----:B--2---:R-:W-:Y:S02]  /*13e0*/  IMAD.MOV R15, RZ, RZ, -R11 ;  /* 0x000000ffff0f7224 */ /* 0x004fe400078e0a0b */
[----:B------:R-:W-:Y:S02]  /*13f0*/  IMAD R13, R13, UR8, RZ ;  /* 0x000000080d0d7c24 */ /* 0x000fe4000f8e02ff */
[----:B------:R-:W-:Y:S02]  /*1400*/  IMAD R15, R15, UR9, RZ ;  /* 0x000000090f0f7c24 */ /* 0x000fe4000f8e02ff */
[----:B------:R-:W-:Y:S02]  /*1410*/  IMAD.MOV.U32 R10, RZ, RZ, RZ ;  /* 0x000000ffff0a7224 */ /* 0x000fe400078e00ff */
[----:B------:R-:W-:Y:S01]  /*1420*/  IMAD.HI.U32 R6, R9, R13, R8 ;  /* 0x0000000d09067227 */ /* 0x000fe200078e0008 */
[----:B------:R-:W-:-:S03]  /*1430*/  LOP3.LUT R8, RZ, UR9, RZ, 0x33, !PT ;  /* 0x00000009ff087c12 */ /* 0x000fc6000f8e33ff */
[----:B------:R-:W-:Y:S01]  /*1440*/  IMAD.HI.U32 R9, R11, R15, R10 ;  /* 0x0000000f0b097227 */ /* 0x000fe200078e000a */
[----:B------:R-:W-:Y:S02]  /*1450*/  LOP3.LUT R10, RZ, UR6, RZ, 0x33, !PT ;  /* 0x00000006ff0a7c12 */ /* 0x000fe4000f8e33ff */
[----:B0-----:R-:W-:-:S07]  /*1460*/  LOP3.LUT R11, RZ, UR8, RZ, 0x33, !PT ;  /* 0x00000008ff0b7c12 */ /* 0x001fce000f8e33ff */
.L_x_69:
        /* <DEDUP_REMOVED lines=34> */
[----:B------:R-:W-:-:S03]  /*1690*/  @P6 IADD3 R19, PT, PT, R19, 0x1, RZ ;  /* 0x0000000113136810 */ /* 0x000fc60007ffe0ff */
        /* <DEDUP_REMOVED lines=11> */
.L_x_65:
[----:B------:R-:W0:Y:S01]  /*1750*/  LDCU UR9, c[0x0][0x3dc] ;  /* 0x00007b80ff0977ac */ /* 0x000e220008000800 */
[----:B------:R-:W1:Y:S01]  /*1760*/  LDCU UR7, c[0x0][0x3b8] ;  /* 0x00007700ff0777ac */ /* 0x000e620008000800 */
[----:B------:R-:W1:Y:S01]  /*1770*/  LDCU UR8, c[0x0][0x3b4] ;  /* 0x00007680ff0877ac */ /* 0x000e620008000800 */
[----:B0-----:R-:W-:Y:S02]  /*1780*/  UISETP.NE.AND UP0, UPT, UR9, URZ, UPT ;  /* 0x000000ff0900728c */ /* 0x001fe4000bf05270 */
[----:B-1----:R-:W-:-:S07]  /*1790*/  UIMAD UR7, UR7, UR8, URZ ;  /* 0x00000008070772a4 */ /* 0x002fce000f8e02ff */
[----:B------:R-:W-:Y:S05]  /*17a0*/  BRA.U UP0, `(.L_x_70) ;  /* 0x0000001100c47547 */ /* 0x000fea000b800000 */
[----:B------:R-:W0:Y:S01]  /*17b0*/  LDCU.64 UR12, c[0x0][0x388] ;  /* 0x00007100ff0c77ac */ /* 0x000e220008000a00 */
[----:B------:R-:W-:-:S12]  /*17c0*/  ULOP3.LUT UR6, UR6, 0x7, URZ, 0xc0, !UPT ;  /* 0x0000000706067892 */ /* 0x000fd8000f8ec0ff */
.L_x_77:
[----:B-1----:R-:W1:Y:S01]  /*17d0*/  LDCU UR8, c[0x0][0x3b0] ;  /* 0x00007600ff0877ac */ /* 0x002e620008000800 */
[----:B------:R-:W-:Y:S01]  /*17e0*/  IMAD.MOV.U32 R2, RZ, RZ, RZ ;  /* 0x000000ffff027224 */ /* 0x000fe200078e00ff */
[----:B------:R-:W2:Y:S01]  /*17f0*/  LDCU UR9, c[0x0][0x3bc] ;  /* 0x00007780ff0977ac */ /* 0x000ea20008000800 */
[----:B-1----:R-:W1:Y:S01]  /*1800*/  I2F.U32.RP R4, UR8 ;  /* 0x0000000800047d06 */ /* 0x002e620008209000 */
[----:B------:R-:W-:-:S07]  /*1810*/  ISETP.NE.U32.AND P2, PT, RZ, UR8, PT ;  /* 0x00000008ff007c0c */ /* 0x000fce000bf45070 */
[----:B-1----:R-:W1:Y:S02]  /*1820*/  MUFU.RCP R4, R4 ;  /* 0x0000000400047308 */ /* 0x002e640000001000 */
[----:B-1----:R-:W-:-:S06]  /*1830*/  VIADD R6, R4, 0xffffffe ;  /* 0x0ffffffe04067836 */ /* 0x002fcc0000000000 */
[----:B------:R1:W3:Y:S02]  /*1840*/  F2I.FTZ.U32.TRUNC.NTZ R3, R6 ;  /* 0x0000000600037305 */ /* 0x0002e4000021f000 */
[----:B-1----:R-:W1:Y:S01]  /*1850*/  LDC.64 R6, c[0x0][0x3a8] ;  /* 0x0000ea00ff067b82 */ /* 0x002e620000000a00 */
[----:B---3--:R-:W-:-:S04]  /*1860*/  IMAD.MOV R5, RZ, RZ, -R3 ;  /* 0x000000ffff057224 */ /* 0x008fc800078e0a03 */
[----:B------:R-:W-:-:S04]  /*1870*/  IMAD R5, R5, UR8, RZ ;  /* 0x0000000805057c24 */ /* 0x000fc8000f8e02ff */
[----:B------:R-:W-:-:S06]  /*1880*/  IMAD.HI.U32 R5, R3, R5, R2 ;  /* 0x0000000503057227 */ /* 0x000fcc00078e0002 */
[----:B------:R-:W-:-:S04]  /*1890*/  IMAD.HI.U32 R5, R5, R0, RZ ;  /* 0x0000000005057227 */ /* 0x000fc800078e00ff */
[----:B------:R-:W-:-:S04]  /*18a0*/  IMAD.MOV R3, RZ, RZ, -R5 ;  /* 0x000000ffff037224 */ /* 0x000fc800078e0a05 */
[----:B------:R-:W-:-:S05]  /*18b0*/  IMAD R2, R3, UR8, R0 ;  /* 0x0000000803027c24 */ /* 0x000fca000f8e0200 */
[----:B------:R-:W-:-:S13]  /*18c0*/  ISETP.GE.U32.AND P0, PT, R2, UR8, PT ;  /* 0x0000000802007c0c */ /* 0x000fda000bf06070 */
[----:B------:R-:W-:Y:S01]  /*18d0*/  @P0 IADD3 R2, PT, PT, R2, -UR8, RZ ;  /* 0x8000000802020c10 */ /* 0x000fe2000fffe0ff */
[----:B------:R-:W-:-:S03]  /*18e0*/  @P0 VIADD R5, R5, 0x1 ;  /* 0x0000000105050836 */ /* 0x000fc60000000000 */
[----:B------:R-:W-:Y:S02]  /*18f0*/  ISETP.GE.U32.AND P1, PT, R2, UR8, PT ;  /* 0x0000000802007c0c */ /* 0x000fe4000bf26070 */
[----:B------:R-:W3:Y:S11]  /*1900*/  LDC.64 R2, c[0x0][0x3a0] ;  /* 0x0000e800ff027b82 */ /* 0x000ef60000000a00 */
[----:B------:R-:W-:Y:S01]  /*1910*/  @P1 VIADD R5, R5, 0x1 ;  /* 0x0000000105051836 */ /* 0x000fe20000000000 */
[----:B------:R-:W-:-:S05]  /*1920*/  @!P2 LOP3.LUT R5, RZ, UR8, RZ, 0x33, !PT ;  /* 0x00000008ff05ac12 */ /* 0x000fca000f8e33ff */
[----:B------:R-:W-:-:S04]  /*1930*/  IMAD.MOV R9, RZ, RZ, -R5 ;  /* 0x000000ffff097224 */ /* 0x000fc800078e0a05 */
[----:B------:R-:W-:-:S04]  /*1940*/  IMAD R9, R9, UR8, R0 ;  /* 0x0000000809097c24 */ /* 0x000fc8000f8e0200 */
[----:B-1----:R-:W-:-:S04]  /*1950*/  IMAD.WIDE.U32 R6, R9, 0x4, R6 ;  /* 0x0000000409067825 */ /* 0x002fc800078e0006 */
[----:B---3--:R-:W-:Y:S02]  /*1960*/  IMAD.WIDE.U32 R2, R9, 0x4, R2 ;  /* 0x0000000409027825 */ /* 0x008fe400078e0002 */
[----:B------:R-:W3:Y:S04]  /*1970*/  LDG.E.CONSTANT R7, desc[UR10][R6.64] ;  /* 0x0000000a06077981 */ /* 0x000ee8000c1e9900 */
[----:B------:R1:W4:Y:S01]  /*1980*/  LDG.E.CONSTANT R12, desc[UR10][R2.64] ;  /* 0x0000000a020c7981 */ /* 0x000322000c1e9900 */
[----:B--2---:R-:W2:Y:S08]  /*1990*/  I2F.U32.RP R4, UR9 ;  /* 0x0000000900047d06 */ /* 0x004eb00008209000 */
[----:B--2---:R-:W2:Y:S02]  /*19a0*/  MUFU.RCP R4, R4 ;  /* 0x0000000400047308 */ /* 0x004ea40000001000 */
[----:B--2---:R-:W-:-:S06]  /*19b0*/  VIADD R8, R4, 0xffffffe ;  /* 0x0ffffffe04087836 */ /* 0x004fcc0000000000 */
[----:B------:R2:W5:Y:S02]  /*19c0*/  F2I.FTZ.U32.TRUNC.NTZ R9, R8 ;  /* 0x0000000800097305 */ /* 0x000564000021f000 */
[----:B--2---:R-:W-:Y:S02]  /*19d0*/  IMAD.MOV.U32 R8, RZ, RZ, RZ ;  /* 0x000000ffff087224 */ /* 0x004fe400078e00ff */
[----:B-----5:R-:W-:-:S04]  /*19e0*/  IMAD.MOV R11, RZ, RZ, -R9 ;  /* 0x000000ffff0b7224 */ /* 0x020fc800078e0a09 */
[----:B------:R-:W-:-:S04]  /*19f0*/  IMAD R11, R11, UR9, RZ ;  /* 0x000000090b0b7c24 */ /* 0x000fc8000f8e02ff */
[----:B-1----:R-:W-:-:S06]  /*1a00*/  IMAD.HI.U32 R2, R9, R11, R8 ;  /* 0x0000000b09027227 */ /* 0x002fcc00078e0008 */
[----:B------:R-:W-:-:S05]  /*1a10*/  IMAD.HI.U32 R2, R2, R5, RZ ;  /* 0x0000000502027227 */ /* 0x000fca00078e00ff */
[----:B------:R-:W-:-:S05]  /*1a20*/  IADD3 R6, PT, PT, -R2, RZ, RZ ;  /* 0x000000ff02067210 */ /* 0x000fca0007ffe1ff */
[----:B------:R-:W-:-:S05]  /*1a30*/  IMAD R3, R6, UR9, R5 ;  /* 0x0000000906037c24 */ /* 0x000fca000f8e0205 */
[----:B------:R-:W-:Y:S02]  /*1a40*/  ISETP.GE.U32.AND P0, PT, R3, UR9, PT ;  /* 0x0000000903007c0c */ /* 0x000fe4000bf06070 */
[----:B------:R-:W-:-:S11]  /*1a50*/  ISETP.NE.U32.AND P2, PT, RZ, UR9, PT ;  /* 0x00000009ff007c0c */ /* 0x000fd6000bf45070 */
[----:B------:R-:W-:-:S05]  /*1a60*/  @P0 VIADD R3, R3, -UR9 ;  /* 0x8000000903030c36 */ /* 0x000fca0008000000 */
[----:B------:R-:W-:Y:S01]  /*1a70*/  ISETP.GE.U32.AND P1, PT, R3, UR9, PT ;  /* 0x0000000903007c0c */ /* 0x000fe2000bf26070 */
[----:B------:R-:W-:Y:S01]  /*1a80*/  @P0 VIADD R2, R2, 0x1 ;  /* 0x0000000102020836 */ /* 0x000fe20000000000 */
[----:B------:R-:W-:-:S11]  /*1a90*/  UIMAD UR8, UR7, UR9, URZ ;  /* 0x00000009070872a4 */ /* 0x000fd6000f8e02ff */
[----:B------:R-:W-:Y:S01]  /*1aa0*/  @P1 VIADD R2, R2, 0x1 ;  /* 0x0000000102021836 */ /* 0x000fe20000000000 */
[----:B------:R-:W-:-:S05]  /*1ab0*/  @!P2 LOP3.LUT R2, RZ, UR9, RZ, 0x33, !PT ;  /* 0x00000009ff02ac12 */ /* 0x000fca000f8e33ff */
[----:B------:R-:W-:-:S04]  /*1ac0*/  IMAD.MOV R4, RZ, RZ, -R2 ;  /* 0x000000ffff047224 */ /* 0x000fc800078e0a02 */
[----:B------:R-:W-:Y:S02]  /*1ad0*/  IMAD R5, R4, UR9, R5 ;  /* 0x0000000904057c24 */ /* 0x000fe4000f8e0205 */
[----:B------:R-:W-:Y:S02]  /*1ae0*/  IMAD R9, R2, UR8, RZ ;  /* 0x0000000802097c24 */ /* 0x000fe4000f8e02ff */
[----:B------:R-:W-:-:S05]  /*1af0*/  IMAD R6, R5, UR7, RZ ;  /* 0x0000000705067c24 */ /* 0x000fca000f8e02ff */
[----:B------:R-:W-:Y:S01]  /*1b00*/  IADD3 R6, P0, PT, R9, R6, RZ ;  /* 0x0000000609067210 */ /* 0x000fe20007f1e0ff */
[----:B------:R-:W-:Y:S01]  /*1b10*/  IMAD.MOV.U32 R13, RZ, RZ, RZ ;  /* 0x000000ffff0d7224 */ /* 0x000fe200078e00ff */
[----:B------:R-:W-:Y:S01]  /*1b20*/  MOV R10, RZ ;  /* 0x000000ff000a7202 */ /* 0x000fe20000000f00 */
[----:B------:R-:W-:Y:S02]  /*1b30*/  IMAD.MOV.U32 R23, RZ, RZ, -0x1 ;  /* 0xffffffffff177424 */ /* 0x000fe400078e00ff */
[----:B------:R-:W-:Y:S02]  /*1b40*/  IMAD.MOV.U32 R9, RZ, RZ, RZ ;  /* 0x000000ffff097224 */ /* 0x000fe400078e00ff */
[----:B------:R-:W-:Y:S01]  /*1b50*/  IMAD.X R11, RZ, RZ, RZ, P0 ;  /* 0x000000ffff0b7224 */ /* 0x000fe200000e06ff */
[----:B---3--:R1:W2:Y:S08]  /*1b60*/  F2I.U32.TRUNC.NTZ R4, R7 ;  /* 0x0000000700047305 */ /* 0x0082b0000020f000 */
[----:B----4-:R1:W3:Y:S02]  /*1b70*/  F2I.U32.TRUNC.NTZ R3, R12 ;  /* 0x0000000c00037305 */ /* 0x0102e4000020f000 */
.L_x_76:
[----:B-1----:R-:W1:Y:S01]  /*1b80*/  LDC R12, c[0x0][0x3d0] ;  /* 0x0000f400ff0c7b82 */ /* 0x002e620000000800 */
[----:B------:R-:W4:Y:S01]  /*1b90*/  LDCU UR9, c[0x0][0x3cc] ;  /* 0x00007980ff0977ac */ /* 0x000f220008000800 */
[----:B---3--:R-:W-:Y:S02]  /*1ba0*/  IMAD.IADD R7, R3, 0x1, R10 ;  /* 0x0000000103077824 */ /* 0x008fe400078e020a */
[----:B------:R-:W-:Y:S01]  /*1bb0*/  VIADD R10, R10, 0x1 ;  /* 0x000000010a0a7836 */ /* 0x000fe20000000000 */
[----:B------:R-:W2:Y:S01]  /*1bc0*/  LDCU UR8, c[0x0][0x3b4] ;  /* 0x00007680ff0877ac */ /* 0x000ea20008000800 */
[----:B------:R-:W-:Y:S02]  /*1bd0*/  IMAD.MOV.U32 R21, RZ, RZ, RZ ;  /* 0x000000ffff157224 */ /* 0x000fe400078e00ff */
[----:B------:R-:W-:Y:S01]  /*1be0*/  IMAD.MOV.U32 R22, RZ, RZ, R9 ;  /* 0x000000ffff167224 */ /* 0x000fe200078e0009 */
[----:B----4-:R-:W-:Y:S01]  /*1bf0*/  ISETP.NE.AND P1, PT, R10, UR9, PT ;  /* 0x000000090a007c0c */ /* 0x010fe2000bf25270 */
[----:B--2---:R-:W-:Y:S01]  /*1c00*/  IMAD R20, R7, UR8, R4 ;  /* 0x0000000807147c24 */ /* 0x004fe2000f8e0204 */
[----:B-1----:R-:W-:-:S13]  /*1c10*/  ISETP.GE.U32.AND P0, PT, R12, 0x8, PT ;  /* 0x000000080c00780c */ /* 0x002fda0003f06070 */
[----:B------:R-:W-:Y:S05]  /*1c20*/  @!P0 BRA `(.L_x_71) ;  /* 0x0000000400608947 */ /* 0x000fea0003800000 */
[----:B------:R-:W-:Y:S01]  /*1c30*/  LOP3.LUT R21, R12, 0xfffffff8, RZ, 0xc0, !PT ;  /* 0xfffffff80c157812 */ /* 0x000fe200078ec0ff */
[----:B------:R-:W-:Y:S01]  /*1c40*/  IMAD.MOV.U32 R22, RZ, RZ, R9 ;  /* 0x000000ffff167224 */ /* 0x000fe200078e0009 */
[----:B------:R-:W-:-:S03]  /*1c50*/  IADD3 R7, PT, PT, R20, 0x3, RZ ;  /* 0x0000000314077810 */ /* 0x000fc60007ffe0ff */
[----:B------:R-:W-:-:S07]  /*1c60*/  IMAD.MOV R8, RZ, RZ, -R21 ;  /* 0x000000ffff087224 */ /* 0x000fce00078e0a15 */
.L_x_72:
[----:B------:R-:W-:-:S05]  /*1c70*/  VIADD R15, R7, 0xfffffffd ;  /* 0xfffffffd070f7836 */ /* 0x000fca0000000000 */
[----:B------:R-:W-:-:S05]  /*1c80*/  IADD3 R15, P0, PT, R15, R6, RZ ;  /* 0x000000060f0f7210 */ /* 0x000fca0007f1e0ff */
[----:B------:R-:W-:Y:S01]  /*1c90*/  IMAD.X R14, RZ, RZ, R11, P0 ;  /* 0x000000ffff0e7224 */ /* 0x000fe200000e060b */
[----:B0-----:R-:W-:-:S04]  /*1ca0*/  LEA R16, P0, R15, UR12, 0x2 ;  /* 0x0000000c0f107c11 */ /* 0x001fc8000f8010ff */
[----:B------:R-:W-:-:S05]  /*1cb0*/  LEA.HI.X R17, R15, UR13, R14, 0x2, P0 ;  /* 0x0000000d0f117c11 */ /* 0x000fca00080f140e */
[----:B------:R0:W2:Y:S01]  /*1cc0*/  LDG.E.CONSTANT R24, desc[UR10][R16.64] ;  /* 0x0000000a10187981 */ /* 0x0000a2000c1e9900 */
[----:B------:R-:W-:-:S05]  /*1cd0*/  VIADD R15, R7, 0xfffffffe ;  /* 0xfffffffe070f7836 */ /* 0x000fca0000000000 */
[----:B------:R-:W-:-:S05]  /*1ce0*/  IADD3 R15, P0, PT, R15, R6, RZ ;  /* 0x000000060f0f7210 */ /* 0x000fca0007f1e0ff */
[----:B------:R-:W-:Y:S01]  /*1cf0*/  IMAD.X R14, RZ, RZ, R11, P0 ;  /* 0x000000ffff0e7224 */ /* 0x000fe200000e060b */
[----:B------:R-:W-:-:S04]  /*1d00*/  LEA R18, P0, R15, UR12, 0x2 ;  /* 0x0000000c0f127c11 */ /* 0x000fc8000f8010ff */
[----:B------:R-:W-:Y:S02]  /*1d10*/  LEA.HI.X R19, R15, UR13, R14, 0x2, P0 ;  /* 0x0000000d0f137c11 */ /* 0x000fe400080f140e */
[----:B------:R-:W-:-:S03]  /*1d20*/  IADD3 R15, PT, PT, R7, -0x1, RZ ;  /* 0xffffffff070f7810 */ /* 0x000fc60007ffe0ff */
[----:B------:R-:W3:Y:S01]  /*1d30*/  LDG.E.CONSTANT R25, desc[UR10][R18.64] ;  /* 0x0000000a12197981 */ /* 0x000ee2000c1e9900 */
[----:B------:R-:W-:-:S05]  /*1d40*/  IADD3 R15, P0, PT, R15, R6, RZ ;  /* 0x000000060f0f7210 */ /* 0x000fca0007f1e0ff */
[----:B------:R-:W-:Y:S01]  /*1d50*/  IMAD.X R26, RZ, RZ, R11, P0 ;  /* 0x000000ffff1a7224 */ /* 0x000fe200000e060b */
[----:B------:R-:W-:-:S04]  /*1d60*/  LEA R14, P0, R15, UR12, 0x2 ;  /* 0x0000000c0f0e7c11 */ /* 0x000fc8000f8010ff */
[----:B------:R-:W-:Y:S02]  /*1d70*/  LEA.HI.X R15, R15, UR13, R26, 0x2, P0 ;  /* 0x0000000d0f0f7c11 */ /* 0x000fe400080f141a */
[----:B0-----:R-:W-:-:S03]  /*1d80*/  IADD3 R17, P0, PT, R7, R6, RZ ;  /* 0x0000000607117210 */ /* 0x001fc60007f1e0ff */
[----:B------:R0:W4:Y:S01]  /*1d90*/  LDG.E.CONSTANT R26, desc[UR10][R14.64] ;  /* 0x0000000a0e1a7981 */ /* 0x000122000c1e9900 */
[----:B------:R-:W-:Y:S02]  /*1da0*/  VIADD R29, R7, 0x1 ;  /* 0x00000001071d7836 */ /* 0x000fe40000000000 */
[----:B------:R-:W-:Y:S01]  /*1db0*/  IMAD.X R28, RZ, RZ, R11, P0 ;  /* 0x000000ffff1c7224 */ /* 0x000fe200000e060b */
[----:B------:R-:W-:-:S04]  /*1dc0*/  LEA R16, P0, R17, UR12, 0x2 ;  /* 0x0000000c11107c11 */ /* 0x000fc8000f8010ff */
[----:B------:R-:W-:Y:S02]  /*1dd0*/  LEA.HI.X R17, R17, UR13, R28, 0x2, P0 ;  /* 0x0000000d11117c11 */ /* 0x000fe400080f141c */
[----:B------:R-:W-:-:S03]  /*1de0*/  IADD3 R29, P0, PT, R29, R6, RZ ;  /* 0x000000061d1d7210 */ /* 0x000fc60007f1e0ff */
[----:B------:R1:W5:Y:S01]  /*1df0*/  LDG.E.CONSTANT R27, desc[UR10][R16.64] ;  /* 0x0000000a101b7981 */ /* 0x000362000c1e9900 */
[----:B0-----:R-:W-:Y:S02]  /*1e00*/  VIADD R15, R7, 0x2 ;  /* 0x00000002070f7836 */ /* 0x001fe40000000000 */
[----:B------:R-:W-:Y:S01]  /*1e10*/  IMAD.X R28, RZ, RZ, R11, P0 ;  /* 0x000000ffff1c7224 */ /* 0x000fe200000e060b */
[----:B------:R-:W-:-:S04]  /*1e20*/  LEA R18, P0, R29, UR12, 0x2 ;  /* 0x0000000c1d127c11 */ /* 0x000fc8000f8010ff */
[----:B------:R-:W-:Y:S02]  /*1e30*/  LEA.HI.X R19, R29, UR13, R28, 0x2, P0 ;  /* 0x0000000d1d137c11 */ /* 0x000fe400080f141c */
[----:B------:R-:W-:-:S03]  /*1e40*/  IADD3 R15, P0, PT, R15, R6, RZ ;  /* 0x000000060f0f7210 */ /* 0x000fc60007f1e0ff */
[----:B------:R0:W5:Y:S01]  /*1e50*/  LDG.E.CONSTANT R18, desc[UR10][R18.64] ;  /* 0x0000000a12127981 */ /* 0x000162000c1e9900 */
[----:B-1----:R-:W-:Y:S01]  /*1e60*/  IADD3 R17, PT, PT, R7, 0x3, RZ ;  /* 0x0000000307117810 */ /* 0x002fe20007ffe0ff */
[----:B------:R-:W-:Y:S01]  /*1e70*/  IMAD.X R28, RZ, RZ, R11, P0 ;  /* 0x000000ffff1c7224 */ /* 0x000fe200000e060b */
[----:B------:R-:W-:-:S04]  /*1e80*/  LEA R14, P0, R15, UR12, 0x2 ;  /* 0x0000000c0f0e7c11 */ /* 0x000fc8000f8010ff */
[----:B------:R-:W-:Y:S02]  /*1e90*/  LEA.HI.X R15, R15, UR13, R28, 0x2, P0 ;  /* 0x0000000d0f0f7c11 */ /* 0x000fe400080f141c */
[----:B------:R-:W-:-:S03]  /*1ea0*/  IADD3 R17, P0, PT, R17, R6, RZ ;  /* 0x0000000611117210 */ /* 0x000fc60007f1e0ff */
[----:B------:R1:W5:Y:S02]  /*1eb0*/  LDG.E.CONSTANT R28, desc[UR10][R14.64] ;  /* 0x0000000a0e1c7981 */ /* 0x000364000c1e9900 */
[----:B------:R-:W-:Y:S01]  /*1ec0*/  IMAD.X R29, RZ, RZ, R11, P0 ;  /* 0x000000ffff1d7224 */ /* 0x000fe200000e060b */
[----:B------:R-:W-:Y:S01]  /*1ed0*/  LEA R16, P0, R17, UR12, 0x2 ;  /* 0x0000000c11107c11 */ /* 0x000fe2000f8010ff */
[----:B0-----:R-:W-:-:S03]  /*1ee0*/  VIADD R19, R7, 0x4 ;  /* 0x0000000407137836 */ /* 0x001fc60000000000 */
[----:B------:R-:W-:Y:S02]  /*1ef0*/  LEA.HI.X R17, R17, UR13, R29, 0x2, P0 ;  /* 0x0000000d11117c11 */ /* 0x000fe400080f141d */
[----:B------:R-:W-:-:S03]  /*1f00*/  IADD3 R19, P2, PT, R19, R6, RZ ;  /* 0x0000000613137210 */ /* 0x000fc60007f5e0ff */
[----:B------:R-:W5:Y:S01]  /*1f10*/  LDG.E.CONSTANT R16, desc[UR10][R16.64] ;  /* 0x0000000a10107981 */ /* 0x000f62000c1e9900 */
[----:B--2---:R-:W-:-:S04]  /*1f20*/  FSETP.GT.AND P0, PT, R24, R13, PT ;  /* 0x0000000d1800720b */ /* 0x004fc80003f04000 */
[----:B------:R-:W-:-:S04]  /*1f30*/  ISETP.LT.OR P0, PT, R23, RZ, P0 ;  /* 0x000000ff1700720c */ /* 0x000fc80000701670 */
[----:B------:R-:W-:Y:S01]  /*1f40*/  FSEL R24, R24, R13, P0 ;  /* 0x0000000d18187208 */ /* 0x000fe20000000000 */
[----:B------:R-:W-:Y:S01]  /*1f50*/  IMAD.X R13, RZ, RZ, R11, P2 ;  /* 0x000000ffff0d7224 */ /* 0x000fe200010e060b */
[----:B-1----:R-:W-:-:S04]  /*1f60*/  LEA R14, P2, R19, UR12, 0x2 ;  /* 0x0000000c130e7c11 */ /* 0x002fc8000f8410ff */
[----:B------:R-:W-:-:S05]  /*1f70*/  LEA.HI.X R15, R19, UR13, R13, 0x2, P2 ;  /* 0x0000000d130f7c11 */ /* 0x000fca00090f140d */
[----:B------:R-:W2:Y:S01]  /*1f80*/  LDG.E.CONSTANT R14, desc[UR10][R14.64] ;  /* 0x0000000a0e0e7981 */ /* 0x000ea2000c1e9900 */
[----:B------:R-:W-:Y:S01]  /*1f90*/  SEL R23, R22, R23, P0 ;  /* 0x0000001716177207 */ /* 0x000fe20000000000 */
[----:B------:R-:W-:Y:S01]  /*1fa0*/  VIADD R8, R8, 0x8 ;  /* 0x0000000808087836 */ /* 0x000fe20000000000 */
[----:B---3--:R-:W-:Y:S01]  /*1fb0*/  FSETP.GT.AND P0, PT, R25, R24, PT ;  /* 0x000000181900720b */ /* 0x008fe20003f04000 */
[----:B------:R-:W-:-:S03]  /*1fc0*/  VIADD R7, R7, 0x8 ;  /* 0x0000000807077836 */ /* 0x000fc60000000000 */
[----:B------:R-:W-:Y:S02]  /*1fd0*/  ISETP.LT.OR P0, PT, R23, RZ, P0 ;  /* 0x000000ff1700720c */ /* 0x000fe40000701670 */
[----:B------:R-:W-:Y:S02]  /*1fe0*/  ISETP.NE.AND P2, PT, R8, RZ, PT ;  /* 0x000000ff0800720c */ /* 0x000fe40003f45270 */
[----:B------:R-:W-:-:S09]  /*1ff0*/  FSEL R25, R25, R24, P0 ;  /* 0x0000001819197208 */ /* 0x000fd20000000000 */
[----:B------:R-:W-:Y:S01]  /*2000*/  @P0 VIADD R23, R22, 0x1 ;  /* 0x0000000116170836 */ /* 0x000fe20000000000 */
[----:B----4-:R-:W-:-:S04]  /*2010*/  FSETP.GT.AND P0, PT, R26, R25, PT ;  /* 0x000000191a00720b */ /* 0x010fc80003f04000 */
[----:B------:R-:W-:-:S04]  /*2020*/  ISETP.LT.OR P0, PT, R23, RZ, P0 ;  /* 0x000000ff1700720c */ /* 0x000fc80000701670 */
[----:B------:R-:W-:-:S09]  /*2030*/  FSEL R26, R26, R25, P0 ;  /* 0x000000191a1a7208 */ /* 0x000fd20000000000 */
[----:B------:R-:W-:Y:S01]  /*2040*/  @P0 VIADD R23, R22, 0x2 ;  /* 0x0000000216170836 */ /* 0x000fe20000000000 */
[----:B-----5:R-:W-:-:S04]  /*2050*/  FSETP.GT.AND P0, PT, R27, R26, PT ;  /* 0x0000001a1b00720b */ /* 0x020fc80003f04000 */
[----:B------:R-:W-:-:S04]  /*2060*/  ISETP.LT.OR P0, PT, R23, RZ, P0 ;  /* 0x000000ff1700720c */ /* 0x000fc80000701670 */
[----:B------:R-:W-:-:S09]  /*2070*/  FSEL R27, R27, R26, P0 ;  /* 0x0000001a1b1b7208 */ /* 0x000fd20000000000 */
[----:B------:R-:W-:Y:S01]  /*2080*/  @P0 VIADD R23, R22, 0x3 ;  /* 0x0000000316170836 */ /* 0x000fe20000000000 */
[----:B------:R-:W-:-:S04]  /*2090*/  FSETP.GT.AND P0, PT, R18, R27, PT ;  /* 0x0000001b1200720b */ /* 0x000fc80003f04000 */
[----:B------:R-:W-:-:S04]  /*20a0*/  ISETP.LT.OR P0, PT, R23, RZ, P0 ;  /* 0x000000ff1700720c */ /* 0x000fc80000701670 */
[----:B------:R-:W-:-:S09]  /*20b0*/  FSEL R27, R18, R27, P0 ;  /* 0x0000001b121b7208 */ /* 0x000fd20000000000 */
[----:B------:R-:W-:Y:S02]  /*20c0*/  @P0 IADD3 R23, PT, PT, R22, 0x4, RZ ;  /* 0x0000000416170810 */ /* 0x000fe40007ffe0ff */
[----:B------:R-:W-:-:S04]  /*20d0*/  FSETP.GT.AND P0, PT, R28, R27, PT ;  /* 0x0000001b1c00720b */ /* 0x000fc80003f04000 */
[----:B------:R-:W-:-:S04]  /*20e0*/  ISETP.LT.OR P0, PT, R23, RZ, P0 ;  /* 0x000000ff1700720c */ /* 0x000fc80000701670 */
[----:B------:R-:W-:-:S09]  /*20f0*/  FSEL R27, R28, R27, P0 ;  /* 0x0000001b1c1b7208 */ /* 0x000fd20000000000 */
[----:B------:R-:W-:Y:S01]  /*2100*/  @P0 VIADD R23, R22, 0x5 ;  /* 0x0000000516170836 */ /* 0x000fe20000000000 */
[----:B------:R-:W-:-:S04]  /*2110*/  FSETP.GT.AND P0, PT, R16, R27, PT ;  /* 0x0000001b1000720b */ /* 0x000fc80003f04000 */
[----:B------:R-:W-:-:S04]  /*2120*/  ISETP.LT.OR P0, PT, R23, RZ, P0 ;  /* 0x000000ff1700720c */ /* 0x000fc80000701670 */
[----:B------:R-:W-:-:S09]  /*2130*/  FSEL R13, R16, R27, P0 ;  /* 0x0000001b100d7208 */ /* 0x000fd20000000000 */
[----:B------:R-:W-:Y:S01]  /*2140*/  @P0 VIADD R23, R22, 0x6 ;  /* 0x0000000616170836 */ /* 0x000fe20000000000 */
[----:B--2---:R-:W-:-:S04]  /*2150*/  FSETP.GT.AND P0, PT, R14, R13, PT ;  /* 0x0000000d0e00720b */ /* 0x004fc80003f04000 */
[----:B------:R-:W-:-:S04]  /*2160*/  ISETP.LT.OR P0, PT, R23, RZ, P0 ;  /* 0x000000ff1700720c */ /* 0x000fc80000701670 */
[----:B------:R-:W-:-:S09]  /*2170*/  FSEL R13, R14, R13, P0 ;  /* 0x0000000d0e0d7208 */ /* 0x000fd20000000000 */
[C---:B------:R-:W-:Y:S02]  /*2180*/  @P0 VIADD R23, R22.reuse, 0x7 ;  /* 0x0000000716170836 */ /* 0x040fe40000000000 */
[----:B------:R-:W-:Y:S01]  /*2190*/  VIADD R22, R22, 0x8 ;  /* 0x0000000816167836 */ /* 0x000fe20000000000 */
[----:B------:R-:W-:Y:S06]  /*21a0*/  @P2 BRA `(.L_x_72) ;  /* 0xfffffff800b02947 */ /* 0x000fec000383ffff */
.L_x_71:
[----:B------:R-:W-:-:S09]  /*21b0*/  UISETP.NE.AND UP0, UPT, UR6, URZ, UPT ;  /* 0x000000ff0600728c */ /* 0x000fd2000bf05270 */
[----:B------:R-:W-:Y:S05]  /*21c0*/  BRA.U !UP0, `(.L_x_73) ;  /* 0x00000005085c7547 */ /* 0x000fea000b800000 */
[----:B------:R-:W-:-:S04]  /*21d0*/  UIADD3 UR8, UPT, UPT, UR6, -0x1, URZ ;  /* 0xffffffff06087890 */ /* 0x000fc8000fffe0ff */
[----:B------:R-:W-:-:S09]  /*21e0*/  UISETP.GE.U32.AND UP0, UPT, UR8, 0x3, UPT ;  /* 0x000000030800788c */ /* 0x000fd2000bf06070 */
[----:B------:R-:W-:Y:S05]  /*21f0*/  BRA.U !UP0, `(.L_x_74) ;  /* 0x0000000108ac7547 */ /* 0x000fea000b800000 */
[----:B------:R-:W1:Y:S01]  /*2200*/  LDCU.64 UR8, c[0x0][0x388] ;  /* 0x00007100ff0877ac */ /* 0x000e620008000a00 */
[----:B------:R-:W-:-:S04]  /*2210*/  IADD3 R7, PT, PT, R20, R21, RZ ;  /* 0x0000001514077210 */ /* 0x000fc80007ffe0ff */
[C---:B------:R-:W-:Y:S01]  /*2220*/  IADD3 R8, P0, PT, R7.reuse, R6, RZ ;  /* 0x0000000607087210 */ /* 0x040fe20007f1e0ff */
[----:B------:R-:W-:-:S04]  /*2230*/  VIADD R17, R7, 0x1 ;  /* 0x0000000107117836 */ /* 0x000fc80000000000 */
[----:B------:R-:W-:Y:S01]  /*2240*/  IMAD.X R15, RZ, RZ, R11, P0 ;  /* 0x000000ffff0f7224 */ /* 0x000fe200000e060b */
[----:B-1----:R-:W-:-:S04]  /*2250*/  LEA R14, P0, R8, UR8, 0x2 ;  /* 0x00000008080e7c11 */ /* 0x002fc8000f8010ff */
[----:B------:R-:W-:Y:S02]  /*2260*/  LEA.HI.X R15, R8, UR9, R15, 0x2, P0 ;  /* 0x00000009080f7c11 */ /* 0x000fe400080f140f */
[----:B------:R-:W-:-:S03]  /*2270*/  IADD3 R17, P0, PT, R17, R6, RZ ;  /* 0x0000000611117210 */ /* 0x000fc60007f1e0ff */
[----:B------:R1:W2:Y:S02]  /*2280*/  LDG.E.CONSTANT R8, desc[UR10][R14.64] ;  /* 0x0000000a0e087981 */ /* 0x0002a4000c1e9900 */
[----:B------:R-:W-:Y:S01]  /*2290*/  IMAD.X R16, RZ, RZ, R11, P0 ;  /* 0x000000ffff107224 */ /* 0x000fe200000e060b */
[----:B------:R-:W-:-:S04]  /*22a0*/  LEA R18, P0, R17, UR8, 0x2 ;  /* 0x0000000811127c11 */ /* 0x000fc8000f8010ff */
[----:B------:R-:W-:Y:S01]  /*22b0*/  LEA.HI.X R19, R17, UR9, R16, 0x2, P0 ;  /* 0x0000000911137c11 */ /* 0x000fe200080f1410 */
[----:B------:R-:W-:-:S04]  /*22c0*/  VIADD R17, R7, 0x2 ;  /* 0x0000000207117836 */ /* 0x000fc80000000000 */
[----:B------:R-:W3:Y:S01]  /*22d0*/  LDG.E.CONSTANT R18, desc[UR10][R18.64] ;  /* 0x0000000a12127981 */ /* 0x000ee2000c1e9900 */
[----:B------:R-:W-:Y:S01]  /*22e0*/  IADD3 R17, P0, PT, R17, R6, RZ ;  /* 0x0000000611117210 */ /* 0x000fe20007f1e0ff */
[----:B------:R-:W-:-:S04]  /*22f0*/  VIADD R7, R7, 0x3 ;  /* 0x0000000307077836 */ /* 0x000fc80000000000 */
[----:B------:R-:W-:Y:S01]  /*2300*/  IMAD.X R24, RZ, RZ, R11, P0 ;  /* 0x000000ffff187224 */ /* 0x000fe200000e060b */
[----:B------:R-:W-:-:S04]  /*2310*/  LEA R16, P0, R17, UR8, 0x2 ;  /* 0x0000000811107c11 */ /* 0x000fc8000f8010ff */
[----:B------:R-:W-:-:S05]  /*2320*/  LEA.HI.X R17, R17, UR9, R24, 0x2, P0 ;  /* 0x0000000911117c11 */ /* 0x000fca00080f1418 */
[----:B------:R-:W4:Y:S01]  /*2330*/  LDG.E.CONSTANT R16, desc[UR10][R16.64] ;  /* 0x0000000a10107981 */ /* 0x000f22000c1e9900 */
[----:B------:R-:W-:-:S04]  /*2340*/  IADD3 R7, P0, PT, R7, R6, RZ ;  /* 0x0000000607077210 */ /* 0x000fc80007f1e0ff */
[----:B------:R-:W-:Y:S02]  /*2350*/  IADD3.X R24, PT, PT, RZ, R11, RZ, P0, !PT ;  /* 0x0000000bff187210 */ /* 0x000fe400007fe4ff */
[----:B-1----:R-:W-:-:S04]  /*2360*/  LEA R14, P0, R7, UR8, 0x2 ;  /* 0x00000008070e7c11 */ /* 0x002fc8000f8010ff */
[----:B------:R-:W-:-:S05]  /*2370*/  LEA.HI.X R15, R7, UR9, R24, 0x2, P0 ;  /* 0x00000009070f7c11 */ /* 0x000fca00080f1418 */
[----:B------:R-:W5:Y:S01]  /*2380*/  LDG.E.CONSTANT R14, desc[UR10][R14.64] ;  /* 0x0000000a0e0e7981 */ /* 0x000f62000c1e9900 */
[----:B------:R-:W-:Y:S01]  /*2390*/  VIADD R21, R21, 0x4 ;  /* 0x0000000415157836 */ /* 0x000fe20000000000 */
[----:B--2---:R-:W-:-:S04]  /*23a0*/  FSETP.GT.AND P0, PT, R8, R13, PT ;  /* 0x0000000d0800720b */ /* 0x004fc80003f04000 */
[----:B------:R-:W-:-:S04]  /*23b0*/  ISETP.LT.OR P0, PT, R23, RZ, P0 ;  /* 0x000000ff1700720c */ /* 0x000fc80000701670 */
[----:B------:R-:W-:Y:S02]  /*23c0*/  FSEL R13, R8, R13, P0 ;  /* 0x0000000d080d7208 */ /* 0x000fe40000000000 */
[----:B------:R-:W-:Y:S02]  /*23d0*/  SEL R23, R22, R23, P0 ;  /* 0x0000001716177207 */ /* 0x000fe40000000000 */
[----:B---3--:R-:W-:-:S04]  /*23e0*/  FSETP.GT.AND P0, PT, R18, R13, PT ;  /* 0x0000000d1200720b */ /* 0x008fc80003f04000 */
[----:B------:R-:W-:-:S04]  /*23f0*/  ISETP.LT.OR P0, PT, R23, RZ, P0 ;  /* 0x000000ff1700720c */ /* 0x000fc80000701670 */
        /* <DEDUP_REMOVED lines=9> */
[C---:B------:R-:W-:Y:S02]  /*2490*/  @P0 VIADD R23, R22.reuse, 0x3 ;  /* 0x0000000316170836 */ /* 0x040fe40000000000 */
[----:B------:R-:W-:-:S07]  /*24a0*/  VIADD R22, R22, 0x4 ;  /* 0x0000000416167836 */ /* 0x000fce0000000000 */
.L_x_74:
[----:B------:R-:W-:-:S13]  /*24b0*/  LOP3.LUT P0, R7, R12, 0x3, RZ, 0xc0, !PT ;  /* 0x000000030c077812 */ /* 0x000fda000780c0ff */
[----:B------:R-:W-:Y:S05]  /*24c0*/  @!P0 BRA `(.L_x_73) ;  /* 0x00000000009c8947 */ /* 0x000fea0003800000 */
[----:B------:R-:W-:Y:S02]  /*24d0*/  ISETP.NE.AND P0, PT, R7, 0x1, PT ;  /* 0x000000010700780c */ /* 0x000fe40003f05270 */
[----:B------:R-:W-:-:S04]  /*24e0*/  LOP3.LUT R8, R12, 0x1, RZ, 0xc0, !PT ;  /* 0x000000010c087812 */ /* 0x000fc800078ec0ff */
[----:B------:R-:W-:-:S07]  /*24f0*/  ISETP.NE.U32.AND P2, PT, R8, 0x1, PT ;  /* 0x000000010800780c */ /* 0x000fce0003f45070 */
[----:B------:R-:W-:Y:S06]  /*2500*/  @!P0 BRA `(.L_x_75) ;  /* 0x00000000005c8947 */ /* 0x000fec0003800000 */
[----:B------:R-:W1:Y:S01]  /*2510*/  LDCU.64 UR8, c[0x0][0x388] ;  /* 0x00007100ff0877ac */ /* 0x000e620008000a00 */
[----:B------:R-:W-:-:S05]  /*2520*/  IMAD.IADD R7, R20, 0x1, R21 ;  /* 0x0000000114077824 */ /* 0x000fca00078e0215 */
[C---:B------:R-:W-:Y:S01]  /*2530*/  IADD3 R8, P0, PT, R7.reuse, R6, RZ ;  /* 0x0000000607087210 */ /* 0x040fe20007f1e0ff */
[----:B------:R-:W-:-:S03]  /*2540*/  VIADD R7, R7, 0x1 ;  /* 0x0000000107077836 */ /* 0x000fc60000000000 */
[----:B------:R-:W-:Y:S02]  /*2550*/  IADD3.X R15, PT, PT, RZ, R11, RZ, P0, !PT ;  /* 0x0000000bff0f7210 */ /* 0x000fe400007fe4ff */
[----:B-1----:R-:W-:-:S04]  /*2560*/  LEA R16, P0, R8, UR8, 0x2 ;  /* 0x0000000808107c11 */ /* 0x002fc8000f8010ff */
[----:B------:R-:W-:Y:S02]  /*2570*/  LEA.HI.X R17, R8, UR9, R15, 0x2, P0 ;  /* 0x0000000908117c11 */ /* 0x000fe400080f140f */
[----:B------:R-:W-:-:S03]  /*2580*/  IADD3 R7, P0, PT, R7, R6, RZ ;  /* 0x0000000607077210 */ /* 0x000fc60007f1e0ff */
[----:B------:R-:W2:Y:S02]  /*2590*/  LDG.E.CONSTANT R16, desc[UR10][R16.64] ;  /* 0x0000000a10107981 */ /* 0x000ea4000c1e9900 */
[----:B------:R-:W-:Y:S01]  /*25a0*/  IMAD.X R8, RZ, RZ, R11, P0 ;  /* 0x000000ffff087224 */ /* 0x000fe200000e060b */
[----:B------:R-:W-:-:S04]  /*25b0*/  LEA R14, P0, R7, UR8, 0x2 ;  /* 0x00000008070e7c11 */ /* 0x000fc8000f8010ff */
[----:B------:R-:W-:-:S05]  /*25c0*/  LEA.HI.X R15, R7, UR9, R8, 0x2, P0 ;  /* 0x00000009070f7c11 */ /* 0x000fca00080f1408 */
[----:B------:R-:W3:Y:S01]  /*25d0*/  LDG.E.CONSTANT R14, desc[UR10][R14.64] ;  /* 0x0000000a0e0e7981 */ /* 0x000ee2000c1e9900 */
        /* <DEDUP_REMOVED lines=8> */
[C---:B------:R-:W-:Y:S02]  /*2660*/  @P0 VIADD R23, R22.reuse, 0x1 ;  /* 0x0000000116170836 */ /* 0x040fe40000000000 */
[----:B------:R-:W-:-:S07]  /*2670*/  VIADD R22, R22, 0x2 ;  /* 0x0000000216167836 */ /* 0x000fce0000000000 */
.L_x_75:
[----:B------:R-:W-:Y:S05]  /*2680*/  @P2 BRA `(.L_x_73) ;  /* 0x00000000002c2947 */ /* 0x000fea0003800000 */
[----:B------:R-:W1:Y:S01]  /*2690*/  LDCU.64 UR8, c[0x0][0x388] ;  /* 0x00007100ff0877ac */ /* 0x000e620008000a00 */
[----:B------:R-:W-:-:S05]  /*26a0*/  IMAD.IADD R21, R20, 0x1, R21 ;  /* 0x0000000114157824 */ /* 0x000fca00078e0215 */
[----:B------:R-:W-:-:S04]  /*26b0*/  IADD3 R21, P0, PT, R21, R6, RZ ;  /* 0x0000000615157210 */ /* 0x000fc80007f1e0ff */
[----:B------:R-:W-:Y:S02]  /*26c0*/  IADD3.X R8, PT, PT, RZ, R11, RZ, P0, !PT ;  /* 0x0000000bff087210 */ /* 0x000fe400007fe4ff */
[----:B-1----:R-:W-:-:S04]  /*26d0*/  LEA R14, P0, R21, UR8, 0x2 ;  /* 0x00000008150e7c11 */ /* 0x002fc8000f8010ff */
[----:B------:R-:W-:-:S05]  /*26e0*/  LEA.HI.X R15, R21, UR9, R8, 0x2, P0 ;  /* 0x00000009150f7c11 */ /* 0x000fca00080f1408 */
[----:B------:R-:W2:Y:S02]  /*26f0*/  LDG.E.CONSTANT R14, desc[UR10][R14.64] ;  /* 0x0000000a0e0e7981 */ /* 0x000ea4000c1e9900 */
[----:B--2---:R-:W-:-:S04]  /*2700*/  FSETP.GT.AND P0, PT, R14, R13, PT ;  /* 0x0000000d0e00720b */ /* 0x004fc80003f04000 */
[----:B------:R-:W-:-:S04]  /*2710*/  ISETP.LT.OR P0, PT, R23, RZ, P0 ;  /* 0x000000ff1700720c */ /* 0x000fc80000701670 */
[----:B------:R-:W-:Y:S02]  /*2720*/  FSEL R13, R14, R13, P0 ;  /* 0x0000000d0e0d7208 */ /* 0x000fe40000000000 */
[----:B------:R-:W-:-:S07]  /*2730*/  SEL R23, R22, R23, P0 ;  /* 0x0000001716177207 */ /* 0x000fce0000000000 */
.L_x_73:
[----:B------:R-:W-:Y:S01]  /*2740*/  IMAD.IADD R9, R9, 0x1, R12 ;  /* 0x0000000109097824 */ /* 0x000fe200078e020c */
[----:B------:R-:W-:Y:S06]  /*2750*/  @P1 BRA `(.L_x_76) ;  /* 0xfffffff400081947 */ /* 0x000fec000383ffff */
[----:B------:R-:W1:Y:S01]  /*2760*/  LDCU UR8, c[0x0][0x3d4] ;  /* 0x00007a80ff0877ac */ /* 0x000e620008000800 */
[----:B------:R-:W-:Y:S01]  /*2770*/  VIADD R0, R0, UR5 ;  /* 0x0000000500007c36 */ /* 0x000fe20008000000 */
[----:B------:R-:W2:Y:S01]  /*2780*/  LDCU UR9, c[0x0][0x3d8] ;  /* 0x00007b00ff0977ac */ /* 0x000ea20008000800 */
[----:B------:R-:W3:Y:S01]  /*2790*/  LDCU UR15, c[0x0][0x3bc] ;  /* 0x00007780ff0f77ac */ /* 0x000ee20008000800 */
[----:B------:R-:W4:Y:S01]  /*27a0*/  LDCU UR14, c[0x0][0x3c4] ;  /* 0x00007880ff0e77ac */ /* 0x000f220008000800 */
[----:B------:R-:W5:Y:S01]  /*27b0*/  LDCU.64 UR16, c[0x0][0x390] ;  /* 0x00007200ff1077ac */ /* 0x000f620008000a00 */
[----:B-1----:R-:W1:Y:S01]  /*27c0*/  I2F.U32.RP R10, UR8 ;  /* 0x00000008000a7d06 */ /* 0x002e620008209000 */
[----:B------:R-:W-:Y:S02]  /*27d0*/  ISETP.NE.U32.AND P4, PT, RZ, UR8, PT ;  /* 0x00000008ff007c0c */ /* 0x000fe4000bf85070 */
[----:B--2---:R-:W-:-:S05]  /*27e0*/  ISETP.NE.U32.AND P5, PT, RZ, UR9, PT ;  /* 0x00000009ff007c0c */ /* 0x004fca000bfa5070 */
[----:B------:R-:W2:Y:S01]  /*27f0*/  I2F.U32.RP R12, UR9 ;  /* 0x00000009000c7d06 */ /* 0x000ea20008209000 */
[----:B---3--:R-:W-:-:S07]  /*2800*/  IMAD R2, R2, UR15, R5 ;  /* 0x0000000f02027c24 */ /* 0x008fce000f8e0205 */
[----:B-1----:R-:W1:Y:S08]  /*2810*/  MUFU.RCP R10, R10 ;  /* 0x0000000a000a7308 */ /* 0x002e700000001000 */
[----:B--2---:R-:W2:Y:S01]  /*2820*/  MUFU.RCP R12, R12 ;  /* 0x0000000c000c7308 */ /* 0x004ea20000001000 */
[----:B-1----:R-:W-:-:S07]  /*2830*/  VIADD R6, R10, 0xffffffe ;  /* 0x0ffffffe0a067836 */ /* 0x002fce0000000000 */
[----:B------:R1:W3:Y:S01]  /*2840*/  F2I.FTZ.U32.TRUNC.NTZ R7, R6 ;  /* 0x0000000600077305 */ /* 0x0002e2000021f000 */
[----:B--2---:R-:W-:-:S07]  /*2850*/  VIADD R8, R12, 0xffffffe ;  /* 0x0ffffffe0c087836 */ /* 0x004fce0000000000 */
[----:B------:R2:W0:Y:S01]  /*2860*/  F2I.FTZ.U32.TRUNC.NTZ R9, R8 ;  /* 0x0000000800097305 */ /* 0x000422000021f000 */
[----:B-1----:R-:W-:Y:S02]  /*2870*/  IMAD.MOV.U32 R6, RZ, RZ, RZ ;  /* 0x000000ffff067224 */ /* 0x002fe400078e00ff */
[----:B---3--:R-:W-:Y:S02]  /*2880*/  IMAD.MOV R11, RZ, RZ, -R7 ;  /* 0x000000ffff0b7224 */ /* 0x008fe400078e0a07 */
[----:B--2---:R-:W-:Y:S02]  /*2890*/  HFMA2 R8, -RZ, RZ, 0, 0 ;  /* 0x00000000ff087431 */ /* 0x004fe400000001ff */
[----:B------:R-:W-:Y:S02]  /*28a0*/  IMAD R11, R11, UR8, RZ ;  /* 0x000000080b0b7c24 */ /* 0x000fe4000f8e02ff */
[----:B0-----:R-:W-:Y:S02]  /*28b0*/  IMAD.MOV R15, RZ, RZ, -R9 ;  /* 0x000000ffff0f7224 */ /* 0x001fe400078e0a09 */
[----:B------:R-:W-:-:S04]  /*28c0*/  IMAD.HI.U32 R6, R7, R11, R6 ;  /* 0x0000000b07067227 */ /* 0x000fc800078e0006 */
[----:B------:R-:W-:Y:S02]  /*28d0*/  IMAD R15, R15, UR9, RZ ;  /* 0x000000090f0f7c24 */ /* 0x000fe4000f8e02ff */
[----:B------:R-:W-:-:S04]  /*28e0*/  IMAD.HI.U32 R6, R6, R3, RZ ;  /* 0x0000000306067227 */ /* 0x000fc800078e00ff */
[----:B------:R-:W-:-:S04]  /*28f0*/  IMAD.HI.U32 R15, R9, R15, R8 ;  /* 0x0000000f090f7227 */ /* 0x000fc800078e0008 */
[----:B------:R-:W-:Y:S02]  /*2900*/  IMAD.MOV R8, RZ, RZ, -R6 ;  /* 0x000000ffff087224 */ /* 0x000fe400078e0a06 */
[----:B------:R-:W-:-:S04]  /*2910*/  IMAD.HI.U32 R7, R15, R4, RZ ;  /* 0x000000040f077227 */ /* 0x000fc800078e00ff */
        /* <DEDUP_REMOVED lines=10> */
[----:B------:R-:W-:Y:S01]  /*29c0*/  ISETP.GE.U32.AND P3, PT, R4, UR9, PT ;  /* 0x0000000904007c0c */ /* 0x000fe2000bf66070 */
[----:B------:R-:W-:-:S10]  /*29d0*/  IMAD R3, R2, UR4, RZ ;  /* 0x0000000402037c24 */ /* 0x000fd4000f8e02ff */
[----:B------:R-:W-:Y:S02]  /*29e0*/  @P1 IADD3 R6, PT, PT, R6, 0x1, RZ ;  /* 0x0000000106061810 */ /* 0x000fe40007ffe0ff */
[----:B------:R-:W-:Y:S01]  /*29f0*/  @P3 VIADD R7, R7, 0x1 ;  /* 0x0000000107073836 */ /* 0x000fe20000000000 */
[----:B------:R-:W-:Y:S01]  /*2a00*/  @!P4 LOP3.LUT R6, RZ, UR8, RZ, 0x33, !PT ;  /* 0x00000008ff06cc12 */ /* 0x000fe2000f8e33ff */
[----:B------:R-:W0:Y:S01]  /*2a10*/  LDCU UR8, c[0x0][0x380] ;  /* 0x00007000ff0877ac */ /* 0x000e220008000800 */
[----:B------:R-:W-:-:S05]  /*2a20*/  @!P5 LOP3.LUT R7, RZ, UR9, RZ, 0x33, !PT ;  /* 0x00000009ff07dc12 */ /* 0x000fca000f8e33ff */
[----:B----4-:R-:W-:-:S05]  /*2a30*/  IMAD R6, R6, UR14, R7 ;  /* 0x0000000e06067c24 */ /* 0x010fca000f8e0207 */
[----:B------:R-:W-:-:S05]  /*2a40*/  IADD3 R6, P0, PT, R3, R6, RZ ;  /* 0x0000000603067210 */ /* 0x000fca0007f1e0ff */
[----:B------:R-:W-:Y:S01]  /*2a50*/  IMAD.X R3, RZ, RZ, RZ, P0 ;  /* 0x000000ffff037224 */ /* 0x000fe200000e06ff */
[----:B-----5:R-:W-:-:S04]  /*2a60*/  LEA R2, P0, R6, UR16, 0x2 ;  /* 0x0000001006027c11 */ /* 0x020fc8000f8010ff */
[----:B------:R-:W-:Y:S02]  /*2a70*/  LEA.HI.X R3, R6, UR17, R3, 0x2, P0 ;  /* 0x0000001106037c11 */ /* 0x000fe400080f1403 */
[----:B0-----:R-:W-:-:S03]  /*2a80*/  ISETP.GE.U32.AND P0, PT, R0, UR8, PT ;  /* 0x0000000800007c0c */ /* 0x001fc6000bf06070 */
[----:B------:R1:W-:Y:S10]  /*2a90*/  STG.E desc[UR10][R2.64], R13 ;  /* 0x0000000d02007986 */ /* 0x0003f4000c10190a */
[----:B------:R-:W-:Y:S05]  /*2aa0*/  @!P0 BRA `(.L_x_77) ;  /* 0xffffffec00488947 */ /* 0x000fea000383ffff */
[----:B------:R-:W-:Y:S05]  /*2ab0*/  EXIT ;  /* 0x000000000000794d */ /* 0x000fea0003800000 */
.L_x_70:
[----:B------:R-:W-:Y:S01]  /*2ac0*/  ULOP3.LUT UR8, UR6, 0x7, URZ, 0xc0, !UPT ;  /* 0x0000000706087892 */ /* 0x000fe2000f8ec0ff */
[----:B------:R-:W0:Y:S01]  /*2ad0*/  LDCU.64 UR14, c[0x0][0x388] ;  /* 0x00007100ff0e77ac */ /* 0x000e220008000a00 */
[----:B------:R-:W-:-:S12]  /*2ae0*/  ULOP3.LUT UR6, UR6, 0xfffffff8, URZ, 0xc0, !UPT ;  /* 0xfffffff806067892 */ /* 0x000fd8000f8ec0ff */
.L_x_84:
[----:B-1----:R-:W1:Y:S01]  /*2af0*/  LDCU UR9, c[0x0][0x3b0] ;  /* 0x00007600ff0977ac */ /* 0x002e620008000800 */
[----:B------:R-:W-:Y:S01]  /*2b00*/  IMAD.MOV.U32 R2, RZ, RZ, RZ ;  /* 0x000000ffff027224 */ /* 0x000fe200078e00ff */
[----:B-1----:R-:W1:Y:S01]  /*2b10*/  I2F.U32.RP R4, UR9 ;  /* 0x0000000900047d06 */ /* 0x002e620008209000 */
[----:B------:R-:W-:-:S07]  /*2b20*/  ISETP.NE.U32.AND P2, PT, RZ, UR9, PT ;  /* 0x00000009ff007c0c */ /* 0x000fce000bf45070 */
[----:B-1----:R-:W1:Y:S02]  /*2b30*/  MUFU.RCP R4, R4 ;  /* 0x0000000400047308 */ /* 0x002e640000001000 */
[----:B-1----:R-:W-:-:S06]  /*2b40*/  VIADD R6, R4, 0xffffffe ;  /* 0x0ffffffe04067836 */ /* 0x002fcc0000000000 */
[----:B------:R1:W2:Y:S02]  /*2b50*/  F2I.FTZ.U32.TRUNC.NTZ R3, R6 ;  /* 0x0000000600037305 */ /* 0x0002a4000021f000 */
[----:B-1----:R-:W1:Y:S01]  /*2b60*/  LDC.64 R6, c[0x0][0x3a8] ;  /* 0x0000ea00ff067b82 */ /* 0x002e620000000a00 */
[----:B--2---:R-:W-:-:S04]  /*2b70*/  IMAD.MOV R5, RZ, RZ, -R3 ;  /* 0x000000ffff057224 */ /* 0x004fc800078e0a03 */
[----:B------:R-:W-:-:S04]  /*2b80*/  IMAD R5, R5, UR9, RZ ;  /* 0x0000000905057c24 */ /* 0x000fc8000f8e02ff */
[----:B------:R-:W-:-:S06]  /*2b90*/  IMAD.HI.U32 R5, R3, R5, R2 ;  /* 0x0000000503057227 */ /* 0x000fcc00078e0002 */
[----:B------:R-:W-:-:S05]  /*2ba0*/  IMAD.HI.U32 R5, R5, R0, RZ ;  /* 0x0000000005057227 */ /* 0x000fca00078e00ff */
[----:B------:R-:W-:-:S05]  /*2bb0*/  IADD3 R3, PT, PT, -R5, RZ, RZ ;  /* 0x000000ff05037210 */ /* 0x000fca0007ffe1ff */
[----:B------:R-:W-:-:S05]  /*2bc0*/  IMAD R2, R3, UR9, R0 ;  /* 0x0000000903027c24 */ /* 0x000fca000f8e0200 */
[----:B------:R-:W-:-:S13]  /*2bd0*/  ISETP.GE.U32.AND P0, PT, R2, UR9, PT ;  /* 0x0000000902007c0c */ /* 0x000fda000bf06070 */
[----:B------:R-:W-:Y:S02]  /*2be0*/  @P0 VIADD R2, R2, -UR9 ;  /* 0x8000000902020c36 */ /* 0x000fe40008000000 */
[----:B------:R-:W-:-:S03]  /*2bf0*/  @P0 VIADD R5, R5, 0x1 ;  /* 0x0000000105050836 */ /* 0x000fc60000000000 */
[----:B------:R-:W-:Y:S02]  /*2c00*/  ISETP.GE.U32.AND P1, PT, R2, UR9, PT ;  /* 0x0000000902007c0c */ /* 0x000fe4000bf26070 */
[----:B------:R-:W2:Y:S11]  /*2c10*/  LDC.64 R2, c[0x0][0x3a0] ;  /* 0x0000e800ff027b82 */ /* 0x000eb60000000a00 */
[----:B------:R-:W-:Y:S01]  /*2c20*/  @P1 VIADD R5, R5, 0x1 ;  /* 0x0000000105051836 */ /* 0x000fe20000000000 */
[----:B------:R-:W-:-:S05]  /*2c30*/  @!P2 LOP3.LUT R5, RZ, UR9, RZ, 0x33, !PT ;  /* 0x00000009ff05ac12 */ /* 0x000fca000f8e33ff */
[----:B------:R-:W-:-:S04]  /*2c40*/  IMAD.MOV R9, RZ, RZ, -R5 ;  /* 0x000000ffff097224 */ /* 0x000fc800078e0a05 */
[----:B------:R-:W-:Y:S01]  /*2c50*/  IMAD R9, R9, UR9, R0 ;  /* 0x0000000909097c24 */ /* 0x000fe2000f8e0200 */
[----:B------:R-:W3:Y:S03]  /*2c60*/  LDCU UR9, c[0x0][0x3bc] ;  /* 0x00007780ff0977ac */ /* 0x000ee60008000800 */
[----:B--2---:R-:W-:-:S04]  /*2c70*/  IMAD.WIDE.U32 R2, R9, 0x4, R2 ;  /* 0x0000000409027825 */ /* 0x004fc800078e0002 */
[----:B-1----:R-:W-:Y:S01]  /*2c80*/  IMAD.WIDE.U32 R6, R9, 0x4, R6 ;  /* 0x0000000409067825 */ /* 0x002fe200078e0006 */
[----:B------:R1:W2:Y:S04]  /*2c90*/  LDG.E.CONSTANT R12, desc[UR10][R2.64] ;  /* 0x0000000a020c7981 */ /* 0x0002a8000c1e9900 */
[----:B------:R4:W5:Y:S01]  /*2ca0*/  LDG.E.CONSTANT R4, desc[UR10][R6.64] ;  /* 0x0000000a06047981 */ /* 0x000962000c1e9900 */
[----:B------:R-:W-:Y:S01]  /*2cb0*/  IMAD.MOV.U32 R15, RZ, RZ, RZ ;  /* 0x000000ffff0f7224 */ /* 0x000fe200078e00ff */
[----:B------:R-:W-:Y:S01]  /*2cc0*/  MOV R14, 0xffffffff ;  /* 0xffffffff000e7802 */ /* 0x000fe20000000f00 */
[----:B---3--:R-:W3:Y:S01]  /*2cd0*/  I2F.U32.RP R10, UR9 ;  /* 0x00000009000a7d06 */ /* 0x008ee20008209000 */
[----:B------:R-:W-:Y:S01]  /*2ce0*/  ISETP.NE.U32.AND P2, PT, RZ, UR9, PT ;  /* 0x00000009ff007c0c */ /* 0x000fe2000bf45070 */
[----:B------:R-:W-:-:S06]  /*2cf0*/  UIMAD UR12, UR7, UR9, URZ ;  /* 0x00000009070c72a4 */ /* 0x000fcc000f8e02ff */
[----:B---3--:R-:W3:Y:S02]  /*2d00*/  MUFU.RCP R10, R10 ;  /* 0x0000000a000a7308 */ /* 0x008ee40000001000 */
[----:B---3--:R-:W-:Y:S02]  /*2d10*/  VIADD R8, R10, 0xffffffe ;  /* 0x0ffffffe0a087836 */ /* 0x008fe40000000000 */
[----:B------:R-:W-:-:S04]  /*2d20*/  IMAD.MOV.U32 R10, RZ, RZ, RZ ;  /* 0x000000ffff0a7224 */ /* 0x000fc800078e00ff */
[----:B------:R3:W0:Y:S02]  /*2d30*/  F2I.FTZ.U32.TRUNC.NTZ R9, R8 ;  /* 0x0000000800097305 */ /* 0x000624000021f000 */
[----:B---3--:R-:W-:Y:S01]  /*2d40*/  MOV R8, RZ ;  /* 0x000000ff00087202 */ /* 0x008fe20000000f00 */
[----:B0-----:R-:W-:-:S04]  /*2d50*/  IMAD.MOV R11, RZ, RZ, -R9 ;  /* 0x000000ffff0b7224 */ /* 0x001fc800078e0a09 */
[----:B------:R-:W-:-:S04]  /*2d60*/  IMAD R11, R11, UR9, RZ ;  /* 0x000000090b0b7c24 */ /* 0x000fc8000f8e02ff */
[----:B-1----:R-:W-:-:S04]  /*2d70*/  IMAD.HI.U32 R2, R9, R11, R8 ;  /* 0x0000000b09027227 */ /* 0x002fc800078e0008 */
[----:B------:R-:W-:Y:S02]  /*2d80*/  IMAD.MOV.U32 R9, RZ, RZ, RZ ;  /* 0x000000ffff097224 */ /* 0x000fe400078e00ff */
[----:B------:R-:W-:-:S04]  /*2d90*/  IMAD.HI.U32 R2, R2, R5, RZ ;  /* 0x0000000502027227 */ /* 0x000fc800078e00ff */
[----:B----4-:R-:W-:-:S04]  /*2da0*/  IMAD.MOV R6, RZ, RZ, -R2 ;  /* 0x000000ffff067224 */ /* 0x010fc800078e0a02 */
[----:B------:R-:W-:-:S05]  /*2db0*/  IMAD R3, R6, UR9, R5 ;  /* 0x0000000906037c24 */ /* 0x000fca000f8e0205 */
[----:B------:R-:W-:-:S13]  /*2dc0*/  ISETP.GE.U32.AND P0, PT, R3, UR9, PT ;  /* 0x0000000903007c0c */ /* 0x000fda000bf06070 */
[----:B------:R-:W-:Y:S02]  /*2dd0*/  @P0 VIADD R3, R3, -UR9 ;  /* 0x8000000903030c36 */ /* 0x000fe40008000000 */
[----:B------:R-:W-:-:S03]  /*2de0*/  @P0 VIADD R2, R2, 0x1 ;  /* 0x0000000102020836 */ /* 0x000fc60000000000 */
[----:B------:R-:W-:-:S13]  /*2df0*/  ISETP.GE.U32.AND P1, PT, R3, UR9, PT ;  /* 0x0000000903007c0c */ /* 0x000fda000bf26070 */
[----:B------:R-:W-:Y:S01]  /*2e00*/  @P1 VIADD R2, R2, 0x1 ;  /* 0x0000000102021836 */ /* 0x000fe20000000000 */
[----:B------:R-:W-:-:S05]  /*2e10*/  @!P2 LOP3.LUT R2, RZ, UR9, RZ, 0x33, !PT ;  /* 0x00000009ff02ac12 */ /* 0x000fca000f8e33ff */
[----:B------:R-:W-:Y:S02]  /*2e20*/  IMAD.MOV R6, RZ, RZ, -R2 ;  /* 0x000000ffff067224 */ /* 0x000fe400078e0a02 */
[----:B------:R-:W-:Y:S02]  /*2e30*/  IMAD R7, R2, UR12, RZ ;  /* 0x0000000c02077c24 */ /* 0x000fe4000f8e02ff */
[----:B------:R-:W-:-:S04]  /*2e40*/  IMAD R5, R6, UR9, R5 ;  /* 0x0000000906057c24 */ /* 0x000fc8000f8e0205 */
[----:B------:R-:W-:-:S05]  /*2e50*/  IMAD R6, R5, UR7, RZ ;  /* 0x0000000705067c24 */ /* 0x000fca000f8e02ff */
[----:B------:R-:W-:-:S05]  /*2e60*/  IADD3 R6, P0, PT, R7, R6, RZ ;  /* 0x0000000607067210 */ /* 0x000fca0007f1e0ff */
[----:B------:R-:W-:Y:S01]  /*2e70*/  IMAD.X R11, RZ, RZ, RZ, P0 ;  /* 0x000000ffff0b7224 */ /* 0x000fe200000e06ff */
[----:B--2---:R0:W1:Y:S08]  /*2e80*/  F2I.U32.TRUNC.NTZ R3, R12 ;  /* 0x0000000c00037305 */ /* 0x004070000020f000 */
[----:B-----5:R-:W2:Y:S02]  /*2e90*/  F2I.U32.TRUNC.NTZ R4, R4 ;  /* 0x0000000400047305 */ /* 0x020ea4000020f000 */
.L_x_83:
[----:B0-----:R-:W0:Y:S01]  /*2ea0*/  LDC R12, c[0x0][0x3d0] ;  /* 0x0000f400ff0c7b82 */ /* 0x001e220000000800 */
[----:B------:R-:W3:Y:S01]  /*2eb0*/  LDCU UR12, c[0x0][0x3cc] ;  /* 0x00007980ff0c77ac */ /* 0x000ee20008000800 */
[----:B-1----:R-:W-:Y:S01]  /*2ec0*/  IMAD.IADD R13, R3, 0x1, R10 ;  /* 0x00000001030d7824 */ /* 0x002fe200078e020a */
[----:B------:R-:W-:Y:S01]  /*2ed0*/  MOV R7, R9 ;  /* 0x0000000900077202 */ /* 0x000fe20000000f00 */
[----:B------:R-:W-:Y:S01]  /*2ee0*/  VIADD R10, R10, 0x1 ;  /* 0x000000010a0a7836 */ /* 0x000fe20000000000 */
[----:B------:R-:W2:Y:S01]  /*2ef0*/  LDCU UR9, c[0x0][0x3b4] ;  /* 0x00007680ff0977ac */ /* 0x000ea20008000800 */
[----:B------:R-:W-:-:S03]  /*2f00*/  IMAD.MOV.U32 R8, RZ, RZ, RZ ;  /* 0x000000ffff087224 */ /* 0x000fc600078e00ff */
[----:B---3--:R-:W-:Y:S01]  /*2f10*/  ISETP.NE.AND P1, PT, R10, UR12, PT ;  /* 0x0000000c0a007c0c */ /* 0x008fe2000bf25270 */
[----:B--2---:R-:W-:Y:S01]  /*2f20*/  IMAD R13, R13, UR9, R4 ;  /* 0x000000090d0d7c24 */ /* 0x004fe2000f8e0204 */
[----:B0-----:R-:W-:-:S13]  /*2f30*/  ISETP.GE.U32.AND P0, PT, R12, 0x8, PT ;  /* 0x000000080c00780c */ /* 0x001fda0003f06070 */
[----:B------:R-:W-:Y:S05]  /*2f40*/  @!P0 BRA `(.L_x_78) ;  /* 0x00000004005c8947 */ /* 0x000fea0003800000 */
[----:B------:R-:W-:Y:S02]  /*2f50*/  IMAD.MOV.U32 R8, RZ, RZ, RZ ;  /* 0x000000ffff087224 */ /* 0x000fe400078e00ff */
[----:B------:R-:W-:-:S07]  /*2f60*/  IMAD.MOV.U32 R7, RZ, RZ, R9 ;  /* 0x000000ffff077224 */ /* 0x000fce00078e0009 */
.L_x_79:
[----:B------:R-:W-:-:S04]  /*2f70*/  IMAD.IADD R25, R13, 0x1, R8 ;  /* 0x000000010d197824 */ /* 0x000fc800078e0208 */
[C---:B------:R-:W-:Y:S01]  /*2f80*/  VIADD R17, R25.reuse, 0x1 ;  /* 0x0000000119117836 */ /* 0x040fe20000000000 */
[----:B------:R-:W-:-:S05]  /*2f90*/  IADD3 R16, P0, PT, R25, R6, RZ ;  /* 0x0000000619107210 */ /* 0x000fca0007f1e0ff */
[----:B------:R-:W-:Y:S01]  /*2fa0*/  IMAD.X R19, RZ, RZ, R11, P0 ;  /* 0x000000ffff137224 */ /* 0x000fe200000e060b */
[----:B------:R-:W-:-:S04]  /*2fb0*/  LEA R18, P0, R16, UR14, 0x2 ;  /* 0x0000000e10127c11 */ /* 0x000fc8000f8010ff */
[----:B------:R-:W-:Y:S02]  /*2fc0*/  LEA.HI.X R19, R16, UR15, R19, 0x2, P0 ;  /* 0x0000000f10137c11 */ /* 0x000fe400080f1413 */
[----:B------:R-:W-:-:S03]  /*2fd0*/  IADD3 R17, P0, PT, R17, R6, RZ ;  /* 0x0000000611117210 */ /* 0x000fc60007f1e0ff */
[----:B------:R-:W2:Y:S02]  /*2fe0*/  LDG.E.CONSTANT R22, desc[UR10][R18.64] ;  /* 0x0000000a12167981 */ /* 0x000ea4000c1e9900 */
[----:B------:R-:W-:Y:S01]  /*2ff0*/  IMAD.X R16, RZ, RZ, R11, P0 ;  /* 0x000000ffff107224 */ /* 0x000fe200000e060b */
[----:B------:R-:W-:-:S04]  /*3000*/  LEA R20, P0, R17, UR14, 0x2 ;  /* 0x0000000e11147c11 */ /* 0x000fc8000f8010ff */
[----:B------:R-:W-:Y:S02]  /*3010*/  LEA.HI.X R21, R17, UR15, R16, 0x2, P0 ;  /* 0x0000000f11157c11 */ /* 0x000fe400080f1410 */
[----:B------:R-:W-:-:S03]  /*3020*/  IADD3 R17, PT, PT, R25, 0x2, RZ ;  /* 0x0000000219117810 */ /* 0x000fc60007ffe0ff */
[----:B------:R0:W3:Y:S01]  /*3030*/  LDG.E.CONSTANT R23, desc[UR10][R20.64] ;  /* 0x0000000a14177981 */ /* 0x0000e2000c1e9900 */
[----:B------:R-:W-:Y:S01]  /*3040*/  IADD3 R17, P0, PT, R17, R6, RZ ;  /* 0x0000000611117210 */ /* 0x000fe20007f1e0ff */
[----:B------:R-:W-:-:S04]  /*3050*/  VIADD R27, R25, 0x3 ;  /* 0x00000003191b7836 */ /* 0x000fc80000000000 */
[----:B------:R-:W-:Y:S01]  /*3060*/  IMAD.X R24, RZ, RZ, R11, P0 ;  /* 0x000000ffff187224 */ /* 0x000fe200000e060b */
[----:B------:R-:W-:-:S04]  /*3070*/  LEA R16, P0, R17, UR14, 0x2 ;  /* 0x0000000e11107c11 */ /* 0x000fc8000f8010ff */
[----:B------:R-:W-:Y:S02]  /*3080*/  LEA.HI.X R17, R17, UR15, R24, 0x2, P0 ;  /* 0x0000000f11117c11 */ /* 0x000fe400080f1418 */
[----:B------:R-:W-:-:S03]  /*3090*/  IADD3 R27, P0, PT, R27, R6, RZ ;  /* 0x000000061b1b7210 */ /* 0x000fc60007f1e0ff */
[----:B------:R1:W4:Y:S01]  /*30a0*/  LDG.E.CONSTANT R24, desc[UR10][R16.64] ;  /* 0x0000000a10187981 */ /* 0x000322000c1e9900 */
[----:B0-----:R-:W-:Y:S02]  /*30b0*/  VIADD R21, R25, 0x4 ;  /* 0x0000000419157836 */ /* 0x001fe40000000000 */
[----:B------:R-:W-:Y:S01]  /*30c0*/  IMAD.X R26, RZ, RZ, R11, P0 ;  /* 0x000000ffff1a7224 */ /* 0x000fe200000e060b */
[----:B------:R-:W-:-:S04]  /*30d0*/  LEA R18, P0, R27, UR14, 0x2 ;  /* 0x0000000e1b127c11 */ /* 0x000fc8000f8010ff */
[----:B------:R-:W-:Y:S02]  /*30e0*/  LEA.HI.X R19, R27, UR15, R26, 0x2, P0 ;  /* 0x0000000f1b137c11 */ /* 0x000fe400080f141a */
[----:B------:R-:W-:-:S03]  /*30f0*/  IADD3 R21, P0, PT, R21, R6, RZ ;  /* 0x0000000615157210 */ /* 0x000fc60007f1e0ff */
[----:B------:R0:W5:Y:S01]  /*3100*/  LDG.E.CONSTANT R26, desc[UR10][R18.64] ;  /* 0x0000000a121a7981 */ /* 0x000162000c1e9900 */
[----:B-1----:R-:W-:Y:S02]  /*3110*/  VIADD R17, R25, 0x5 ;  /* 0x0000000519117836 */ /* 0x002fe40000000000 */
[----:B------:R-:W-:Y:S01]  /*3120*/  IMAD.X R28, RZ, RZ, R11, P0 ;  /* 0x000000ffff1c7224 */ /* 0x000fe200000e060b */
[----:B------:R-:W-:-:S04]  /*3130*/  LEA R20, P0, R21, UR14, 0x2 ;  /* 0x0000000e15147c11 */ /* 0x000fc8000f8010ff */
[----:B------:R-:W-:-:S05]  /*3140*/  LEA.HI.X R21, R21, UR15, R28, 0x2, P0 ;  /* 0x0000000f15157c11 */ /* 0x000fca00080f141c */
[----:B------:R1:W5:Y:S01]  /*3150*/  LDG.E.CONSTANT R27, desc[UR10][R20.64] ;  /* 0x0000000a141b7981 */ /* 0x000362000c1e9900 */
[----:B------:R-:W-:Y:S01]  /*3160*/  IADD3 R17, P0, PT, R17, R6, RZ ;  /* 0x0000000611117210 */ /* 0x000fe20007f1e0ff */
[----:B0-----:R-:W-:-:S03]  /*3170*/  VIADD R19, R25, 0x6 ;  /* 0x0000000619137836 */ /* 0x001fc60000000000 */
[----:B------:R-:W-:Y:S02]  /*3180*/  IADD3.X R28, PT, PT, RZ, R11, RZ, P0, !PT ;  /* 0x0000000bff1c7210 */ /* 0x000fe400007fe4ff */
[----:B------:R-:W-:-:S04]  /*3190*/  LEA R16, P0, R17, UR14, 0x2 ;  /* 0x0000000e11107c11 */ /* 0x000fc8000f8010ff */
[----:B------:R-:W-:Y:S02]  /*31a0*/  LEA.HI.X R17, R17, UR15, R28, 0x2, P0 ;  /* 0x0000000f11117c11 */ /* 0x000fe400080f141c */
[----:B------:R-:W-:-:S03]  /*31b0*/  IADD3 R19, P0, PT, R19, R6, RZ ;  /* 0x0000000613137210 */ /* 0x000fc60007f1e0ff */
[----:B------:R-:W5:Y:S01]  /*31c0*/  LDG.E.CONSTANT R16, desc[UR10][R16.64] ;  /* 0x0000000a10107981 */ /* 0x000f62000c1e9900 */
[----:B------:R-:W-:Y:S02]  /*31d0*/  VIADD R25, R25, 0x7 ;  /* 0x0000000719197836 */ /* 0x000fe40000000000 */
[----:B------:R-:W-:Y:S01]  /*31e0*/  IMAD.X R28, RZ, RZ, R11, P0 ;  /* 0x000000ffff1c7224 */ /* 0x000fe200000e060b */
[----:B------:R-:W-:-:S04]  /*31f0*/  LEA R18, P0, R19, UR14, 0x2 ;  /* 0x0000000e13127c11 */ /* 0x000fc8000f8010ff */
[----:B------:R-:W-:Y:S02]  /*3200*/  LEA.HI.X R19, R19, UR15, R28, 0x2, P0 ;  /* 0x0000000f13137c11 */ /* 0x000fe400080f141c */
[----:B------:R-:W-:-:S03]  /*3210*/  IADD3 R25, P0, PT, R25, R6, RZ ;  /* 0x0000000619197210 */ /* 0x000fc60007f1e0ff */
[----:B------:R-:W5:Y:S02]  /*3220*/  LDG.E.CONSTANT R18, desc[UR10][R18.64] ;  /* 0x0000000a12127981 */ /* 0x000f64000c1e9900 */
[----:B------:R-:W-:Y:S01]  /*3230*/  IMAD.X R28, RZ, RZ, R11, P0 ;  /* 0x000000ffff1c7224 */ /* 0x000fe200000e060b */
[----:B-1----:R-:W-:-:S04]  /*3240*/  LEA R20, P0, R25, UR14, 0x2 ;  /* 0x0000000e19147c11 */ /* 0x002fc8000f8010ff */
[----:B------:R-:W-:-:S05]  /*3250*/  LEA.HI.X R21, R25, UR15, R28, 0x2, P0 ;  /* 0x0000000f19157c11 */ /* 0x000fca00080f141c */
[----:B------:R-:W5:Y:S01]  /*3260*/  LDG.E.CONSTANT R20, desc[UR10][R20.64] ;  /* 0x0000000a14147981 */ /* 0x000f62000c1e9900 */
[----:B------:R-:W-:-:S05]  /*3270*/  VIADD R8, R8, 0x8 ;  /* 0x0000000808087836 */ /* 0x000fca0000000000 */
[----:B------:R-:W-:Y:S02]  /*3280*/  ISETP.NE.AND P2, PT, R8, UR6, PT ;  /* 0x0000000608007c0c */ /* 0x000fe4000bf45270 */
        /* <DEDUP_REMOVED lines=31> */
[C---:B------:R-:W-:Y:S02]  /*3480*/  @P0 VIADD R14, R7.reuse, 0x7 ;  /* 0x00000007070e0836 */ /* 0x040fe40000000000 */
[----:B------:R-:W-:Y:S01]  /*3490*/  VIADD R7, R7, 0x8 ;  /* 0x0000000807077836 */ /* 0x000fe20000000000 */
[----:B------:R-:W-:Y:S06]  /*34a0*/  @P2 BRA `(.L_x_79) ;  /* 0xfffffff800b02947 */ /* 0x000fec000383ffff */
[----:B------:R-:W-:-:S07]  /*34b0*/  MOV R8, UR6 ;  /* 0x0000000600087c02 */ /* 0x000fce0008000f00 */
.L_x_78:
[----:B------:R-:W-:-:S09]  /*34c0*/  UISETP.NE.AND UP0, UPT, UR8, URZ, UPT ;  /* 0x000000ff0800728c */ /* 0x000fd2000bf05270 */
[----:B------:R-:W-:Y:S05]  /*34d0*/  BRA.U !UP0, `(.L_x_80) ;  /* 0x00000005085c7547 */ /* 0x000fea000b800000 */
[----:B------:R-:W-:-:S04]  /*34e0*/  UIADD3 UR9, UPT, UPT, UR8, -0x1, URZ ;  /* 0xffffffff08097890 */ /* 0x000fc8000fffe0ff */
[----:B------:R-:W-:-:S09]  /*34f0*/  UISETP.GE.U32.AND UP0, UPT, UR9, 0x3, UPT ;  /* 0x000000030900788c */ /* 0x000fd2000bf06070 */
[----:B------:R-:W-:Y:S05]  /*3500*/  BRA.U !UP0, `(.L_x_81) ;  /* 0x0000000108ac7547 */ /* 0x000fea000b800000 */
[----:B------:R-:W0:Y:S01]  /*3510*/  LDCU.64 UR12, c[0x0][0x388] ;  /* 0x00007100ff0c77ac */ /* 0x000e220008000a00 */
[----:B------:R-:W-:-:S04]  /*3520*/  IMAD.IADD R23, R13, 0x1, R8 ;  /* 0x000000010d177824 */ /* 0x000fc800078e0208 */
[C---:B------:R-:W-:Y:S01]  /*3530*/  VIADD R19, R23.reuse, 0x1 ;  /* 0x0000000117137836 */ /* 0x040fe20000000000 */
[----:B------:R-:W-:-:S05]  /*3540*/  IADD3 R17, P0, PT, R23, R6, RZ ;  /* 0x0000000617117210 */ /* 0x000fca0007f1e0ff */
[----:B------:R-:W-:Y:S01]  /*3550*/  IMAD.X R18, RZ, RZ, R11, P0 ;  /* 0x000000ffff127224 */ /* 0x000fe200000e060b */
[----:B0-----:R-:W-:-:S04]  /*3560*/  LEA R16, P0, R17, UR12, 0x2 ;  /* 0x0000000c11107c11 */ /* 0x001fc8000f8010ff */
        /* <DEDUP_REMOVED lines=8> */
[----:B------:R-:W-:Y:S02]  /*35f0*/  IADD3 R19, P0, PT, R19, R6, RZ ;  /* 0x0000000613137210 */ /* 0x000fe40007f1e0ff */
[----:B------:R-:W-:-:S03]  /*3600*/  IADD3 R23, PT, PT, R23, 0x3, RZ ;  /* 0x0000000317177810 */ /* 0x000fc60007ffe0ff */
[----:B------:R-:W-:Y:S01]  /*3610*/  IMAD.X R24, RZ, RZ, R11, P0 ;  /* 0x000000ffff187224 */ /* 0x000fe200000e060b */
[----:B------:R-:W-:-:S04]  /*3620*/  LEA R18, P0, R19, UR12, 0x2 ;  /* 0x0000000c13127c11 */ /* 0x000fc8000f8010ff */
[----:B------:R-:W-:Y:S02]  /*3630*/  LEA.HI.X R19, R19, UR13, R24, 0x2, P0 ;  /* 0x0000000d13137c11 */ /* 0x000fe400080f1418 */
[----:B------:R-:W-:-:S03]  /*3640*/  IADD3 R23, P0, PT, R23, R6, RZ ;  /* 0x0000000617177210 */ /* 0x000fc60007f1e0ff */
[----:B------:R-:W4:Y:S02]  /*3650*/  LDG.E.CONSTANT R18, desc[UR10][R18.64] ;  /* 0x0000000a12127981 */ /* 0x000f24000c1e9900 */
[----:B------:R-:W-:Y:S01]  /*3660*/  IMAD.X R24, RZ, RZ, R11, P0 ;  /* 0x000000ffff187224 */ /* 0x000fe200000e060b */
[----:B0-----:R-:W-:-:S04]  /*3670*/  LEA R16, P0, R23, UR12, 0x2 ;  /* 0x0000000c17107c11 */ /* 0x001fc8000f8010ff */
        /* <DEDUP_REMOVED lines=20> */
.L_x_81:
[----:B------:R-:W-:-:S13]  /*37c0*/  LOP3.LUT P0, R16, R12, 0x3, RZ, 0xc0, !PT ;  /* 0x000000030c107812 */ /* 0x000fda000780c0ff */
[----:B------:R-:W-:Y:S05]  /*37d0*/  @!P0 BRA `(.L_x_80) ;  /* 0x00000000009c8947 */ /* 0x000fea0003800000 */
[----:B------:R-:W-:Y:S02]  /*37e0*/  ISETP.NE.AND P0, PT, R16, 0x1, PT ;  /* 0x000000011000780c */ /* 0x000fe40003f05270 */
[----:B------:R-:W-:-:S04]  /*37f0*/  LOP3.LUT R17, R12, 0x1, RZ, 0xc0, !PT ;  /* 0x000000010c117812 */ /* 0x000fc800078ec0ff */
[----:B------:R-:W-:-:S07]  /*3800*/  ISETP.NE.U32.AND P2, PT, R17, 0x1, PT ;  /* 0x000000011100780c */ /* 0x000fce0003f45070 */
[----:B------:R-:W-:Y:S06]  /*3810*/  @!P0 BRA `(.L_x_82) ;  /* 0x00000000005c8947 */ /* 0x000fec0003800000 */
[----:B------:R-:W0:Y:S01]  /*3820*/  LDCU.64 UR12, c[0x0][0x388] ;  /* 0x00007100ff0c77ac */ /* 0x000e220008000a00 */
[----:B------:R-:W-:-:S04]  /*3830*/  IADD3 R17, PT, PT, R13, R8, RZ ;  /* 0x000000080d117210 */ /* 0x000fc80007ffe0ff */
[C---:B------:R-:W-:Y:S01]  /*3840*/  IADD3 R16, P0, PT, R17.reuse, R6, RZ ;  /* 0x0000000611107210 */ /* 0x040fe20007f1e0ff */
[----:B------:R-:W-:-:S04]  /*3850*/  VIADD R17, R17, 0x1 ;  /* 0x0000000111117836 */ /* 0x000fc80000000000 */
[----:B------:R-:W-:Y:S01]  /*3860*/  IMAD.X R19, RZ, RZ, R11, P0 ;  /* 0x000000ffff137224 */ /* 0x000fe200000e060b */
[----:B0-----:R-:W-:-:S04]  /*3870*/  LEA R18, P0, R16, UR12, 0x2 ;  /* 0x0000000c10127c11 */ /* 0x001fc8000f8010ff */
        /* <DEDUP_REMOVED lines=17> */
.L_x_82:
[----:B------:R-:W-:Y:S05]  /*3990*/  @P2 BRA `(.L_x_80) ;  /* 0x00000000002c2947 */ /* 0x000fea0003800000 */
[----:B------:R-:W0:Y:S01]  /*39a0*/  LDCU.64 UR12, c[0x0][0x388] ;  /* 0x00007100ff0c77ac */ /* 0x000e220008000a00 */
[----:B------:R-:W-:-:S04]  /*39b0*/  IADD3 R13, PT, PT, R13, R8, RZ ;  /* 0x000000080d0d7210 */ /* 0x000fc80007ffe0ff */
[----:B------:R-:W-:-:S05]  /*39c0*/  IADD3 R13, P0, PT, R13, R6, RZ ;  /* 0x000000060d0d7210 */ /* 0x000fca0007f1e0ff */
[----:B------:R-:W-:Y:S01]  /*39d0*/  IMAD.X R8, RZ, RZ, R11, P0 ;  /* 0x000000ffff087224 */ /* 0x000fe200000e060b */
[----:B0-----:R-:W-:-:S04]  /*39e0*/  LEA R16, P0, R13, UR12, 0x2 ;  /* 0x0000000c0d107c11 */ /* 0x001fc8000f8010ff */
[----:B------:R-:W-:-:S05]  /*39f0*/  LEA.HI.X R17, R13, UR13, R8, 0x2, P0 ;  /* 0x0000000d0d117c11 */ /* 0x000fca00080f1408 */
[----:B------:R-:W2:Y:S02]  /*3a00*/  LDG.E.CONSTANT R16, desc[UR10][R16.64] ;  /* 0x0000000a10107981 */ /* 0x000ea4000c1e9900 */
[----:B--2---:R-:W-:-:S04]  /*3a10*/  FSETP.GT.AND P0, PT, R16, R15, PT ;  /* 0x0000000f1000720b */ /* 0x004fc80003f04000 */
[----:B------:R-:W-:-:S04]  /*3a20*/  ISETP.LT.OR P0, PT, R14, RZ, P0 ;  /* 0x000000ff0e00720c */ /* 0x000fc80000701670 */
[----:B------:R-:W-:Y:S02]  /*3a30*/  FSEL R15, R16, R15, P0 ;  /* 0x0000000f100f7208 */ /* 0x000fe40000000000 */
[----:B------:R-:W-:-:S07]  /*3a40*/  SEL R14, R7, R14, P0 ;  /* 0x0000000e070e7207 */ /* 0x000fce0000000000 */
.L_x_80:
[----:B------:R-:W-:Y:S01]  /*3a50*/  IMAD.IADD R9, R9, 0x1, R12 ;  /* 0x0000000109097824 */ /* 0x000fe200078e020c */
[----:B------:R-:W-:Y:S06]  /*3a60*/  @P1 BRA `(.L_x_83) ;  /* 0xfffffff4000c1947 */ /* 0x000fec000383ffff */
[----:B------:R-:W0:Y:S01]  /*3a70*/  LDCU UR9, c[0x0][0x3d4] ;  /* 0x00007a80ff0977ac */ /* 0x000e220008000800 */
[----:B------:R-:W-:Y:S01]  /*3a80*/  VIADD R0, R0, UR5 ;  /* 0x0000000500007c36 */ /* 0x000fe20008000000 */
[----:B------:R-:W1:Y:S01]  /*3a90*/  LDCU UR12, c[0x0][0x3d8] ;  /* 0x00007b00ff0c77ac */ /* 0x000e620008000800 */
[----:B------:R-:W2:Y:S01]  /*3aa0*/  LDCU UR16, c[0x0][0x3bc] ;  /* 0x00007780ff1077ac */ /* 0x000ea20008000800 */
[----:B------:R-:W3:Y:S01]  /*3ab0*/  LDCU UR13, c[0x0][0x3c4] ;  /* 0x00007880ff0d77ac */ /* 0x000ee20008000800 */
[----:B0-----:R-:W0:Y:S01]  /*3ac0*/  I2F.U32.RP R10, UR9 ;  /* 0x00000009000a7d06 */ /* 0x001e220008209000 */
[----:B------:R-:W-:Y:S02]  /*3ad0*/  ISETP.NE.U32.AND P4, PT, RZ, UR9, PT ;  /* 0x00000009ff007c0c */ /* 0x000fe4000bf85070 */
[----:B-1----:R-:W-:-:S05]  /*3ae0*/  ISETP.NE.U32.AND P5, PT, RZ, UR12, PT ;  /* 0x0000000cff007c0c */ /* 0x002fca000bfa5070 */
[----:B------:R-:W1:Y:S01]  /*3af0*/  I2F.U32.RP R12, UR12 ;  /* 0x0000000c000c7d06 */ /* 0x000e620008209000 */
[----:B--2---:R-:W-:Y:S01]  /*3b00*/  IMAD R2, R2, UR16, R5 ;  /* 0x0000001002027c24 */ /* 0x004fe2000f8e0205 */
[----:B------:R-:W2:Y:S06]  /*3b10*/  LDCU.128 UR16, c[0x0][0x390] ;  /* 0x00007200ff1077ac */ /* 0x000eac0008000c00 */
[----:B0-----:R-:W0:Y:S08]  /*3b20*/  MUFU.RCP R10, R10 ;  /* 0x0000000a000a7308 */ /* 0x001e300000001000 */
[----:B-1----:R-:W1:Y:S01]  /*3b30*/  MUFU.RCP R12, R12 ;  /* 0x0000000c000c7308 */ /* 0x002e620000001000 */
[----:B0-----:R-:W-:-:S07]  /*3b40*/  VIADD R6, R10, 0xffffffe ;  /* 0x0ffffffe0a067836 */ /* 0x001fce0000000000 */
[----:B------:R0:W4:Y:S01]  /*3b50*/  F2I.FTZ.U32.TRUNC.NTZ R7, R6 ;  /* 0x0000000600077305 */ /* 0x000122000021f000 */
[----:B-1----:R-:W-:-:S07]  /*3b60*/  VIADD R8, R12, 0xffffffe ;  /* 0x0ffffffe0c087836 */ /* 0x002fce0000000000 */
[----:B------:R1:W5:Y:S01]  /*3b70*/  F2I.FTZ.U32.TRUNC.NTZ R9, R8 ;  /* 0x0000000800097305 */ /* 0x000362000021f000 */
[----:B0-----:R-:W-:Y:S02]  /*3b80*/  HFMA2 R6, -RZ, RZ, 0, 0 ;  /* 0x00000000ff067431 */ /* 0x001fe400000001ff */
[----:B----4-:R-:W-:Y:S02]  /*3b90*/  IMAD.MOV R11, RZ, RZ, -R7 ;  /* 0x000000ffff0b7224 */ /* 0x010fe400078e0a07 */
[----:B-1----:R-:W-:Y:S02]  /*3ba0*/  IMAD.MOV.U32 R8, RZ, RZ, RZ ;  /* 0x000000ffff087224 */ /* 0x002fe400078e00ff */
[----:B------:R-:W-:Y:S02]  /*3bb0*/  IMAD R11, R11, UR9, RZ ;  /* 0x000000090b0b7c24 */ /* 0x000fe4000f8e02ff */
[----:B-----5:R-:W-:Y:S02]  /*3bc0*/  IMAD.MOV R13, RZ, RZ, -R9 ;  /* 0x000000ffff0d7224 */ /* 0x020fe400078e0a09 */
        /* <DEDUP_REMOVED lines=12> */
[----:B------:R-:W-:Y:S01]  /*3c90*/  @P2 VIADD R4, R4, -UR12 ;  /* 0x8000000c04042c36 */ /* 0x000fe20008000000 */
[----:B------:R-:W-:Y:S01]  /*3ca0*/  @P2 IADD3 R7, PT, PT, R7, 0x1, RZ ;  /* 0x0000000107072810 */ /* 0x000fe20007ffe0ff */
[----:B------:R-:W-:Y:S01]  /*3cb0*/  @P0 VIADD R6, R6, 0x1 ;  /* 0x0000000106060836 */ /* 0x000fe20000000000 */
[----:B------:R-:W-:Y:S01]  /*3cc0*/  ISETP.GE.U32.AND P1, PT, R3, UR9, PT ;  /* 0x0000000903007c0c */ /* 0x000fe2000bf26070 */
[----:B------:R-:W-:Y:S01]  /*3cd0*/  IMAD R3, R2, UR4, RZ ;  /* 0x0000000402037c24 */ /* 0x000fe2000f8e02ff */
[----:B------:R-:W-:-:S11]  /*3ce0*/  ISETP.GE.U32.AND P3, PT, R4, UR12, PT ;  /* 0x0000000c04007c0c */ /* 0x000fd6000bf66070 */
[----:B------:R-:W-:Y:S01]  /*3cf0*/  @P1 VIADD R6, R6, 0x1 ;  /* 0x0000000106061836 */ /* 0x000fe20000000000 */
[----:B------:R-:W-:Y:S01]  /*3d00*/  @!P4 LOP3.LUT R6, RZ, UR9, RZ, 0x33, !PT ;  /* 0x00000009ff06cc12 */ /* 0x000fe2000f8e33ff */
[----:B------:R-:W-:Y:S01]  /*3d10*/  @P3 VIADD R7, R7, 0x1 ;  /* 0x0000000107073836 */ /* 0x000fe20000000000 */
[----:B------:R-:W-:Y:S01]  /*3d20*/  @!P5 LOP3.LUT R7, RZ, UR12, RZ, 0x33, !PT ;  /* 0x0000000cff07dc12 */ /* 0x000fe2000f8e33ff */
[----:B------:R-:W0:Y:S04]  /*3d30*/  LDCU UR9, c[0x0][0x380] ;  /* 0x00007000ff0977ac */ /* 0x000e280008000800 */
[----:B---3--:R-:W-:Y:S01]  /*3d40*/  IMAD R6, R6, UR13, R7 ;  /* 0x0000000d06067c24 */ /* 0x008fe2000f8e0207 */
[----:B------:R-:W-:-:S04]  /*3d50*/  I2FP.F32.S32 R7, R14 ;  /* 0x0000000e00077245 */ /* 0x000fc80000201400 */
[----:B------:R-:W-:-:S05]  /*3d60*/  IADD3 R6, P0, PT, R3, R6, RZ ;  /* 0x0000000603067210 */ /* 0x000fca0007f1e0ff */
[----:B------:R-:W-:Y:S02]  /*3d70*/  IMAD.X R5, RZ, RZ, RZ, P0 ;  /* 0x000000ffff057224 */ /* 0x000fe400000e06ff */
[----:B------:R-:W-:-:S03]  /*3d80*/  IMAD.SHL.U32 R4, R6, 0x4, RZ ;  /* 0x0000000406047824 */ /* 0x000fc600078e00ff */
[----:B------:R-:W-:Y:S02]  /*3d90*/  SHF.L.U64.HI R5, R6, 0x2, R5 ;  /* 0x0000000206057819 */ /* 0x000fe40000010205 */
[C---:B--2---:R-:W-:Y:S02]  /*3da0*/  IADD3 R2, P0, PT, R4.reuse, UR18, RZ ;  /* 0x0000001204027c10 */ /* 0x044fe4000ff1e0ff */
[----:B------:R-:W-:Y:S02]  /*3db0*/  IADD3 R4, P1, PT, R4, UR16, RZ ;  /* 0x0000001004047c10 */ /* 0x000fe4000ff3e0ff */
[C---:B------:R-:W-:Y:S02]  /*3dc0*/  IADD3.X R3, PT, PT, R5.reuse, UR19, RZ, P0, !PT ;  /* 0x0000001305037c10 */ /* 0x040fe400087fe4ff */
[----:B------:R-:W-:Y:S02]  /*3dd0*/  IADD3.X R5, PT, PT, R5, UR17, RZ, P1, !PT ;  /* 0x0000001105057c10 */ /* 0x000fe40008ffe4ff */
[----:B0-----:R-:W-:Y:S01]  /*3de0*/  ISETP.GE.U32.AND P0, PT, R0, UR9, PT ;  /* 0x0000000900007c0c */ /* 0x001fe2000bf06070 */
[----:B------:R1:W-:Y:S04]  /*3df0*/  STG.E desc[UR10][R2.64], R7 ;  /* 0x0000000702007986 */ /* 0x0003e8000c10190a */
[----:B------:R1:W-:Y:S08]  /*3e00*/  STG.E desc[UR10][R4.64], R15 ;  /* 0x0000000f04007986 */ /* 0x0003f0000c10190a */
[----:B------:R-:W-:Y:S05]  /*3e10*/  @!P0 BRA `(.L_x_84) ;  /* 0xffffffec00348947 */ /* 0x000fea000383ffff */
[----:B------:R-:W-:Y:S05]  /*3e20*/  EXIT ;  /* 0x000000000000794d */ /* 0x000fea0003800000 */
.L_x_85:
        /* <DEDUP_REMOVED lines=13> */
.L_x_348:


//--------------------- .text.RotateInPlace       --------------------------
	.section	.text.RotateInPlace,"ax",@progbits
	.align	128
        .global         RotateInPlace
        .type           RotateInPlace,@function
        .size           RotateInPlace,(.L_x_349 - RotateInPlace)
        .other          RotateInPlace,@"STO_CUDA_ENTRY STV_DEFAULT"
RotateInPlace:
.text.RotateInPlace:
        /* <DEDUP_REMOVED lines=8> */
[----:B------:R-:W0:Y:S01]  /*0080*/  LDCU UR9, c[0x0][0x390] ;  /* 0x00007200ff0977ac */ /* 0x000e220008000800 */
[----:B------:R-:W1:Y:S01]  /*0090*/  LDC.64 R2, c[0x0][0x380] ;  /* 0x0000e000ff027b82 */ /* 0x000e620000000a00 */
[----:B------:R-:W2:Y:S01]  /*00a0*/  LDCU UR5, c[0x0][0x370] ;  /* 0x00006e00ff0577ac */ /* 0x000ea20008000800 */
[----:B------:R-:W3:Y:S01]  /*00b0*/  LDCU.64 UR6, c[0x0][0x358] ;  /* 0x00006b00ff0677ac */ /* 0x000ee20008000a00 */
[----:B0-----:R-:W0:Y:S01]  /*00c0*/  I2F.U32.RP R6, UR9 ;  /* 0x0000000900067d06 */ /* 0x001e220008209000 */
[----:B------:R-:W-:Y:S02]  /*00d0*/  ISETP.NE.U32.AND P0, PT, RZ, UR9, PT ;  /* 0x00000009ff007c0c */ /* 0x000fe4000bf05070 */
[----:B------:R-:W-:Y:S01]  /*00e0*/  LOP3.LUT R11, RZ, UR9, RZ, 0x33, !PT ;  /* 0x00000009ff0b7c12 */ /* 0x000fe2000f8e33ff */
[----:B--2---:R-:W-:-:S04]  /*00f0*/  UIMAD UR4, UR4, UR5, URZ ;  /* 0x00000005040472a4 */ /* 0x004fc8000f8e02ff */
[----:B0-----:R-:W0:Y:S02]  /*0100*/  MUFU.RCP R6, R6 ;  /* 0x0000000600067308 */ /* 0x001e240000001000 */
[----:B0-----:R-:W-:-:S06]  /*0110*/  VIADD R4, R6, 0xffffffe ;  /* 0x0ffffffe06047836 */ /* 0x001fcc0000000000 */
[----:B------:R0:W2:Y:S02]  /*0120*/  F2I.FTZ.U32.TRUNC.NTZ R5, R4 ;  /* 0x0000000400057305 */ /* 0x0000a4000021f000 */
[----:B0-----:R-:W-:Y:S02]  /*0130*/  HFMA2 R4, -RZ, RZ, 0, 0 ;  /* 0x00000000ff047431 */ /* 0x001fe400000001ff */
[----:B--2---:R-:W-:-:S04]  /*0140*/  IMAD.MOV R9, RZ, RZ, -R5 ;  /* 0x000000ffff097224 */ /* 0x004fc800078e0a05 */
[----:B------:R-:W-:-:S04]  /*0150*/  IMAD R9, R9, UR9, RZ ;  /* 0x0000000909097c24 */ /* 0x000fc8000f8e02ff */
[----:B-1-3--:R-:W-:-:S07]  /*0160*/  IMAD.HI.U32 R9, R5, R9, R4 ;  /* 0x0000000905097227 */ /* 0x00afce00078e0004 */
.L_x_86:
[----:B0-----:R-:W-:-:S04]  /*0170*/  IMAD.HI.U32 R4, R9, R0, RZ ;  /* 0x0000000009047227 */ /* 0x001fc800078e00ff */
[----:B------:R-:W-:Y:S02]  /*0180*/  IMAD.MOV R5, RZ, RZ, -R4 ;  /* 0x000000ffff057224 */ /* 0x000fe400078e0a04 */
[----:B------:R-:W-:-:S04]  /*0190*/  IMAD.WIDE.U32 R6, R0, 0x4, R2 ;  /* 0x0000000400067825 */ /* 0x000fc800078e0002 */
[----:B------:R-:W-:Y:S01]  /*01a0*/  IMAD R4, R5, UR9, R0 ;  /* 0x0000000905047c24 */ /* 0x000fe2000f8e0200 */
[----:B------:R-:W2:Y:S04]  /*01b0*/  LDG.E R15, desc[UR6][R6.64] ;  /* 0x00000006060f7981 */ /* 0x000ea8000c1e1900 */
[----:B------:R-:W-:-:S13]  /*01c0*/  ISETP.GE.U32.AND P1, PT, R4, UR9, PT ;  /* 0x0000000904007c0c */ /* 0x000fda000bf26070 */
[----:B------:R-:W-:-:S04]  /*01d0*/  @P1 IADD3 R4, PT, PT, R4, -UR9, RZ ;  /* 0x8000000904041c10 */ /* 0x000fc8000fffe0ff */
[----:B------:R-:W-:-:S13]  /*01e0*/  ISETP.GE.U32.AND P1, PT, R4, UR9, PT ;  /* 0x0000000904007c0c */ /* 0x000fda000bf26070 */
[----:B------:R-:W-:-:S05]  /*01f0*/  @P1 VIADD R4, R4, -UR9 ;  /* 0x8000000904041c36 */ /* 0x000fca0008000000 */
[----:B------:R-:W-:-:S04]  /*0200*/  SEL R5, R11, R4, !P0 ;  /* 0x000000040b057207 */ /* 0x000fc80004000000 */
[----:B------:R-:W-:Y:S02]  /*0210*/  IADD3 R4, PT, PT, -R5, R0, RZ ;  /* 0x0000000005047210 */ /* 0x000fe40007ffe1ff */
[----:B------:R-:W-:-:S04]  /*0220*/  LOP3.LUT R5, RZ, R5, RZ, 0x33, !PT ;  /* 0x00000005ff057212 */ /* 0x000fc800078e33ff */
[----:B------:R-:W-:-:S05]  /*0230*/  IADD3 R5, PT, PT, R4, UR9, R5 ;  /* 0x0000000904057c10 */ /* 0x000fca000fffe005 */
[----:B------:R-:W-:-:S05]  /*0240*/  IMAD.WIDE.U32 R4, R5, 0x4, R2 ;  /* 0x0000000405047825 */ /* 0x000fca00078e0002 */
[----:B------:R-:W3:Y:S01]  /*0250*/  LDG.E R13, desc[UR6][R4.64] ;  /* 0x00000006040d7981 */ /* 0x000ee2000c1e1900 */
[----:B------:R-:W-:-:S05]  /*0260*/  VIADD R0, R0, UR4 ;  /* 0x0000000400007c36 */ /* 0x000fca0008000000 */
[----:B------:R-:W-:Y:S01]  /*0270*/  ISETP.GE.U32.AND P1, PT, R0, UR8, PT ;  /* 0x0000000800007c0c */ /* 0x000fe2000bf26070 */
[----:B--2---:R0:W-:Y:S04]  /*0280*/  STG.E desc[UR6][R4.64], R15 ;  /* 0x0000000f04007986 */ /* 0x0041e8000c101906 */
[----:B---3--:R0:W-:Y:S08]  /*0290*/  STG.E desc[UR6][R6.64], R13 ;  /* 0x0000000d06007986 */ /* 0x0081f0000c101906 */
[----:B------:R-:W-:Y:S05]  /*02a0*/  @!P1 BRA `(.L_x_86) ;  /* 0xfffffffc00b09947 */ /* 0x000fea000383ffff */
[----:B------:R-:W-:Y:S05]  /*02b0*/  EXIT ;  /* 0x000000000000794d */ /* 0x000fea0003800000 */
.L_x_87:
        /* <DEDUP_REMOVED lines=12> */
.L_x_349:


//--------------------- .text.SoftmaxDerivative   --------------------------
	.section	.text.SoftmaxDerivative,"ax",@progbits
	.align	128
        .global         SoftmaxDerivative
        .type           SoftmaxDerivative,@function
        .size           SoftmaxDerivative,(.L_x_350 - SoftmaxDerivative)
        .other          SoftmaxDerivative,@"STO_CUDA_ENTRY STV_DEFAULT"
SoftmaxDerivative:
.text.SoftmaxDerivative:
        /* <DEDUP_REMOVED lines=17> */
.L_x_91:
[----:B------:R-:W0:Y:S01]  /*0110*/  LDCU UR6, c[0x0][0x390] ;  /* 0x00007200ff0677ac */ /* 0x000e220008000800 */
[----:B------:R-:W-:Y:S01]  /*0120*/  BSSY.RECONVERGENT B0, `(.L_x_88) ;  /* 0x000001c000007945 */ /* 0x000fe20003800200 */
[----:B0-----:R-:W-:-:S04]  /*0130*/  MOV R13, UR6 ;  /* 0x00000006000d7c02 */ /* 0x001fc80008000f00 */
[----:B------:R-:W-:-:S13]  /*0140*/  ISETP.GE.U32.AND P0, PT, R8, R13, PT ;  /* 0x0000000d0800720c */ /* 0x000fda0003f06070 */
[----:B---3--:R-:W-:Y:S05]  /*0150*/  @P0 BRA `(.L_x_89) ;  /* 0x0000000000600947 */ /* 0x008fea0003800000 */
[----:B------:R-:W0:Y:S01]  /*0160*/  LDC.64 R2, c[0x0][0x380] ;  /* 0x0000e000ff027b82 */ /* 0x000e220000000a00 */
[----:B------:R-:W1:Y:S07]  /*0170*/  LDCU UR6, c[0x0][0x394] ;  /* 0x00007280ff0677ac */ /* 0x000e6e0008000800 */
[----:B------:R-:W2:Y:S01]  /*0180*/  LDC R13, c[0x0][0x390] ;  /* 0x0000e400ff0d7b82 */ /* 0x000ea20000000800 */
[----:B-1----:R-:W-:-:S04]  /*0190*/  IMAD R5, R0, UR6, RZ ;  /* 0x0000000600057c24 */ /* 0x002fc8000f8e02ff */
[----:B0-----:R-:W-:-:S03]  /*01a0*/  IMAD.WIDE.U32 R4, R5, 0x4, R2 ;  /* 0x0000000405047825 */ /* 0x001fc600078e0002 */
[----:B------:R-:W0:Y:S02]  /*01b0*/  LDC.64 R2, c[0x0][0x388] ;  /* 0x0000e200ff027b82 */ /* 0x000e240000000a00 */
[----:B------:R1:W5:Y:S01]  /*01c0*/  LDG.E.CONSTANT R10, desc[UR8][R4.64] ;  /* 0x00000008040a7981 */ /* 0x000362000c1e9900 */
[----:B------:R-:W-:-:S07]  /*01d0*/  MOV R9, R8 ;  /* 0x0000000800097202 */ /* 0x000fce0000000f00 */
.L_x_90:
[----:B------:R-:W-:-:S13]  /*01e0*/  ISETP.NE.AND P0, PT, R0, R9, PT ;  /* 0x000000090000720c */ /* 0x000fda0003f05270 */
[----:B---3--:R-:W3:Y:S01]  /*01f0*/  @P0 LDC R6, c[0x0][0x394] ;  /* 0x0000e500ff060b82 */ /* 0x008ee20000000800 */
[----:B-----5:R-:W-:-:S07]  /*0200*/  @!P0 MOV R11, R10 ;  /* 0x0000000a000b8202 */ /* 0x020fce0000000f00 */
[----:B-1----:R-:W1:Y:S01]  /*0210*/  @P0 LDC.64 R4, c[0x0][0x380] ;  /* 0x0000e000ff040b82 */ /* 0x002e620000000a00 */
[----:B---3--:R-:W-:-:S04]  /*0220*/  @P0 IMAD R7, R9, R6, RZ ;  /* 0x0000000609070224 */ /* 0x008fc800078e02ff */
[----:B-1----:R-:W-:-:S05]  /*0230*/  @P0 IMAD.WIDE.U32 R4, R7, 0x4, R4 ;  /* 0x0000000407040825 */ /* 0x002fca00078e0004 */
[----:B------:R-:W3:Y:S01]  /*0240*/  @P0 LDG.E.CONSTANT R11, desc[UR8][R4.64] ;  /* 0x00000008040b0981 */ /* 0x000ee2000c1e9900 */
[C---:B------:R-:W-:Y:S01]  /*0250*/  @!P0 FADD R12, -R10.reuse, 1 ;  /* 0x3f8000000a0c8421 */ /* 0x040fe20000000100 */
[C---:B--2---:R-:W-:Y:S02]  /*0260*/  IMAD R7, R9.reuse, R13, R0 ;  /* 0x0000000d09077224 */ /* 0x044fe400078e0200 */
[----:B------:R-:W-:Y:S01]  /*0270*/  @P0 FADD R12, -R10, -RZ ;  /* 0x800000ff0a0c0221 */ /* 0x000fe20000000100 */
[----:B------:R-:W-:Y:S01]  /*0280*/  IADD3 R9, PT, PT, R9, UR4, RZ ;  /* 0x0000000409097c10 */ /* 0x000fe2000fffe0ff */
[----:B0-----:R-:W-:-:S03]  /*0290*/  IMAD.WIDE.U32 R6, R7, 0x4, R2 ;  /* 0x0000000407067825 */ /* 0x001fc600078e0002 */
[----:B------:R-:W-:Y:S01]  /*02a0*/  ISETP.GE.U32.AND P0, PT, R9, R13, PT ;  /* 0x0000000d0900720c */ /* 0x000fe20003f06070 */
[----:B---3--:R-:W-:-:S05]  /*02b0*/  FMUL R11, R12, R11 ;  /* 0x0000000b0c0b7220 */ /* 0x008fca0000400000 */
[----:B------:R3:W-:Y:S07]  /*02c0*/  STG.E desc[UR8][R6.64], R11 ;  /* 0x0000000b06007986 */ /* 0x0007ee000c101908 */
[----:B------:R-:W-:Y:S05]  /*02d0*/  @!P0 BRA `(.L_x_90) ;  /* 0xfffffffc00c08947 */ /* 0x000fea000383ffff */
.L_x_89:
[----:B------:R-:W-:Y:S05]  /*02e0*/  BSYNC.RECONVERGENT B0 ;  /* 0x0000000000007941 */ /* 0x000fea0003800200 */
.L_x_88:
[----:B------:R-:W-:-:S04]  /*02f0*/  IADD3 R0, PT, PT, R0, UR5, RZ ;  /* 0x0000000500007c10 */ /* 0x000fc8000fffe0ff */
[----:B------:R-:W-:-:S13]  /*0300*/  ISETP.GE.U32.AND P0, PT, R0, R13, PT ;  /* 0x0000000d0000720c */ /* 0x000fda0003f06070 */
[----:B------:R-:W-:Y:S05]  /*0310*/  @!P0 BRA `(.L_x_91) ;  /* 0xfffffffc007c8947 */ /* 0x000fea000383ffff */
[----:B------:R-:W-:Y:S05]  /*0320*/  EXIT ;  /* 0x000000000000794d */ /* 0x000fea0003800000 */
.L_x_92:
        /* <DEDUP_REMOVED lines=13> */
.L_x_350:


//--------------------- .text.TensorReverseIm2Col --------------------------
	.section	.text.TensorReverseIm2Col,"ax",@progbits
	.align	128
        .global         TensorReverseIm2Col
        .type           TensorReverseIm2Col,@function
        .size           TensorReverseIm2Col,(.L_x_351 - TensorReverseIm2Col)
        .other          TensorReverseIm2Col,@"STO_CUDA_ENTRY STV_DEFAULT"
TensorReverseIm2Col:
.text.TensorReverseIm2Col:
        /* <DEDUP_REMOVED lines=8> */
[----:B------:R-:W0:Y:S01]  /*0080*/  LDCU.128 UR4, c[0x0][0x3d0] ;  /* 0x00007a00ff0477ac */ /* 0x000e220008000c00 */
[----:B------:R-:W-:Y:S01]  /*0090*/  IMAD.MOV.U32 R18, RZ, RZ, RZ ;  /* 0x000000ffff127224 */ /* 0x000fe200078e00ff */
[----:B------:R-:W-:Y:S01]  /*00a0*/  BSSY.RECONVERGENT B0, `(.L_x_93) ;  /* 0x0000105000007945 */ /* 0x000fe20003800200 */
[----:B------:R-:W1:Y:S01]  /*00b0*/  LDCU.128 UR12, c[0x0][0x3c0] ;  /* 0x00007800ff0c77ac */ /* 0x000e620008000c00 */
[----:B------:R-:W2:Y:S01]  /*00c0*/  LDCU UR21, c[0x0][0x3b8] ;  /* 0x00007700ff1577ac */ /* 0x000ea20008000800 */
[----:B------:R-:W3:Y:S01]  /*00d0*/  LDCU.64 UR10, c[0x0][0x3b0] ;  /* 0x00007600ff0a77ac */ /* 0x000ee20008000a00 */
[----:B------:R-:W4:Y:S01]  /*00e0*/  LDCU.64 UR22, c[0x0][0x358] ;  /* 0x00006b00ff1677ac */ /* 0x000f220008000a00 */
[----:B0-----:R-:W0:Y:S01]  /*00f0*/  I2F.U32.RP R12, UR4 ;  /* 0x00000004000c7d06 */ /* 0x001e220008209000 */
[----:B------:R-:W-:Y:S02]  /*0100*/  UIMAD UR6, UR6, UR5, URZ ;  /* 0x00000005060672a4 */ /* 0x000fe4000f8e02ff */
[----:B------:R-:W-:Y:S01]  /*0110*/  UISETP.NE.U32.AND UP2, UPT, UR7, URZ, UPT ;  /* 0x000000ff0700728c */ /* 0x000fe2000bf45070 */
[----:B-1----:R-:W-:Y:S01]  /*0120*/  ISETP.NE.U32.AND P0, PT, RZ, UR12, PT ;  /* 0x0000000cff007c0c */ /* 0x002fe2000bf05070 */
[----:B------:R-:W-:-:S03]  /*0130*/  UISETP.NE.U32.AND UP3, UPT, UR13, URZ, UPT ;  /* 0x000000ff0d00728c */ /* 0x000fc6000bf65070 */
[----:B------:R-:W1:Y:S01]  /*0140*/  I2F.U32.RP R0, UR7 ;  /* 0x0000000700007d06 */ /* 0x000e620008209000 */
[----:B------:R-:W-:Y:S01]  /*0150*/  UISETP.NE.U32.AND UP4, UPT, UR14, URZ, UPT ;  /* 0x000000ff0e00728c */ /* 0x000fe2000bf85070 */
[----:B--2---:R-:W-:Y:S01]  /*0160*/  ISETP.NE.U32.AND P1, PT, RZ, UR21, PT ;  /* 0x00000015ff007c0c */ /* 0x004fe2000bf25070 */
[----:B------:R-:W-:Y:S01]  /*0170*/  ULOP3.LUT UR30, URZ, UR7, URZ, 0x33, !UPT ;  /* 0x00000007ff1e7292 */ /* 0x000fe2000f8e33ff */
[----:B------:R-:W-:Y:S01]  /*0180*/  P2R R25, PR, RZ, 0x1 ;  /* 0x00000001ff197803 */ /* 0x000fe20000000000 */
[----:B---3--:R-:W-:Y:S01]  /*0190*/  UIMAD UR8, UR11, UR10, URZ ;  /* 0x0000000a0b0872a4 */ /* 0x008fe2000f8e02ff */
[----:B------:R-:W-:Y:S01]  /*01a0*/  P2R R26, PR, RZ, 0x2 ;  /* 0x00000002ff1a7803 */ /* 0x000fe20000000000 */
[----:B------:R-:W2:Y:S01]  /*01b0*/  LDCU UR10, c[0x0][0x370] ;  /* 0x00006e00ff0a77ac */ /* 0x000ea20008000800 */
[----:B------:R-:W3:Y:S01]  /*01c0*/  I2F.U32.RP R4, UR13 ;  /* 0x0000000d00047d06 */ /* 0x000ee20008209000 */
[----:B------:R-:W-:Y:S01]  /*01d0*/  PLOP3.LUT P0, PT, PT, PT, UP2, 0x80, 0x8 ;  /* 0x000000000008781c */ /* 0x000fe20003f0f028 */
[----:B------:R-:W-:Y:S01]  /*01e0*/  ULOP3.LUT UR31, URZ, UR13, URZ, 0x33, !UPT ;  /* 0x0000000dff1f7292 */ /* 0x000fe2000f8e33ff */
[----:B------:R-:W-:Y:S01]  /*01f0*/  PLOP3.LUT P1, PT, PT, PT, UP3, 0x80, 0x8 ;  /* 0x000000000008781c */ /* 0x000fe20003f2f038 */
[----:B------:R-:W-:Y:S01]  /*0200*/  ULOP3.LUT UR32, URZ, UR14, URZ, 0x33, !UPT ;  /* 0x0000000eff207292 */ /* 0x000fe2000f8e33ff */
[----:B------:R-:W-:Y:S01]  /*0210*/  PLOP3.LUT P2, PT, PT, PT, UP4, 0x80, 0x8 ;  /* 0x000000000008781c */ /* 0x000fe20003f4f048 */
[----:B------:R-:W-:-:S02]  /*0220*/  UIMAD UR16, UR14, UR13, URZ ;  /* 0x0000000d0e1072a4 */ /* 0x000fc4000f8e02ff */
[----:B------:R-:W-:Y:S01]  /*0230*/  I2F.U32.RP R8, UR21 ;  /* 0x0000001500087d06 */ /* 0x000fe20008209000 */
[----:B------:R-:W-:Y:S01]  /*0240*/  UISETP.NE.U32.AND UP1, UPT, UR4, URZ, UPT ;  /* 0x000000ff0400728c */ /* 0x000fe2000bf25070 */
[----:B------:R-:W-:Y:S01]  /*0250*/  MOV R16, UR30 ;  /* 0x0000001e00107c02 */ /* 0x000fe20008000f00 */
[----:B------:R-:W-:Y:S02]  /*0260*/  ULOP3.LUT UR20, URZ, UR4, URZ, 0x33, !UPT ;  /* 0x00000004ff147292 */ /* 0x000fe4000f8e33ff */
[----:B------:R-:W-:Y:S02]  /*0270*/  UIMAD UR17, UR16, UR7, URZ ;  /* 0x00000007101172a4 */ /* 0x000fe4000f8e02ff */
[----:B------:R-:W-:Y:S01]  /*0280*/  UIMAD UR18, UR6, UR7, URZ ;  /* 0x00000007061272a4 */ /* 0x000fe2000f8e02ff */
[----:B------:R-:W-:Y:S01]  /*0290*/  I2F.U32.RP R6, UR14 ;  /* 0x0000000e00067d06 */ /* 0x000fe20008209000 */
[----:B------:R-:W-:Y:S02]  /*02a0*/  UISETP.NE.U32.AND UP0, UPT, UR15, URZ, UPT ;  /* 0x000000ff0f00728c */ /* 0x000fe4000bf05070 */
[----:B------:R-:W-:Y:S01]  /*02b0*/  ULOP3.LUT UR19, URZ, UR15, URZ, 0x33, !UPT ;  /* 0x0000000fff137292 */ /* 0x000fe2000f8e33ff */
[----:B------:R-:W0:Y:S04]  /*02c0*/  LDCU UR26, c[0x0][0x3b8] ;  /* 0x00007700ff1a77ac */ /* 0x000e280008000800 */
[----:B------:R-:W-:Y:S01]  /*02d0*/  I2F.U32.RP R7, UR12 ;  /* 0x0000000c00077d06 */ /* 0x000fe20008209000 */
[----:B------:R-:W1:Y:S01]  /*02e0*/  LDCU UR29, c[0x0][0x380] ;  /* 0x00007000ff1d77ac */ /* 0x000e620008000800 */
[----:B------:R-:W1:Y:S06]  /*02f0*/  LDCU UR27, c[0x0][0x3d0] ;  /* 0x00007a00ff1b77ac */ /* 0x000e6c0008000800 */
[----:B------:R-:W-:Y:S01]  /*0300*/  I2F.U32.RP R9, UR15 ;  /* 0x0000000f00097d06 */ /* 0x000fe20008209000 */
[----:B------:R-:W2:Y:S01]  /*0310*/  LDCU UR28, c[0x0][0x3d4] ;  /* 0x00007a80ff1c77ac */ /* 0x000ea20008000800 */
[----:B------:R-:W2:Y:S06]  /*0320*/  LDCU.64 UR24, c[0x0][0x388] ;  /* 0x00007100ff1877ac */ /* 0x000eac0008000a00 */
[----:B0-----:R-:W0:Y:S08]  /*0330*/  MUFU.RCP R12, R12 ;  /* 0x0000000c000c7308 */ /* 0x001e300000001000 */
[----:B-1----:R-:W1:Y:S08]  /*0340*/  MUFU.RCP R0, R0 ;  /* 0x0000000000007308 */ /* 0x002e700000001000 */
[----:B---3--:R-:W3:Y:S01]  /*0350*/  MUFU.RCP R4, R4 ;  /* 0x0000000400047308 */ /* 0x008ee20000001000 */
[----:B0-----:R-:W-:-:S07]  /*0360*/  VIADD R12, R12, 0xffffffe ;  /* 0x0ffffffe0c0c7836 */ /* 0x001fce0000000000 */
[----:B------:R-:W0:Y:S01]  /*0370*/  MUFU.RCP R10, R8 ;  /* 0x00000008000a7308 */ /* 0x000e220000001000 */
[----:B-1----:R-:W-:Y:S01]  /*0380*/  VIADD R2, R0, 0xffffffe ;  /* 0x0ffffffe00027836 */ /* 0x002fe20000000000 */
[----:B------:R-:W-:-:S06]  /*0390*/  LOP3.LUT R0, RZ, UR12, RZ, 0x33, !PT ;  /* 0x0000000cff007c12 */ /* 0x000fcc000f8e33ff */
[----:B------:R-:W1:Y:S01]  /*03a0*/  MUFU.RCP R6, R6 ;  /* 0x0000000600067308 */ /* 0x000e620000001000 */
[----:B---3--:R-:W-:Y:S02]  /*03b0*/  VIADD R5, R4, 0xffffffe ;  /* 0x0ffffffe04057836 */ /* 0x008fe40000000000 */
[----:B------:R-:W-:-:S05]  /*03c0*/  HFMA2 R4, -RZ, RZ, 0, 0 ;  /* 0x00000000ff047431 */ /* 0x000fca00000001ff */
[----:B------:R-:W3:Y:S01]  /*03d0*/  MUFU.RCP R7, R7 ;  /* 0x0000000700077308 */ /* 0x000ee20000001000 */
[----:B0-----:R-:W-:-:S07]  /*03e0*/  VIADD R10, R10, 0xffffffe ;  /* 0x0ffffffe0a0a7836 */ /* 0x001fce0000000000 */
[----:B------:R-:W0:Y:S01]  /*03f0*/  MUFU.RCP R11, R9 ;  /* 0x00000009000b7308 */ /* 0x000e220000001000 */
[----:B-1----:R-:W-:-:S07]  /*0400*/  IADD3 R6, PT, PT, R6, 0xffffffe, RZ ;  /* 0x0ffffffe06067810 */ /* 0x002fce0007ffe0ff */
[----:B------:R1:W5:Y:S01]  /*0410*/  F2I.FTZ.U32.TRUNC.NTZ R3, R2 ;  /* 0x0000000200037305 */ /* 0x000362000021f000 */
[----:B---3--:R-:W-:-:S07]  /*0420*/  VIADD R8, R7, 0xffffffe ;  /* 0x0ffffffe07087836 */ /* 0x008fce0000000000 */
[----:B------:R-:W3:Y:S01]  /*0430*/  F2I.FTZ.U32.TRUNC.NTZ R12, R12 ;  /* 0x0000000c000c7305 */ /* 0x000ee2000021f000 */
[----:B0-----:R-:W-:Y:S01]  /*0440*/  IADD3 R11, PT, PT, R11, 0xffffffe, RZ ;  /* 0x0ffffffe0b0b7810 */ /* 0x001fe20007ffe0ff */
[----:B-1----:R-:W-:Y:S02]  /*0450*/  IMAD.MOV.U32 R2, RZ, RZ, RZ ;  /* 0x000000ffff027224 */ /* 0x002fe400078e00ff */
[----:B-----5:R-:W-:-:S04]  /*0460*/  IMAD.MOV R21, RZ, RZ, -R3 ;  /* 0x000000ffff157224 */ /* 0x020fc800078e0a03 */
[----:B------:R0:W1:Y:S01]  /*0470*/  F2I.FTZ.U32.TRUNC.NTZ R13, R10 ;  /* 0x0000000a000d7305 */ /* 0x000062000021f000 */
[----:B------:R-:W-:Y:S01]  /*0480*/  IMAD R21, R21, UR7, RZ ;  /* 0x0000000715157c24 */ /* 0x000fe2000f8e02ff */
[----:B--2---:R-:W-:Y:S02]  /*0490*/  UIMAD UR7, UR9, UR10, URZ ;  /* 0x0000000a090772a4 */ /* 0x004fe4000f8e02ff */
[----:B------:R-:W-:Y:S01]  /*04a0*/  UIMAD UR9, UR8, UR21, URZ ;  /* 0x00000015080972a4 */ /* 0x000fe2000f8e02ff */
[----:B---3--:R-:W-:-:S03]  /*04b0*/  R2UR UR5, R12 ;  /* 0x000000000c0572ca */ /* 0x008fc600000e0000 */
[----:B------:R-:W-:Y:S01]  /*04c0*/  F2I.FTZ.U32.TRUNC.NTZ R5, R5 ;  /* 0x0000000500057305 */ /* 0x000fe2000021f000 */
[----:B------:R-:W-:-:S04]  /*04d0*/  IMAD.HI.U32 R21, R3, R21, R2 ;  /* 0x0000001503157227 */ /* 0x000fc800078e0002 */
[----:B------:R-:W-:Y:S02]  /*04e0*/  IMAD.MOV.U32 R12, RZ, RZ, RZ ;  /* 0x000000ffff0c7224 */ /* 0x000fe400078e00ff */
[----:B0-----:R-:W-:Y:S01]  /*04f0*/  IMAD.U32 R10, RZ, RZ, UR32 ;  /* 0x00000020ff0a7e24 */ /* 0x001fe2000f8e00ff */
[----:B------:R1:W0:Y:S02]  /*0500*/  F2I.FTZ.U32.TRUNC.NTZ R19, R6 ;  /* 0x0000000600137305 */ /* 0x000224000021f000 */
[----:B------:R-:W-:-:S06]  /*0510*/  UIADD3 UR11, UPT, UPT, URZ, -UR5, URZ ;  /* 0x80000005ff0b7290 */ /* 0x000fcc000fffe0ff */
[----:B------:R2:W3:Y:S01]  /*0520*/  F2I.FTZ.U32.TRUNC.NTZ R9, R8 ;  /* 0x0000000800097305 */ /* 0x0004e2000021f000 */
[----:B-1----:R-:W-:Y:S01]  /*0530*/  IMAD.MOV R6, RZ, RZ, -R13 ;  /* 0x000000ffff067224 */ /* 0x002fe200078e0a0d */
[----:B------:R-:W-:-:S03]  /*0540*/  UIMAD UR11, UR11, UR4, URZ ;  /* 0x000000040b0b72a4 */ /* 0x000fc6000f8e02ff */
[----:B------:R-:W-:Y:S01]  /*0550*/  IMAD.MOV.U32 R3, RZ, RZ, R6 ;  /* 0x000000ffff037224 */ /* 0x000fe200078e0006 */
[----:B------:R-:W-:Y:S01]  /*0560*/  UMOV UR4, URZ ;  /* 0x000000ff00047c82 */ /* 0x000fe20008000000 */
[----:B0-----:R-:W-:Y:S01]  /*0570*/  IMAD.MOV R15, RZ, RZ, -R19 ;  /* 0x000000ffff0f7224 */ /* 0x001fe200078e0a13 */
[----:B------:R0:W1:Y:S01]  /*0580*/  F2I.FTZ.U32.TRUNC.NTZ R7, R11 ;  /* 0x0000000b00077305 */ /* 0x000062000021f000 */
[----:B--2---:R-:W-:Y:S01]  /*0590*/  MOV R8, RZ ;  /* 0x000000ff00087202 */ /* 0x004fe20000000f00 */
[----:B------:R-:W-:Y:S01]  /*05a0*/  IMAD R3, R3, UR21, RZ ;  /* 0x0000001503037c24 */ /* 0x000fe2000f8e02ff */
[----:B------:R-:W-:Y:S01]  /*05b0*/  UIMAD.WIDE.U32 UR4, UR5, UR11, UR4 ;  /* 0x0000000b050472a5 */ /* 0x000fe2000f8e0004 */
[----:B------:R-:W-:Y:S02]  /*05c0*/  IMAD R15, R15, UR14, RZ ;  /* 0x0000000e0f0f7c24 */ /* 0x000fe4000f8e02ff */
[----:B------:R-:W-:Y:S02]  /*05d0*/  IMAD.MOV.U32 R6, RZ, RZ, RZ ;  /* 0x000000ffff067224 */ /* 0x000fe400078e00ff */
[----:B---3--:R-:W-:Y:S01]  /*05e0*/  IMAD.MOV R17, RZ, RZ, -R9 ;  /* 0x000000ffff117224 */ /* 0x008fe200078e0a09 */
[----:B0-----:R-:W-:Y:S01]  /*05f0*/  IADD3 R11, PT, PT, RZ, -R5, RZ ;  /* 0x80000005ff0b7210 */ /* 0x001fe20007ffe0ff */
[----:B------:R-:W-:Y:S01]  /*0600*/  IMAD.HI.U32 R18, R19, R15, R18 ;  /* 0x0000000f13127227 */ /* 0x000fe200078e0012 */
[----:B------:R-:W-:-:S03]  /*0610*/  LOP3.LUT R15, RZ, UR21, RZ, 0x33, !PT ;  /* 0x00000015ff0f7c12 */ /* 0x000fc6000f8e33ff */
[----:B------:R-:W-:Y:S01]  /*0620*/  IMAD R11, R11, UR13, RZ ;  /* 0x0000000d0b0b7c24 */ /* 0x000fe2000f8e02ff */
[----:B-1----:R-:W-:Y:S01]  /*0630*/  IADD3 R23, PT, PT, RZ, -R7, RZ ;  /* 0x80000007ff177210 */ /* 0x002fe20007ffe0ff */
[----:B------:R-:W-:Y:S02]  /*0640*/  IMAD R17, R17, UR12, RZ ;  /* 0x0000000c11117c24 */ /* 0x000fe4000f8e02ff */
[----:B------:R-:W-:-:S04]  /*0650*/  IMAD.HI.U32 R20, R5, R11, R4 ;  /* 0x0000000b05147227 */ /* 0x000fc800078e0004 */
[----:B------:R-:W-:Y:S01]  /*0660*/  IMAD R23, R23, UR15, RZ ;  /* 0x0000000f17177c24 */ /* 0x000fe2000f8e02ff */
[----:B------:R-:W0:Y:S01]  /*0670*/  LDCU.128 UR12, c[0x0][0x390] ;  /* 0x00007200ff0c77ac */ /* 0x000e220008000c00 */
[----:B------:R-:W-:-:S04]  /*0680*/  IMAD.HI.U32 R11, R9, R17, R8 ;  /* 0x00000011090b7227 */ /* 0x000fc800078e0008 */
[----:B------:R-:W-:-:S04]  /*0690*/  IMAD.HI.U32 R12, R13, R3, R12 ;  /* 0x000000030d0c7227 */ /* 0x000fc800078e000c */
[----:B------:R-:W-:-:S04]  /*06a0*/  IMAD.HI.U32 R13, R7, R23, R6 ;  /* 0x00000017070d7227 */ /* 0x000fc800078e0006 */
[----:B----4-:R-:W-:-:S07]  /*06b0*/  IMAD.U32 R17, RZ, RZ, UR31 ;  /* 0x0000001fff117e24 */ /* 0x010fce000f8e00ff */
.L_x_96:
[----:B------:R-:W1:Y:S01]  /*06c0*/  LDC R19, c[0x0][0x3dc] ;  /* 0x0000f700ff137b82 */ /* 0x000e620000000800 */
[----:B------:R-:W-:-:S05]  /*06d0*/  IMAD.HI.U32 R5, R21, R14, RZ ;  /* 0x0000000e15057227 */ /* 0x000fca00078e00ff */
[----:B------:R-:W-:Y:S02]  /*06e0*/  IADD3 R24, PT, PT, -R5, RZ, RZ ;  /* 0x000000ff05187210 */ /* 0x000fe40007ffe1ff */
[----:B------:R-:W2:Y:S03]  /*06f0*/  LDC.64 R2, c[0x0][0x3c0] ;  /* 0x0000f000ff027b82 */ /* 0x000ea60000000a00 */
[----:B-1----:R-:W-:-:S05]  /*0700*/  IMAD R24, R19, R24, R14 ;  /* 0x0000001813187224 */ /* 0x002fca00078e020e */
[----:B------:R-:W-:-:S13]  /*0710*/  ISETP.GE.U32.AND P4, PT, R24, R19, PT ;  /* 0x000000131800720c */ /* 0x000fda0003f86070 */
[----:B------:R-:W-:Y:S02]  /*0720*/  @P4 IMAD.IADD R24, R24, 0x1, -R19 ;  /* 0x0000000118184824 */ /* 0x000fe400078e0a13 */
[----:B------:R-:W-:-:S03]  /*0730*/  @P4 VIADD R5, R5, 0x1 ;  /* 0x0000000105054836 */ /* 0x000fc60000000000 */
[----:B------:R-:W-:-:S04]  /*0740*/  ISETP.GE.U32.AND P3, PT, R24, R19, PT ;  /* 0x000000131800720c */ /* 0x000fc80003f66070 */
[----:B------:R-:W-:-:S09]  /*0750*/  P2R R31, PR, RZ, 0x8 ;  /* 0x00000008ff1f7803 */ /* 0x000fd20000000000 */
[----:B------:R-:W-:Y:S02]  /*0760*/  @P3 IADD3 R5, PT, PT, R5, 0x1, RZ ;  /* 0x0000000105053810 */ /* 0x000fe40007ffe0ff */
[----:B------:R-:W-:Y:S02]  /*0770*/  ISETP.NE.AND P3, PT, R25, RZ, PT ;  /* 0x000000ff1900720c */ /* 0x000fe40003f65270 */
[----:B------:R-:W-:-:S05]  /*0780*/  SEL R5, R16, R5, !P0 ;  /* 0x0000000510057207 */ /* 0x000fca0004000000 */
[----:B------:R-:W-:-:S04]  /*0790*/  IMAD.HI.U32 R6, R20, R5, RZ ;  /* 0x0000000514067227 */ /* 0x000fc800078e00ff */
[----:B------:R-:W-:-:S04]  /*07a0*/  IMAD.MOV R22, RZ, RZ, -R6 ;  /* 0x000000ffff167224 */ /* 0x000fc800078e0a06 */
[----:B--2---:R-:W-:Y:S02]  /*07b0*/  IMAD R22, R3, R22, R5 ;  /* 0x0000001603167224 */ /* 0x004fe400078e0205 */
[----:B------:R-:W1:Y:S03]  /*07c0*/  LDC.64 R4, c[0x0][0x3c8] ;  /* 0x0000f200ff047b82 */ /* 0x000e660000000a00 */
[----:B------:R-:W-:-:S13]  /*07d0*/  ISETP.GE.U32.AND P4, PT, R22, R3, PT ;  /* 0x000000031600720c */ /* 0x000fda0003f86070 */
[----:B------:R-:W-:Y:S01]  /*07e0*/  @P4 IADD3 R22, PT, PT, R22, -R3, RZ ;  /* 0x8000000316164210 */ /* 0x000fe20007ffe0ff */
[----:B------:R-:W-:-:S03]  /*07f0*/  @P4 VIADD R6, R6, 0x1 ;  /* 0x0000000106064836 */ /* 0x000fc60000000000 */
[----:B------:R-:W-:-:S13]  /*0800*/  ISETP.GE.U32.AND P4, PT, R22, R3, PT ;  /* 0x000000031600720c */ /* 0x000fda0003f86070 */
[----:B------:R-:W-:-:S05]  /*0810*/  @P4 VIADD R6, R6, 0x1 ;  /* 0x0000000106064836 */ /* 0x000fca0000000000 */
[----:B------:R-:W-:-:S05]  /*0820*/  SEL R9, R17, R6, !P1 ;  /* 0x0000000611097207 */ /* 0x000fca0004800000 */
[----:B------:R-:W-:-:S04]  /*0830*/  IMAD.HI.U32 R7, R18, R9, RZ ;  /* 0x0000000912077227 */ /* 0x000fc800078e00ff */
[----:B------:R-:W-:-:S04]  /*0840*/  IMAD.MOV R23, RZ, RZ, -R7 ;  /* 0x000000ffff177224 */ /* 0x000fc800078e0a07 */
[----:B-1----:R-:W-:-:S05]  /*0850*/  IMAD R23, R4, R23, R9 ;  /* 0x0000001704177224 */ /* 0x002fca00078e0209 */
[----:B------:R-:W-:-:S13]  /*0860*/  ISETP.GE.U32.AND P5, PT, R23, R4, PT ;  /* 0x000000041700720c */ /* 0x000fda0003fa6070 */
[----:B------:R-:W-:Y:S01]  /*0870*/  @P5 IADD3 R23, PT, PT, R23, -R4, RZ ;  /* 0x8000000417175210 */ /* 0x000fe20007ffe0ff */
[----:B------:R-:W-:-:S03]  /*0880*/  @P5 VIADD R7, R7, 0x1 ;  /* 0x0000000107075836 */ /* 0x000fc60000000000 */
[----:B------:R-:W-:-:S13]  /*0890*/  ISETP.GE.U32.AND P5, PT, R23, R4, PT ;  /* 0x000000041700720c */ /* 0x000fda0003fa6070 */
[----:B------:R-:W-:-:S05]  /*08a0*/  @P5 VIADD R7, R7, 0x1 ;  /* 0x0000000107075836 */ /* 0x000fca0000000000 */
[----:B------:R-:W-:-:S05]  /*08b0*/  SEL R7, R10, R7, !P2 ;  /* 0x000000070a077207 */ /* 0x000fca0005000000 */
[----:B------:R-:W-:-:S05]  /*08c0*/  IMAD.HI.U32 R29, R11, R7, RZ ;  /* 0x000000070b1d7227 */ /* 0x000fca00078e00ff */
[----:B------:R-:W-:-:S05]  /*08d0*/  IADD3 R9, PT, PT, -R29, RZ, RZ ;  /* 0x000000ff1d097210 */ /* 0x000fca0007ffe1ff */
[----:B------:R-:W-:-:S05]  /*08e0*/  IMAD R9, R2, R9, R7 ;  /* 0x0000000902097224 */ /* 0x000fca00078e0207 */
[----:B------:R-:W-:-:S13]  /*08f0*/  ISETP.GE.U32.AND P6, PT, R9, R2, PT ;  /* 0x000000020900720c */ /* 0x000fda0003fc6070 */
[----:B------:R-:W-:Y:S02]  /*0900*/  @P6 IMAD.IADD R9, R9, 0x1, -R2 ;  /* 0x0000000109096824 */ /* 0x000fe400078e0a02 */
[----:B------:R-:W-:-:S03]  /*0910*/  @P6 VIADD R29, R29, 0x1 ;  /* 0x000000011d1d6836 */ /* 0x000fc60000000000 */
[----:B------:R-:W-:Y:S02]  /*0920*/  ISETP.GE.U32.AND P6, PT, R9, R2, PT ;  /* 0x000000020900720c */ /* 0x000fe40003fc6070 */
[----:B------:R-:W1:Y:S11]  /*0930*/  LDC.64 R8, c[0x0][0x3a8] ;  /* 0x0000ea00ff087b82 */ /* 0x000e760000000a00 */
[----:B------:R-:W-:-:S04]  /*0940*/  @P6 IADD3 R29, PT, PT, R29, 0x1, RZ ;  /* 0x000000011d1d6810 */ /* 0x000fc80007ffe0ff */
[----:B------:R-:W-:-:S05]  /*0950*/  SEL R29, R0, R29, !P3 ;  /* 0x0000001d001d7207 */ /* 0x000fca0005800000 */
[----:B------:R-:W-:-:S04]  /*0960*/  IMAD.HI.U32 R28, R12, R29, RZ ;  /* 0x0000001d0c1c7227 */ /* 0x000fc800078e00ff */
[----:B------:R-:W-:Y:S02]  /*0970*/  IMAD.MOV R6, RZ, RZ, -R28 ;  /* 0x000000ffff067224 */ /* 0x000fe400078e0a1c */
[--C-:B------:R-:W-:Y:S02]  /*0980*/  IMAD.MOV R27, RZ, RZ, -R29.reuse ;  /* 0x000000ffff1b7224 */ /* 0x100fe400078e0a1d */
[----:B------:R-:W-:Y:S02]  /*0990*/  IMAD R6, R6, UR26, R29 ;  /* 0x0000001a06067c24 */ /* 0x000fe4000f8e021d */
[----:B------:R-:W-:-:S03]  /*09a0*/  IMAD R27, R2, R27, R7 ;  /* 0x0000001b021b7224 */ /* 0x000fc600078e0207 */
[----:B------:R-:W-:-:S13]  /*09b0*/  ISETP.GE.U32.AND P6, PT, R6, UR26, PT ;  /* 0x0000001a06007c0c */ /* 0x000fda000bfc6070 */
[----:B------:R-:W-:Y:S01]  /*09c0*/  @P6 VIADD R6, R6, -UR26 ;  /* 0x8000001a06066c36 */ /* 0x000fe20008000000 */
[----:B------:R-:W-:-:S04]  /*09d0*/  @P6 IADD3 R28, PT, PT, R28, 0x1, RZ ;  /* 0x000000011c1c6810 */ /* 0x000fc80007ffe0ff */
[----:B------:R-:W-:Y:S02]  /*09e0*/  ISETP.GE.U32.AND P6, PT, R6, UR26, PT ;  /* 0x0000001a06007c0c */ /* 0x000fe4000bfc6070 */
[----:B------:R-:W2:Y:S01]  /*09f0*/  LDC.64 R6, c[0x0][0x3a0] ;  /* 0x0000e800ff067b82 */ /* 0x000ea20000000a00 */
[----:B-1----:R-:W-:-:S06]  /*0a00*/  IMAD.WIDE.U32 R8, R27, 0x4, R8 ;  /* 0x000000041b087825 */ /* 0x002fcc00078e0008 */
[----:B------:R-:W3:Y:S04]  /*0a10*/  LDG.E.CONSTANT R8, desc[UR22][R8.64] ;  /* 0x0000001608087981 */ /* 0x000ee8000c1e9900 */
[----:B------:R-:W-:Y:S02]  /*0a20*/  @P6 VIADD R28, R28, 0x1 ;  /* 0x000000011c1c6836 */ /* 0x000fe40000000000 */
[----:B--2---:R-:W-:-:S05]  /*0a30*/  IMAD.WIDE.U32 R6, R27, 0x4, R6 ;  /* 0x000000041b067825 */ /* 0x004fca00078e0006 */
[----:B------:R-:W2:Y:S01]  /*0a40*/  LDG.E.CONSTANT R2, desc[UR22][R6.64] ;  /* 0x0000001606027981 */ /* 0x000ea2000c1e9900 */
[----:B------:R-:W-:Y:S01]  /*0a50*/  BSSY.RECONVERGENT B1, `(.L_x_94) ;  /* 0x0000066000017945 */ /* 0x000fe20003800200 */
[----:B--2---:R-:W1:Y:S02]  /*0a60*/  F2I.U32.TRUNC.NTZ R2, R2 ;  /* 0x0000000200027305 */ /* 0x004e64000020f000 */
[----:B-1----:R-:W-:-:S05]  /*0a70*/  IMAD.HI.U32 R30, R13, R2, RZ ;  /* 0x000000020d1e7227 */ /* 0x002fca00078e00ff */
[----:B------:R-:W-:Y:S01]  /*0a80*/  IADD3 R32, PT, PT, -R30, RZ, RZ ;  /* 0x000000ff1e207210 */ /* 0x000fe20007ffe1ff */
[----:B---3--:R-:W1:Y:S04]  /*0a90*/  F2I.U32.TRUNC.NTZ R27, R8 ;  /* 0x00000008001b7305 */ /* 0x008e68000020f000 */
[----:B------:R-:W-:-:S05]  /*0aa0*/  IMAD R32, R5, R32, R2 ;  /* 0x0000002005207224 */ /* 0x000fca00078e0202 */
[----:B------:R-:W-:Y:S01]  /*0ab0*/  ISETP.GE.U32.AND P6, PT, R32, R5, PT ;  /* 0x000000052000720c */ /* 0x000fe20003fc6070 */
[----:B-1----:R-:W-:-:S12]  /*0ac0*/  IMAD.HI.U32 R6, R27, UR5, RZ ;  /* 0x000000051b067c27 */ /* 0x002fd8000f8e00ff */
[----:B------:R-:W-:Y:S02]  /*0ad0*/  @P6 IMAD.IADD R32, R32, 0x1, -R5 ;  /* 0x0000000120206824 */ /* 0x000fe400078e0a05 */
[----:B------:R-:W-:-:S03]  /*0ae0*/  @P6 VIADD R30, R30, 0x1 ;  /* 0x000000011e1e6836 */ /* 0x000fc60000000000 */
[----:B------:R-:W-:Y:S02]  /*0af0*/  ISETP.GE.U32.AND P3, PT, R32, R5, PT ;  /* 0x000000052000720c */ /* 0x000fe40003f66070 */
[----:B------:R-:W-:-:S05]  /*0b00*/  IADD3 R32, PT, PT, -R6, RZ, RZ ;  /* 0x000000ff06207210 */ /* 0x000fca0007ffe1ff */
[----:B------:R-:W-:-:S05]  /*0b10*/  IMAD R5, R32, UR27, R27 ;  /* 0x0000001b20057c24 */ /* 0x000fca000f8e021b */
[----:B------:R-:W-:-:S13]  /*0b20*/  ISETP.GE.U32.AND P6, PT, R5, UR27, PT ;  /* 0x0000001b05007c0c */ /* 0x000fda000bfc6070 */
[----:B------:R-:W-:Y:S02]  /*0b30*/  @P6 VIADD R5, R5, -UR27 ;  /* 0x8000001b05056c36 */ /* 0x000fe40008000000 */
[----:B------:R-:W-:-:S03]  /*0b40*/  @P6 VIADD R6, R6, 0x1 ;  /* 0x0000000106066836 */ /* 0x000fc60000000000 */
[----:B------:R-:W-:Y:S02]  /*0b50*/  ISETP.GE.U32.AND P6, PT, R5, UR27, PT ;  /* 0x0000001b05007c0c */ /* 0x000fe4000bfc6070 */
[----:B------:R-:W-:-:S11]  /*0b60*/  @P3 IADD3 R30, PT, PT, R30, 0x1, RZ ;  /* 0x000000011e1e3810 */ /* 0x000fd60007ffe0ff */
[----:B------:R-:W-:Y:S01]  /*0b70*/  @P6 VIADD R6, R6, 0x1 ;  /* 0x0000000106066836 */ /* 0x000fe20000000000 */
[----:B------:R-:W-:-:S04]  /*0b80*/  PLOP3.LUT P6, PT, PT, PT, UP0, 0x40, 0x4 ;  /* 0x000000000004781c */ /* 0x000fc80003fce808 */
[----:B------:R-:W-:Y:S02]  /*0b90*/  SEL R30, R30, UR19, !P6 ;  /* 0x000000131e1e7c07 */ /* 0x000fe4000f000000 */
[----:B------:R-:W-:-:S04]  /*0ba0*/  PLOP3.LUT P6, PT, PT, PT, UP1, 0x40, 0x4 ;  /* 0x000000000004781c */ /* 0x000fc80003fce818 */
[----:B------:R-:W-:Y:S02]  /*0bb0*/  SEL R9, R6, UR20, !P6 ;  /* 0x0000001406097c07 */ /* 0x000fe4000f000000 */
[----:B------:R-:W-:-:S04]  /*0bc0*/  ISETP.NE.AND P6, PT, R26, RZ, PT ;  /* 0x000000ff1a00720c */ /* 0x000fc80003fc5270 */
[----:B------:R-:W-:-:S05]  /*0bd0*/  SEL R28, R15, R28, !P6 ;  /* 0x0000001c0f1c7207 */ /* 0x000fca0007000000 */
[----:B------:R-:W-:-:S04]  /*0be0*/  IMAD.MOV R6, RZ, RZ, -R28 ;  /* 0x000000ffff067224 */ /* 0x000fc800078e0a1c */
[----:B------:R-:W-:Y:S02]  /*0bf0*/  IMAD R29, R6, UR26, R29 ;  /* 0x0000001a061d7c24 */ /* 0x000fe4000f8e021d */
[----:B------:R-:W1:Y:S01]  /*0c00*/  LDC.64 R6, c[0x0][0x3b0] ;  /* 0x0000ec00ff067b82 */ /* 0x000e620000000a00 */
[----:B------:R-:W-:Y:S02]  /*0c10*/  ISETP.NE.AND P3, PT, R31, RZ, PT ;  /* 0x000000ff1f00720c */ /* 0x000fe40003f65270 */
[----:B-1----:R-:W-:-:S04]  /*0c20*/  ISETP.GE.U32.AND P6, PT, R9, R6, PT ;  /* 0x000000060900720c */ /* 0x002fc80003fc6070 */
[----:B------:R-:W-:-:S13]  /*0c30*/  ISETP.GE.U32.OR P6, PT, R30, R7, P6 ;  /* 0x000000071e00720c */ /* 0x000fda00037c6470 */
[----:B------:R-:W-:Y:S05]  /*0c40*/  @P6 BRA `(.L_x_95) ;  /* 0x0000000400186947 */ /* 0x000fea0003800000 */
[----:B------:R-:W-:Y:S01]  /*0c50*/  IADD3 R5, PT, PT, R22, -R3, RZ ;  /* 0x8000000316057210 */ /* 0x000fe20007ffe0ff */
[----:B------:R-:W-:Y:S01]  /*0c60*/  IMAD.IADD R8, R23, 0x1, -R4 ;  /* 0x0000000117087824 */ /* 0x000fe200078e0a04 */
[----:B------:R-:W-:Y:S01]  /*0c70*/  ISETP.NE.U32.AND P1, PT, R3, RZ, PT ;  /* 0x000000ff0300720c */ /* 0x000fe20003f25070 */
[----:B------:R-:W-:Y:S01]  /*0c80*/  IMAD R6, R30, R6, R9 ;  /* 0x000000061e067224 */ /* 0x000fe200078e0209 */
[----:B------:R-:W-:Y:S01]  /*0c90*/  SEL R22, R5, R22, P4 ;  /* 0x0000001605167207 */ /* 0x000fe20002000000 */
[C---:B------:R-:W-:Y:S01]  /*0ca0*/  IMAD R9, R29.reuse, UR8, RZ ;  /* 0x000000081d097c24 */ /* 0x040fe2000f8e02ff */
[----:B------:R-:W-:Y:S01]  /*0cb0*/  IADD3 R5, PT, PT, R24, -R19, RZ ;  /* 0x8000001318057210 */ /* 0x000fe20007ffe0ff */
[----:B------:R-:W-:Y:S01]  /*0cc0*/  IMAD R29, R29, UR17, RZ ;  /* 0x000000111d1d7c24 */ /* 0x000fe2000f8e02ff */
[----:B------:R-:W-:Y:S02]  /*0cd0*/  LOP3.LUT R17, RZ, R3, RZ, 0x33, !PT ;  /* 0x00000003ff117212 */ /* 0x000fe400078e33ff */
[----:B------:R-:W-:Y:S01]  /*0ce0*/  SEL R23, R8, R23, P5 ;  /* 0x0000001708177207 */ /* 0x000fe20002800000 */
[----:B------:R-:W-:Y:S01]  /*0cf0*/  IMAD R8, R28, UR9, RZ ;  /* 0x000000091c087c24 */ /* 0x000fe2000f8e02ff */
[----:B------:R-:W-:-:S02]  /*0d00*/  ISETP.NE.U32.AND P2, PT, R4, RZ, PT ;  /* 0x000000ff0400720c */ /* 0x000fc40003f45070 */
[----:B------:R-:W-:Y:S02]  /*0d10*/  LOP3.LUT R10, RZ, R4, RZ, 0x33, !PT ;  /* 0x00000004ff0a7212 */ /* 0x000fe400078e33ff */
[----:B------:R-:W-:Y:S02]  /*0d20*/  SEL R7, R5, R24, P3 ;  /* 0x0000001805077207 */ /* 0x000fe40001800000 */
[----:B------:R-:W-:Y:S02]  /*0d30*/  SEL R5, R17, R22, !P1 ;  /* 0x0000001611057207 */ /* 0x000fe40004800000 */
[----:B------:R-:W-:Y:S02]  /*0d40*/  SEL R18, R10, R23, !P2 ;  /* 0x000000170a127207 */ /* 0x000fe40005000000 */
[----:B------:R-:W-:Y:S02]  /*0d50*/  LOP3.LUT R20, RZ, R5, RZ, 0x33, !PT ;  /* 0x00000005ff147212 */ /* 0x000fe400078e33ff */
[----:B------:R-:W-:-:S02]  /*0d60*/  ISETP.NE.U32.AND P0, PT, R19, RZ, PT ;  /* 0x000000ff1300720c */ /* 0x000fc40003f05070 */
[----:B------:R-:W-:Y:S01]  /*0d70*/  LOP3.LUT R23, RZ, R18, RZ, 0x33, !PT ;  /* 0x00000012ff177212 */ /* 0x000fe200078e33ff */
[----:B------:R-:W-:Y:S01]  /*0d80*/  IMAD.IADD R21, R20, 0x1, R3 ;  /* 0x0000000114157824 */ /* 0x000fe200078e0203 */
[----:B------:R-:W-:Y:S02]  /*0d90*/  LOP3.LUT R16, RZ, R19, RZ, 0x33, !PT ;  /* 0x00000013ff107212 */ /* 0x000fe400078e33ff */
[----:B------:R-:W-:Y:S02]  /*0da0*/  IADD3 R23, PT, PT, R23, R4, RZ ;  /* 0x0000000417177210 */ /* 0x000fe40007ffe0ff */
[----:B------:R-:W-:Y:S02]  /*0db0*/  SEL R20, R16, R7, !P0 ;  /* 0x0000000710147207 */ /* 0x000fe40004000000 */
[----:B------:R-:W-:Y:S01]  /*0dc0*/  IADD3 R9, P3, P4, R6, R8, R9 ;  /* 0x0000000806097210 */ /* 0x000fe20007c7e009 */
[----:B------:R-:W-:Y:S02]  /*0dd0*/  IMAD R21, R21, R4, R23 ;  /* 0x0000000415157224 */ /* 0x000fe400078e0217 */
[----:B------:R-:W-:Y:S01]  /*0de0*/  IMAD R6, R20, UR16, RZ ;  /* 0x0000001014067c24 */ /* 0x000fe2000f8e02ff */
[----:B------:R-:W-:-:S04]  /*0df0*/  IADD3.X R24, PT, PT, RZ, RZ, RZ, P3, P4 ;  /* 0x000000ffff187210 */ /* 0x000fc80001fe84ff */
[----:B------:R-:W-:-:S04]  /*0e00*/  IADD3 R21, P3, P4, R29, R21, R6 ;  /* 0x000000151d157210 */ /* 0x000fc80007c7e006 */
[----:B------:R-:W-:Y:S02]  /*0e10*/  IADD3.X R22, PT, PT, RZ, RZ, RZ, P3, P4 ;  /* 0x000000ffff167210 */ /* 0x000fe40001fe84ff */
[----:B------:R-:W-:Y:S02]  /*0e20*/  LEA R6, P3, R9, UR24, 0x2 ;  /* 0x0000001809067c11 */ /* 0x000fe4000f8610ff */
[----:B0-----:R-:W-:Y:S02]  /*0e30*/  LEA R8, P4, R21, UR12, 0x2 ;  /* 0x0000000c15087c11 */ /* 0x001fe4000f8810ff */
[----:B------:R-:W-:Y:S02]  /*0e40*/  LEA.HI.X R7, R9, UR25, R24, 0x2, P3 ;  /* 0x0000001909077c11 */ /* 0x000fe400098f1418 */
[----:B------:R-:W-:-:S03]  /*0e50*/  LEA.HI.X R9, R21, UR13, R22, 0x2, P4 ;  /* 0x0000000d15097c11 */ /* 0x000fc6000a0f1416 */
[----:B------:R-:W2:Y:S04]  /*0e60*/  LDG.E.CONSTANT R6, desc[UR22][R6.64] ;  /* 0x0000001606067981 */ /* 0x000ea8000c1e9900 */
[----:B------:R0:W2:Y:S01]  /*0e70*/  LDG.E.CONSTANT R9, desc[UR22][R8.64] ;  /* 0x0000001608097981 */ /* 0x0000a2000c1e9900 */
[----:B------:R-:W-:Y:S01]  /*0e80*/  IADD3 R27, PT, PT, R27, R18, RZ ;  /* 0x000000121b1b7210 */ /* 0x000fe20007ffe0ff */
[----:B------:R-:W-:Y:S02]  /*0e90*/  IMAD.IADD R2, R2, 0x1, R5 ;  /* 0x0000000102027824 */ /* 0x000fe400078e0205 */
[----:B------:R-:W-:Y:S02]  /*0ea0*/  IMAD R28, R28, UR18, RZ ;  /* 0x000000121c1c7c24 */ /* 0x000fe4000f8e02ff */
[----:B------:R-:W-:-:S02]  /*0eb0*/  IMAD R2, R2, UR28, R27 ;  /* 0x0000001c02027c24 */ /* 0x000fc4000f8e021b */
[----:B------:R-:W-:-:S05]  /*0ec0*/  IMAD R5, R20, UR6, RZ ;  /* 0x0000000614057c24 */ /* 0x000fca000f8e02ff */
[----:B------:R-:W-:-:S04]  /*0ed0*/  IADD3 R2, P3, P4, R2, R28, R5 ;  /* 0x0000001c02027210 */ /* 0x000fc80007c7e005 */
[----:B------:R-:W-:Y:S02]  /*0ee0*/  IADD3.X R5, PT, PT, RZ, RZ, RZ, P3, P4 ;  /* 0x000000ffff057210 */ /* 0x000fe40001fe84ff */
[C---:B------:R-:W-:Y:S01]  /*0ef0*/  LEA R20, P3, R2.reuse, UR14, 0x2 ;  /* 0x0000000e02147c11 */ /* 0x040fe2000f8610ff */
[----:B------:R-:W1:Y:S03]  /*0f00*/  I2F.U32.RP R18, R3 ;  /* 0x0000000300127306 */ /* 0x000e660000209000 */
[----:B------:R-:W-:-:S05]  /*0f10*/  LEA.HI.X R21, R2, UR15, R5, 0x2, P3 ;  /* 0x0000000f02157c11 */ /* 0x000fca00098f1405 */
[----:B------:R-:W3:Y:S08]  /*0f20*/  I2F.U32.RP R2, R19 ;  /* 0x0000001300027306 */ /* 0x000ef00000209000 */
[----:B------:R-:W4:Y:S08]  /*0f30*/  I2F.U32.RP R24, R4 ;  /* 0x0000000400187306 */ /* 0x000f300000209000 */
[----:B-1----:R-:W1:Y:S08]  /*0f40*/  MUFU.RCP R18, R18 ;  /* 0x0000001200127308 */ /* 0x002e700000001000 */
[----:B---3--:R-:W-:Y:S08]  /*0f50*/  MUFU.RCP R2, R2 ;  /* 0x0000000200027308 */ /* 0x008ff00000001000 */
[----:B----4-:R-:W0:Y:S01]  /*0f60*/  MUFU.RCP R24, R24 ;  /* 0x0000001800187308 */ /* 0x010e220000001000 */
[----:B-1----:R-:W-:-:S07]  /*0f70*/  VIADD R22, R18, 0xffffffe ;  /* 0x0ffffffe12167836 */ /* 0x002fce0000000000 */
[----:B------:R1:W3:Y:S01]  /*0f80*/  F2I.FTZ.U32.TRUNC.NTZ R23, R22 ;  /* 0x0000001600177305 */ /* 0x0002e2000021f000 */
[----:B0-----:R-:W-:Y:S01]  /*0f90*/  IADD3 R8, PT, PT, R24, 0xffffffe, RZ ;  /* 0x0ffffffe18087810 */ /* 0x001fe20007ffe0ff */
[----:B-1----:R-:W-:Y:S01]  /*0fa0*/  IMAD.MOV.U32 R22, RZ, RZ, RZ ;  /* 0x000000ffff167224 */ /* 0x002fe200078e00ff */
[----:B---3--:R-:W-:-:S05]  /*0fb0*/  IADD3 R18, PT, PT, RZ, -R23, RZ ;  /* 0x80000017ff127210 */ /* 0x008fca0007ffe0ff */
[----:B------:R-:W-:Y:S02]  /*0fc0*/  IMAD R3, R18, R3, RZ ;  /* 0x0000000312037224 */ /* 0x000fe400078e02ff */
[----:B--2---:R-:W-:Y:S01]  /*0fd0*/  FMUL R5, R6, R9 ;  /* 0x0000000906057220 */ /* 0x004fe20000400000 */
[----:B------:R-:W-:Y:S01]  /*0fe0*/  VIADD R6, R2, 0xffffffe ;  /* 0x0ffffffe02067836 */ /* 0x000fe20000000000 */
[----:B------:R0:W1:Y:S03]  /*0ff0*/  F2I.FTZ.U32.TRUNC.NTZ R9, R8 ;  /* 0x0000000800097305 */ /* 0x000066000021f000 */
[----:B------:R1:W-:Y:S05]  /*1000*/  REDG.E.ADD.F32.FTZ.RN.STRONG.GPU desc[UR22][R20.64], R5 ;  /* 0x00000005140079a6 */ /* 0x0003ea000c12f316 */
[----:B------:R2:W3:Y:S01]  /*1010*/  F2I.FTZ.U32.TRUNC.NTZ R7, R6 ;  /* 0x0000000600077305 */ /* 0x0004e2000021f000 */
[----:B0-----:R-:W-:-:S02]  /*1020*/  HFMA2 R8, -RZ, RZ, 0, 0 ;  /* 0x00000000ff087431 */ /* 0x001fc400000001ff */
[----:B-1----:R-:W-:Y:S02]  /*1030*/  IMAD.MOV R5, RZ, RZ, -R9 ;  /* 0x000000ffff057224 */ /* 0x002fe400078e0a09 */
[----:B--2---:R-:W-:Y:S02]  /*1040*/  IMAD.MOV.U32 R6, RZ, RZ, RZ ;  /* 0x000000ffff067224 */ /* 0x004fe400078e00ff */
[----:B------:R-:W-:Y:S02]  /*1050*/  IMAD R5, R5, R4, RZ ;  /* 0x0000000405057224 */ /* 0x000fe400078e02ff */
[----:B------:R-:W-:Y:S01]  /*1060*/  IMAD.HI.U32 R20, R23, R3, R22 ;  /* 0x0000000317147227 */ /* 0x000fe200078e0016 */
[----:B---3--:R-:W-:-:S03]  /*1070*/  IADD3 R2, PT, PT, RZ, -R7, RZ ;  /* 0x80000007ff027210 */ /* 0x008fc60007ffe0ff */
[----:B------:R-:W-:-:S04]  /*1080*/  IMAD.HI.U32 R18, R9, R5, R8 ;  /* 0x0000000509127227 */ /* 0x000fc800078e0008 */
[----:B------:R-:W-:-:S04]  /*1090*/  IMAD R19, R2, R19, RZ ;  /* 0x0000001302137224 */ /* 0x000fc800078e02ff */
[----:B------:R-:W-:-:S07]  /*10a0*/  IMAD.HI.U32 R21, R7, R19, R6 ;  /* 0x0000001307157227 */ /* 0x000fce00078e0006 */
.L_x_95:
[----:B0-----:R-:W-:Y:S05]  /*10b0*/  BSYNC.RECONVERGENT B1 ;  /* 0x0000000000017941 */ /* 0x001fea0003800200 */
.L_x_94:
[----:B------:R-:W-:-:S04]  /*10c0*/  IADD3 R14, PT, PT, R14, UR7, RZ ;  /* 0x000000070e0e7c10 */ /* 0x000fc8000fffe0ff */
[----:B------:R-:W-:-:S13]  /*10d0*/  ISETP.GE.U32.AND P3, PT, R14, UR29, PT ;  /* 0x0000001d0e007c0c */ /* 0x000fda000bf66070 */
[----:B------:R-:W-:Y:S05]  /*10e0*/  @!P3 BRA `(.L_x_96) ;  /* 0xfffffff40074b947 */ /* 0x000fea000383ffff */
[----:B------:R-:W-:Y:S05]  /*10f0*/  BSYNC.RECONVERGENT B0 ;  /* 0x0000000000007941 */ /* 0x000fea0003800200 */
.L_x_93:
[----:B------:R-:W-:Y:S05]  /*1100*/  EXIT ;  /* 0x000000000000794d */ /* 0x000fea0003800000 */
.L_x_97:
        /* <DEDUP_REMOVED lines=15> */
.L_x_351:


//--------------------- .text.TensorIm2Col        --------------------------
	.section	.text.TensorIm2Col,"ax",@progbits
	.align	128
        .global         TensorIm2Col
        .type           TensorIm2Col,@function
        .size           TensorIm2Col,(.L_x_352 - TensorIm2Col)
        .other          TensorIm2Col,@"STO_CUDA_ENTRY STV_DEFAULT"
TensorIm2Col:
.text.TensorIm2Col:
        /* <DEDUP_REMOVED lines=16> */
[----:B------:R-:W5:Y:S01]  /*0100*/  LDCU.64 UR12, c[0x0][0x3b8] ;  /* 0x00007700ff0c77ac */ /* 0x000f620008000a00 */
[----:B------:R-:W-:Y:S02]  /*0110*/  ISETP.NE.U32.AND P3, PT, RZ, UR18, PT ;  /* 0x00000012ff007c0c */ /* 0x000fe4000bf65070 */
[----:B-1----:R-:W-:Y:S01]  /*0120*/  ISETP.NE.U32.AND P1, PT, RZ, UR16, PT ;  /* 0x00000010ff007c0c */ /* 0x002fe2000bf25070 */
[----:B------:R-:W1:Y:S01]  /*0130*/  LDCU.64 UR8, c[0x0][0x358] ;  /* 0x00006b00ff0877ac */ /* 0x000e620008000a00 */
[----:B------:R-:W-:Y:S01]  /*0140*/  LOP3.LUT R16, RZ, UR19, RZ, 0x33, !PT ;  /* 0x00000013ff107c12 */ /* 0x000fe2000f8e33ff */
[----:B------:R-:W1:Y:S01]  /*0150*/  I2F.U32.RP R4, UR16 ;  /* 0x0000001000047d06 */ /* 0x000e620008209000 */
[----:B--2---:R-:W-:Y:S01]  /*0160*/  ISETP.NE.U32.AND P2, PT, RZ, UR11, PT ;  /* 0x0000000bff007c0c */ /* 0x004fe2000bf45070 */
[----:B------:R-:W2:Y:S01]  /*0170*/  LDCU.64 UR20, c[0x0][0x388] ;  /* 0x00007100ff1477ac */ /* 0x000ea20008000a00 */
[----:B------:R-:W-:-:S02]  /*0180*/  LOP3.LUT R15, RZ, UR16, RZ, 0x33, !PT ;  /* 0x00000010ff0f7c12 */ /* 0x000fc4000f8e33ff */
[----:B------:R-:W-:Y:S01]  /*0190*/  LOP3.LUT R14, RZ, UR11, RZ, 0x33, !PT ;  /* 0x0000000bff0e7c12 */ /* 0x000fe2000f8e33ff */
[----:B---3--:R-:W-:Y:S02]  /*01a0*/  UIMAD UR5, UR15, UR14, URZ ;  /* 0x0000000e0f0572a4 */ /* 0x008fe4000f8e02ff */
[----:B------:R-:W3:Y:S01]  /*01b0*/  I2F.U32.RP R5, UR11 ;  /* 0x0000000b00057d06 */ /* 0x000ee20008209000 */
[----:B----4-:R-:W-:Y:S01]  /*01c0*/  UIMAD UR6, UR6, UR7, URZ ;  /* 0x00000007060672a4 */ /* 0x010fe2000f8e02ff */
[----:B------:R-:W4:Y:S01]  /*01d0*/  LDCU.64 UR22, c[0x0][0x390] ;  /* 0x00007200ff1677ac */ /* 0x000f220008000a00 */
[----:B-----5:R-:W-:-:S05]  /*01e0*/  UIMAD UR4, UR13, UR12, URZ ;  /* 0x0000000c0d0472a4 */ /* 0x020fca000f8e02ff */
[----:B0-----:R-:W0:Y:S01]  /*01f0*/  MUFU.RCP R0, R0 ;  /* 0x0000000000007308 */ /* 0x001e220000001000 */
[----:B------:R-:W-:-:S07]  /*0200*/  UIMAD UR7, UR5, UR11, URZ ;  /* 0x0000000b050772a4 */ /* 0x000fce000f8e02ff */
[----:B-1----:R-:W1:Y:S08]  /*0210*/  MUFU.RCP R4, R4 ;  /* 0x0000000400047308 */ /* 0x002e700000001000 */
[----:B---3--:R-:W3:Y:S01]  /*0220*/  MUFU.RCP R5, R5 ;  /* 0x0000000500057308 */ /* 0x008ee20000001000 */
[----:B0-----:R-:W-:-:S07]  /*0230*/  IADD3 R2, PT, PT, R0, 0xffffffe, RZ ;  /* 0x0ffffffe00027810 */ /* 0x001fce0007ffe0ff */
[----:B------:R-:W0:Y:S01]  /*0240*/  I2F.U32.RP R8, UR18 ;  /* 0x0000001200087d06 */ /* 0x000e220008209000 */
[----:B-1----:R-:W-:-:S07]  /*0250*/  IADD3 R10, PT, PT, R4, 0xffffffe, RZ ;  /* 0x0ffffffe040a7810 */ /* 0x002fce0007ffe0ff */
[----:B------:R1:W5:Y:S01]  /*0260*/  F2I.FTZ.U32.TRUNC.NTZ R3, R2 ;  /* 0x0000000200037305 */ /* 0x000362000021f000 */
[----:B---3--:R-:W-:-:S07]  /*0270*/  VIADD R6, R5, 0xffffffe ;  /* 0x0ffffffe05067836 */ /* 0x008fce0000000000 */
[----:B0-----:R-:W0:Y:S01]  /*0280*/  MUFU.RCP R8, R8 ;  /* 0x0000000800087308 */ /* 0x001e220000001000 */
[----:B-1----:R-:W-:Y:S01]  /*0290*/  IMAD.MOV.U32 R2, RZ, RZ, RZ ;  /* 0x000000ffff027224 */ /* 0x002fe200078e00ff */
[----:B-----5:R-:W-:-:S06]  /*02a0*/  IADD3 R5, PT, PT, RZ, -R3, RZ ;  /* 0x80000003ff057210 */ /* 0x020fcc0007ffe0ff */
[----:B------:R-:W1:Y:S01]  /*02b0*/  F2I.FTZ.U32.TRUNC.NTZ R11, R10 ;  /* 0x0000000a000b7305 */ /* 0x000e62000021f000 */
[----:B------:R-:W-:-:S07]  /*02c0*/  IMAD R5, R5, UR19, RZ ;  /* 0x0000001305057c24 */ /* 0x000fce000f8e02ff */
[----:B------:R3:W5:Y:S01]  /*02d0*/  F2I.FTZ.U32.TRUNC.NTZ R7, R6 ;  /* 0x0000000600077305 */ /* 0x000762000021f000 */
[----:B0-----:R-:W-:Y:S02]  /*02e0*/  VIADD R12, R8, 0xffffffe ;  /* 0x0ffffffe080c7836 */ /* 0x001fe40000000000 */
[----:B------:R-:W-:Y:S01]  /*02f0*/  IMAD.HI.U32 R0, R3, R5, R2 ;  /* 0x0000000503007227 */ /* 0x000fe200078e0002 */
[----:B-1----:R-:W-:-:S03]  /*0300*/  IADD3 R4, PT, PT, RZ, -R11, RZ ;  /* 0x8000000bff047210 */ /* 0x002fc60007ffe0ff */
[----:B------:R-:W-:Y:S01]  /*0310*/  IMAD.MOV.U32 R10, RZ, RZ, RZ ;  /* 0x000000ffff0a7224 */ /* 0x000fe200078e00ff */
[----:B------:R0:W1:Y:S01]  /*0320*/  F2I.FTZ.U32.TRUNC.NTZ R13, R12 ;  /* 0x0000000c000d7305 */ /* 0x000062000021f000 */
[----:B---3--:R-:W-:Y:S02]  /*0330*/  HFMA2 R6, -RZ, RZ, 0, 0 ;  /* 0x00000000ff067431 */ /* 0x008fe400000001ff */
[----:B------:R-:W-:Y:S02]  /*0340*/  IMAD R3, R4, UR16, RZ ;  /* 0x0000001004037c24 */ /* 0x000fe4000f8e02ff */
[----:B------:R-:W3:Y:S01]  /*0350*/  LDC.64 R4, c[0x0][0x3a0] ;  /* 0x0000e800ff047b82 */ /* 0x000ee20000000a00 */
[----:B-----5:R-:W-:Y:S01]  /*0360*/  IADD3 R2, PT, PT, RZ, -R7, RZ ;  /* 0x80000007ff027210 */ /* 0x020fe20007ffe0ff */
[----:B------:R-:W-:-:S04]  /*0370*/  IMAD.HI.U32 R10, R11, R3, R10 ;  /* 0x000000030b0a7227 */ /* 0x000fc800078e000a */
[----:B------:R-:W-:Y:S02]  /*0380*/  IMAD.MOV.U32 R11, RZ, RZ, R2 ;  /* 0x000000ffff0b7224 */ /* 0x000fe400078e0002 */
[----:B------:R-:W2:Y:S01]  /*0390*/  LDC.64 R2, c[0x0][0x398] ;  /* 0x0000e600ff027b82 */ /* 0x000ea20000000a00 */
[----:B0-----:R-:W-:Y:S01]  /*03a0*/  IMAD.MOV.U32 R12, RZ, RZ, RZ ;  /* 0x000000ffff0c7224 */ /* 0x001fe200078e00ff */
[----:B-1----:R-:W-:Y:S01]  /*03b0*/  IADD3 R9, PT, PT, RZ, -R13, RZ ;  /* 0x8000000dff097210 */ /* 0x002fe20007ffe0ff */
[----:B------:R-:W-:-:S04]  /*03c0*/  IMAD R11, R11, UR11, RZ ;  /* 0x0000000b0b0b7c24 */ /* 0x000fc8000f8e02ff */
[----:B------:R-:W-:Y:S02]  /*03d0*/  IMAD R9, R9, UR18, RZ ;  /* 0x0000001209097c24 */ /* 0x000fe4000f8e02ff */
[----:B------:R-:W-:-:S04]  /*03e0*/  IMAD.HI.U32 R11, R7, R11, R6 ;  /* 0x0000000b070b7227 */ /* 0x000fc800078e0006 */
[----:B------:R-:W-:Y:S01]  /*03f0*/  IMAD.HI.U32 R12, R13, R9, R12 ;  /* 0x000000090d0c7227 */ /* 0x000fe200078e000c */
[----:B----4-:R-:W-:-:S07]  /*0400*/  LOP3.LUT R13, RZ, UR18, RZ, 0x33, !PT ;  /* 0x00000012ff0d7c12 */ /* 0x010fce000f8e33ff */
.L_x_99:
[----:B------:R-:W-:-:S05]  /*0410*/  IMAD.HI.U32 R19, R0, R17, RZ ;  /* 0x0000001100137227 */ /* 0x000fca00078e00ff */
        /* <DEDUP_REMOVED lines=18> */
[----:B0-----:R-:W-:-:S05]  /*0540*/  IADD3 R7, PT, PT, -R23, RZ, RZ ;  /* 0x000000ff17077210 */ /* 0x001fca0007ffe1ff */
        /* <DEDUP_REMOVED lines=15> */
[----:B------:R-:W-:-:S04]  /*0640*/  SEL R20, R13, R20, !P3 ;  /* 0x000000140d147207 */ /* 0x000fc80005800000 */
[----:B------:R-:W-:-:S05]  /*0650*/  IADD3 R6, PT, PT, -R20, RZ, RZ ;  /* 0x000000ff14067210 */ /* 0x000fca0007ffe1ff */
[----:B------:R-:W-:-:S04]  /*0660*/  IMAD R21, R6, UR18, R23 ;  /* 0x0000001206157c24 */ /* 0x000fc8000f8e0217 */
[----:B--2---:R-:W-:-:S04]  /*0670*/  IMAD.WIDE.U32 R6, R21, 0x4, R2 ;  /* 0x0000000415067825 */ /* 0x004fc800078e0002 */
[----:B---3--:R-:W-:Y:S02]  /*0680*/  IMAD.WIDE.U32 R8, R21, 0x4, R4 ;  /* 0x0000000415087825 */ /* 0x008fe400078e0004 */
[----:B------:R0:W2:Y:S04]  /*0690*/  LDG.E.CONSTANT R6, desc[UR8][R6.64] ;  /* 0x0000000806067981 */ /* 0x0000a8000c1e9900 */
[----:B------:R-:W3:Y:S01]  /*06a0*/  LDG.E.CONSTANT R8, desc[UR8][R8.64] ;  /* 0x0000000808087981 */ /* 0x000ee2000c1e9900 */
[----:B------:R-:W-:Y:S01]  /*06b0*/  IMAD.MOV R22, RZ, RZ, -R19 ;  /* 0x000000ffff167224 */ /* 0x000fe200078e0a13 */
[----:B------:R-:W-:Y:S01]  /*06c0*/  IADD3 R26, PT, PT, -R18, RZ, RZ ;  /* 0x000000ff121a7210 */ /* 0x000fe20007ffe1ff */
[----:B------:R-:W-:Y:S02]  /*06d0*/  IMAD.MOV R23, RZ, RZ, -R23 ;  /* 0x000000ffff177224 */ /* 0x000fe400078e0a17 */
[----:B------:R-:W-:-:S02]  /*06e0*/  IMAD R22, R22, UR19, R17 ;  /* 0x0000001316167c24 */ /* 0x000fc4000f8e0211 */
[----:B------:R-:W-:Y:S02]  /*06f0*/  IMAD R19, R26, UR16, R19 ;  /* 0x000000101a137c24 */ /* 0x000fe4000f8e0213 */
[----:B------:R-:W-:-:S04]  /*0700*/  IMAD R23, R23, UR11, R18 ;  /* 0x0000000b17177c24 */ /* 0x000fc8000f8e0212 */
[----:B0-----:R-:W-:Y:S01]  /*0710*/  IMAD R7, R23, UR5, RZ ;  /* 0x0000000517077c24 */ /* 0x001fe2000f8e02ff */
[----:B--2---:R0:W1:Y:S08]  /*0720*/  F2I.U32.TRUNC.NTZ R25, R6 ;  /* 0x0000000600197305 */ /* 0x004070000020f000 */
[----:B---3--:R-:W2:Y:S01]  /*0730*/  F2I.U32.TRUNC.NTZ R24, R8 ;  /* 0x0000000800187305 */ /* 0x008ea2000020f000 */
[----:B0-----:R-:W-:Y:S01]  /*0740*/  IMAD R6, R20, UR7, RZ ;  /* 0x0000000714067c24 */ /* 0x001fe2000f8e02ff */
[----:B-1----:R-:W-:Y:S01]  /*0750*/  IADD3 R25, PT, PT, R22, R25, RZ ;  /* 0x0000001916197210 */ /* 0x002fe20007ffe0ff */
[----:B--2---:R-:W-:-:S04]  /*0760*/  IMAD.IADD R24, R19, 0x1, R24 ;  /* 0x0000000113187824 */ /* 0x004fc800078e0218 */
[----:B------:R-:W-:-:S05]  /*0770*/  IMAD R24, R25, UR14, R24 ;  /* 0x0000000e19187c24 */ /* 0x000fca000f8e0218 */
[----:B------:R-:W-:-:S04]  /*0780*/  IADD3 R7, P4, P5, R24, R6, R7 ;  /* 0x0000000618077210 */ /* 0x000fc80007d9e007 */
[----:B------:R-:W-:Y:S02]  /*0790*/  IADD3.X R8, PT, PT, RZ, RZ, RZ, P4, P5 ;  /* 0x000000ffff087210 */ /* 0x000fe400027ea4ff */
[----:B------:R-:W-:-:S04]  /*07a0*/  LEA R6, P4, R7, UR20, 0x2 ;  /* 0x0000001407067c11 */ /* 0x000fc8000f8810ff */
[----:B------:R-:W-:-:S06]  /*07b0*/  LEA.HI.X R7, R7, UR21, R8, 0x2, P4 ;  /* 0x0000001507077c11 */ /* 0x000fcc000a0f1408 */
[----:B------:R-:W2:Y:S01]  /*07c0*/  LDG.E.CONSTANT R7, desc[UR8][R6.64] ;  /* 0x0000000806077981 */ /* 0x000ea2000c1e9900 */
[----:B------:R-:W-:Y:S02]  /*07d0*/  IMAD R22, R23, UR19, R22 ;  /* 0x0000001317167c24 */ /* 0x000fe4000f8e0216 */
[----:B------:R-:W-:Y:S02]  /*07e0*/  IMAD R9, R20, UR4, RZ ;  /* 0x0000000414097c24 */ /* 0x000fe4000f8e02ff */
[----:B------:R-:W-:Y:S02]  /*07f0*/  IMAD R22, R22, UR16, R19 ;  /* 0x0000001016167c24 */ /* 0x000fe4000f8e0213 */
[----:B------:R-:W-:Y:S02]  /*0800*/  VIADD R17, R17, UR6 ;  /* 0x0000000611117c36 */ /* 0x000fe40008000000 */
[----:B------:R-:W-:-:S05]  /*0810*/  IMAD R22, R22, UR12, R21 ;  /* 0x0000000c16167c24 */ /* 0x000fca000f8e0215 */
[----:B------:R-:W-:-:S04]  /*0820*/  IADD3 R22, P4, PT, R9, R22, RZ ;  /* 0x0000001609167210 */ /* 0x000fc80007f9e0ff */
[----:B------:R-:W-:Y:S02]  /*0830*/  IADD3.X R9, PT, PT, RZ, RZ, RZ, P4, !PT ;  /* 0x000000ffff097210 */ /* 0x000fe400027fe4ff */
[----:B------:R-:W-:-:S04]  /*0840*/  LEA R8, P4, R22, UR22, 0x2 ;  /* 0x0000001616087c11 */ /* 0x000fc8000f8810ff */
[----:B------:R-:W-:Y:S02]  /*0850*/  LEA.HI.X R9, R22, UR23, R9, 0x2, P4 ;  /* 0x0000001716097c11 */ /* 0x000fe4000a0f1409 */
[----:B------:R-:W-:-:S03]  /*0860*/  ISETP.GE.U32.AND P4, PT, R17, UR10, PT ;  /* 0x0000000a11007c0c */ /* 0x000fc6000bf86070 */
[----:B--2---:R0:W-:Y:S10]  /*0870*/  STG.E desc[UR8][R8.64], R7 ;  /* 0x0000000708007986 */ /* 0x0041f4000c101908 */
[----:B------:R-:W-:Y:S05]  /*0880*/  @!P4 BRA `(.L_x_99) ;  /* 0xfffffff800e0c947 */ /* 0x000fea000383ffff */
[----:B------:R-:W-:Y:S05]  /*0890*/  BSYNC.RECONVERGENT B0 ;  /* 0x0000000000007941 */ /* 0x000fea0003800200 */
.L_x_98:
[----:B------:R-:W-:Y:S05]  /*08a0*/  EXIT ;  /* 0x000000000000794d */ /* 0x000fea0003800000 */
.L_x_100:
        /* <DEDUP_REMOVED lines=13> */
.L_x_352:


//--------------------- .text.TensorRemovePadding --------------------------
	.section	.text.TensorRemovePadding,"ax",@progbits
	.align	128
        .global         TensorRemovePadding
        .type           TensorRemovePadding,@function
        .size           TensorRemovePadding,(.L_x_353 - TensorRemovePadding)
        .other          TensorRemovePadding,@"STO_CUDA_ENTRY STV_DEFAULT"
TensorRemovePadding:
.text.TensorRemovePadding:
        /* <DEDUP_REMOVED lines=10> */
[----:B------:R-:W1:Y:S01]  /*00a0*/  LDCU.64 UR4, c[0x0][0x3a8] ;  /* 0x00007500ff0477ac */ /* 0x000e620008000a00 */
[----:B------:R-:W2:Y:S01]  /*00b0*/  LDCU UR6, c[0x0][0x370] ;  /* 0x00006e00ff0677ac */ /* 0x000ea20008000800 */
[----:B------:R-:W3:Y:S01]  /*00c0*/  LDCU UR8, c[0x0][0x3a0] ;  /* 0x00007400ff0877ac */ /* 0x000ee20008000800 */
[----:B------:R-:W4:Y:S01]  /*00d0*/  LDCU.64 UR12, c[0x0][0x358] ;  /* 0x00006b00ff0c77ac */ /* 0x000f220008000a00 */
[----:B0-----:R-:W0:Y:S01]  /*00e0*/  I2F.U32.RP R0, UR14 ;  /* 0x0000000e00007d06 */ /* 0x001e220008209000 */
[----:B------:R-:W-:Y:S01]  /*00f0*/  ISETP.NE.U32.AND P1, PT, RZ, UR14, PT ;  /* 0x0000000eff007c0c */ /* 0x000fe2000bf25070 */
[----:B------:R-:W-:Y:S02]  /*0100*/  UISETP.NE.U32.AND UP0, UPT, UR15, URZ, UPT ;  /* 0x000000ff0f00728c */ /* 0x000fe4000bf05070 */
[----:B-1----:R-:W-:Y:S01]  /*0110*/  UIMAD UR5, UR5, UR4, URZ ;  /* 0x00000004050572a4 */ /* 0x002fe2000f8e02ff */
[----:B------:R-:W1:Y:S03]  /*0120*/  LDCU UR4, c[0x0][0x3b0] ;  /* 0x00007600ff0477ac */ /* 0x000e660008000800 */
[----:B------:R-:W5:Y:S01]  /*0130*/  I2F.U32.RP R2, UR15 ;  /* 0x0000000f00027d06 */ /* 0x000f620008209000 */
[----:B------:R-:W-:Y:S01]  /*0140*/  PLOP3.LUT P2, PT, PT, PT, UP0, 0x80, 0x8 ;  /* 0x000000000008781c */ /* 0x000fe20003f4f008 */
[----:B------:R-:W-:-:S02]  /*0150*/  ULOP3.LUT UR23, URZ, UR15, URZ, 0x33, !UPT ;  /* 0x0000000fff177292 */ /* 0x000fc4000f8e33ff */
[----:B------:R-:W-:Y:S02]  /*0160*/  UIMAD UR10, UR14, UR15, URZ ;  /* 0x0000000f0e0a72a4 */ /* 0x000fe4000f8e02ff */
[----:B--2---:R-:W-:Y:S02]  /*0170*/  UIMAD UR7, UR7, UR6, URZ ;  /* 0x00000006070772a4 */ /* 0x004fe4000f8e02ff */
[----:B0-----:R-:W0:Y:S01]  /*0180*/  MUFU.RCP R0, R0 ;  /* 0x0000000000007308 */ /* 0x001e220000001000 */
[----:B------:R-:W2:Y:S01]  /*0190*/  LDCU UR20, c[0x0][0x380] ;  /* 0x00007000ff1477ac */ /* 0x000ea20008000800 */
[----:B------:R-:W2:Y:S06]  /*01a0*/  LDCU UR21, c[0x0][0x3a0] ;  /* 0x00007400ff1577ac */ /* 0x000eac0008000800 */
[----:B-----5:R-:W5:Y:S01]  /*01b0*/  MUFU.RCP R2, R2 ;  /* 0x0000000200027308 */ /* 0x020f620000001000 */
[----:B-1----:R-:W-:Y:S01]  /*01c0*/  UIADD3 UR9, UPT, UPT, UR14, -UR4, URZ ;  /* 0x800000040e097290 */ /* 0x002fe2000fffe0ff */
[----:B------:R-:W1:Y:S01]  /*01d0*/  LDCU UR22, c[0x0][0x3a8] ;  /* 0x00007500ff1677ac */ /* 0x000e620008000800 */
[----:B------:R-:W1:Y:S01]  /*01e0*/  LDCU.64 UR16, c[0x0][0x388] ;  /* 0x00007100ff1077ac */ /* 0x000e620008000a00 */
[----:B0-----:R-:W-:-:S02]  /*01f0*/  VIADD R4, R0, 0xffffffe ;  /* 0x0ffffffe00047836 */ /* 0x001fc40000000000 */
[----:B------:R-:W0:Y:S01]  /*0200*/  LDC R0, c[0x0][0x3b0] ;  /* 0x0000ec00ff007b82 */ /* 0x000e220000000800 */
[----:B------:R-:W0:Y:S01]  /*0210*/  LDCU.64 UR18, c[0x0][0x390] ;  /* 0x00007200ff1277ac */ /* 0x000e220008000a00 */
[----:B------:R4:W2:Y:S01]  /*0220*/  F2I.FTZ.U32.TRUNC.NTZ R5, R4 ;  /* 0x0000000400057305 */ /* 0x0008a2000021f000 */
[----:B------:R-:W-:Y:S01]  /*0230*/  UIADD3 UR4, UPT, UPT, -UR4, UR15, URZ ;  /* 0x0000000f04047290 */ /* 0x000fe2000fffe1ff */
[----:B-----5:R-:W-:Y:S01]  /*0240*/  VIADD R6, R2, 0xffffffe ;  /* 0x0ffffffe02067836 */ /* 0x020fe20000000000 */
[----:B---3--:R-:W-:-:S03]  /*0250*/  UIMAD UR11, UR10, UR8, URZ ;  /* 0x000000080a0b72a4 */ /* 0x008fc6000f8e02ff */
[----:B------:R-:W3:Y:S01]  /*0260*/  LDC.64 R2, c[0x0][0x398] ;  /* 0x0000e600ff027b82 */ /* 0x000ee20000000a00 */
[----:B------:R-:W-:Y:S01]  /*0270*/  UIMAD UR6, UR5, UR8, URZ ;  /* 0x00000008050672a4 */ /* 0x000fe2000f8e02ff */
[----:B------:R-:W5:Y:S01]  /*0280*/  F2I.FTZ.U32.TRUNC.NTZ R7, R6 ;  /* 0x0000000600077305 */ /* 0x000f62000021f000 */
[----:B----4-:R-:W-:Y:S01]  /*0290*/  IMAD.MOV.U32 R4, RZ, RZ, RZ ;  /* 0x000000ffff047224 */ /* 0x010fe200078e00ff */
[----:B--2---:R-:W-:-:S05]  /*02a0*/  IADD3 R9, PT, PT, RZ, -R5, RZ ;  /* 0x80000005ff097210 */ /* 0x004fca0007ffe0ff */
[----:B------:R-:W-:Y:S02]  /*02b0*/  IMAD R9, R9, UR14, RZ ;  /* 0x0000000e09097c24 */ /* 0x000fe4000f8e02ff */
[----:B-----5:R-:W-:Y:S02]  /*02c0*/  IMAD.MOV R6, RZ, RZ, -R7 ;  /* 0x000000ffff067224 */ /* 0x020fe400078e0a07 */
[----:B------:R-:W-:-:S04]  /*02d0*/  IMAD.HI.U32 R4, R5, R9, R4 ;  /* 0x0000000905047227 */ /* 0x000fc800078e0004 */
[----:B------:R-:W-:Y:S02]  /*02e0*/  IMAD R5, R6, UR15, RZ ;  /* 0x0000000f06057c24 */ /* 0x000fe4000f8e02ff */
[----:B------:R-:W-:-:S05]  /*02f0*/  HFMA2 R6, -RZ, RZ, 0, 0 ;  /* 0x00000000ff067431 */ /* 0x000fca00000001ff */
[----:B------:R-:W-:Y:S01]  /*0300*/  IMAD.HI.U32 R12, R7, R5, R6 ;  /* 0x00000005070c7227 */ /* 0x000fe200078e0006 */
[----:B------:R-:W-:-:S03]  /*0310*/  LOP3.LUT R5, RZ, UR14, RZ, 0x33, !PT ;  /* 0x0000000eff057c12 */ /* 0x000fc6000f8e33ff */
[----:B------:R-:W-:Y:S02]  /*0320*/  IMAD.MOV.U32 R7, RZ, RZ, R8 ;  /* 0x000000ffff077224 */ /* 0x000fe400078e0008 */
[----:B-1----:R-:W-:-:S07]  /*0330*/  IMAD.U32 R6, RZ, RZ, UR23 ;  /* 0x00000017ff067e24 */ /* 0x002fce000f8e00ff */
.L_x_104:
[----:B0-----:R-:W-:Y:S01]  /*0340*/  IMAD.HI.U32 R8, R4, R7, RZ ;  /* 0x0000000704087227 */ /* 0x001fe200078e00ff */
[----:B------:R-:W-:Y:S04]  /*0350*/  BSSY.RECONVERGENT B1, `(.L_x_102) ;  /* 0x000004d000017945 */ /* 0x000fe80003800200 */
[----:B------:R-:W-:-:S05]  /*0360*/  IADD3 R9, PT, PT, -R8, RZ, RZ ;  /* 0x000000ff08097210 */ /* 0x000fca0007ffe1ff */
[----:B---3--:R-:W-:-:S05]  /*0370*/  IMAD R9, R2, R9, R7 ;  /* 0x0000000902097224 */ /* 0x008fca00078e0207 */
[----:B------:R-:W-:-:S13]  /*0380*/  ISETP.GE.U32.AND P0, PT, R9, R2, PT ;  /* 0x000000020900720c */ /* 0x000fda0003f06070 */
[----:B------:R-:W-:Y:S02]  /*0390*/  @P0 IMAD.IADD R9, R9, 0x1, -R2 ;  /* 0x0000000109090824 */ /* 0x000fe400078e0a02 */
[----:B------:R-:W-:-:S03]  /*03a0*/  @P0 VIADD R8, R8, 0x1 ;  /* 0x0000000108080836 */ /* 0x000fc60000000000 */
[----:B------:R-:W-:-:S13]  /*03b0*/  ISETP.GE.U32.AND P3, PT, R9, R2, PT ;  /* 0x000000020900720c */ /* 0x000fda0003f66070 */
[----:B------:R-:W-:-:S04]  /*03c0*/  @P3 IADD3 R8, PT, PT, R8, 0x1, RZ ;  /* 0x0000000108083810 */ /* 0x000fc80007ffe0ff */
[----:B------:R-:W-:-:S05]  /*03d0*/  SEL R9, R5, R8, !P1 ;  /* 0x0000000805097207 */ /* 0x000fca0004800000 */
[----:B------:R-:W-:-:S04]  /*03e0*/  IMAD.HI.U32 R13, R12, R9, RZ ;  /* 0x000000090c0d7227 */ /* 0x000fc800078e00ff */
[----:B------:R-:W-:-:S04]  /*03f0*/  IMAD.MOV R8, RZ, RZ, -R13 ;  /* 0x000000ffff087224 */ /* 0x000fc800078e0a0d */
[----:B------:R-:W-:Y:S01]  /*0400*/  IMAD R8, R3, R8, R9 ;  /* 0x0000000803087224 */ /* 0x000fe200078e0209 */
[----:B------:R-:W-:-:S04]  /*0410*/  IADD3 R9, PT, PT, -R9, RZ, RZ ;  /* 0x000000ff09097210 */ /* 0x000fc80007ffe1ff */
[----:B------:R-:W-:Y:S01]  /*0420*/  ISETP.GE.U32.AND P3, PT, R8, R3, PT ;  /* 0x000000030800720c */ /* 0x000fe20003f66070 */
[----:B------:R-:W-:Y:S02]  /*0430*/  IMAD R9, R2, R9, R7 ;  /* 0x0000000902097224 */ /* 0x000fe400078e0207 */
[----:B------:R-:W-:-:S05]  /*0440*/  VIADD R7, R7, UR7 ;  /* 0x0000000707077c36 */ /* 0x000fca0008000000 */
[----:B------:R-:W-:-:S05]  /*0450*/  ISETP.GE.U32.AND P5, PT, R7, UR20, PT ;  /* 0x0000001407007c0c */ /* 0x000fca000bfa6070 */
[----:B------:R-:W-:-:S04]  /*0460*/  @P3 IADD3 R8, PT, PT, R8, -R3, RZ ;  /* 0x8000000308083210 */ /* 0x000fc80007ffe0ff */
[----:B------:R-:W-:-:S13]  /*0470*/  ISETP.GE.U32.AND P4, PT, R8, R3, PT ;  /* 0x000000030800720c */ /* 0x000fda0003f86070 */
[----:B------:R-:W-:-:S05]  /*0480*/  @P4 IMAD.IADD R8, R8, 0x1, -R3 ;  /* 0x0000000108084824 */ /* 0x000fca00078e0a03 */
[----:B------:R-:W-:-:S04]  /*0490*/  SEL R8, R6, R8, !P2 ;  /* 0x0000000806087207 */ /* 0x000fc80005000000 */
[----:B------:R-:W-:Y:S02]  /*04a0*/  ISETP.GE.U32.AND P0, PT, R8, UR4, PT ;  /* 0x0000000408007c0c */ /* 0x000fe4000bf06070 */
[C---:B------:R-:W-:Y:S02]  /*04b0*/  VIMNMX.U32 R11, PT, PT, R9.reuse, R8, PT ;  /* 0x00000008090b7248 */ /* 0x040fe40003fe0000 */
[----:B------:R-:W-:-:S04]  /*04c0*/  ISETP.GE.U32.OR P0, PT, R9, UR9, P0 ;  /* 0x0000000909007c0c */ /* 0x000fc80008706470 */
[----:B0-----:R-:W-:-:S13]  /*04d0*/  ISETP.LT.U32.OR P0, PT, R11, R0, P0 ;  /* 0x000000000b00720c */ /* 0x001fda0000701470 */
[----:B------:R-:W-:Y:S05]  /*04e0*/  @P0 BRA `(.L_x_103) ;  /* 0x0000000000cc0947 */ /* 0x000fea0003800000 */
[----:B------:R-:W0:Y:S01]  /*04f0*/  I2F.U32.RP R12, UR21 ;  /* 0x00000015000c7d06 */ /* 0x000e220008209000 */
[----:B------:R-:W-:Y:S01]  /*0500*/  @P3 IADD3 R13, PT, PT, R13, 0x1, RZ ;  /* 0x000000010d0d3810 */ /* 0x000fe20007ffe0ff */
[----:B------:R-:W-:Y:S01]  /*0510*/  IMAD R14, R8, R2, R9 ;  /* 0x00000002080e7224 */ /* 0x000fe200078e0209 */
[----:B------:R-:W-:Y:S02]  /*0520*/  ISETP.NE.U32.AND P2, PT, R3, RZ, PT ;  /* 0x000000ff0300720c */ /* 0x000fe40003f45070 */
[----:B------:R-:W-:Y:S01]  /*0530*/  LOP3.LUT R6, RZ, R3, RZ, 0x33, !PT ;  /* 0x00000003ff067212 */ /* 0x000fe200078e33ff */
[----:B------:R-:W-:Y:S01]  /*0540*/  @P4 VIADD R13, R13, 0x1 ;  /* 0x000000010d0d4836 */ /* 0x000fe20000000000 */
[----:B------:R-:W-:-:S04]  /*0550*/  ISETP.NE.U32.AND P4, PT, RZ, UR21, PT ;  /* 0x00000015ff007c0c */ /* 0x000fc8000bf85070 */
[----:B------:R-:W-:Y:S01]  /*0560*/  SEL R13, R6, R13, !P2 ;  /* 0x0000000d060d7207 */ /* 0x000fe20005000000 */
[----:B0-----:R-:W0:Y:S02]  /*0570*/  MUFU.RCP R12, R12 ;  /* 0x0000000c000c7308 */ /* 0x001e240000001000 */
[----:B0-----:R-:W-:-:S06]  /*0580*/  IADD3 R10, PT, PT, R12, 0xffffffe, RZ ;  /* 0x0ffffffe0c0a7810 */ /* 0x001fcc0007ffe0ff */
[----:B------:R0:W1:Y:S02]  /*0590*/  F2I.FTZ.U32.TRUNC.NTZ R11, R10 ;  /* 0x0000000a000b7305 */ /* 0x000064000021f000 */
[----:B0-----:R-:W-:Y:S01]  /*05a0*/  MOV R10, RZ ;  /* 0x000000ff000a7202 */ /* 0x001fe20000000f00 */
[----:B-1----:R-:W-:-:S04]  /*05b0*/  IMAD.MOV R15, RZ, RZ, -R11 ;  /* 0x000000ffff0f7224 */ /* 0x002fc800078e0a0b */
        /* <DEDUP_REMOVED lines=8> */
[----:B------:R-:W-:-:S13]  /*0640*/  ISETP.GE.U32.AND P3, PT, R10, UR21, PT ;  /* 0x000000150a007c0c */ /* 0x000fda000bf66070 */
[----:B------:R-:W-:Y:S02]  /*0650*/  @P3 IADD3 R12, PT, PT, R12, 0x1, RZ ;  /* 0x000000010c0c3810 */ /* 0x000fe40007ffe0ff */
[----:B------:R-:W-:-:S05]  /*0660*/  @!P4 LOP3.LUT R12, RZ, UR21, RZ, 0x33, !PT ;  /* 0x00000015ff0ccc12 */ /* 0x000fca000f8e33ff */
[----:B------:R-:W-:-:S04]  /*0670*/  IMAD.MOV R10, RZ, RZ, -R12 ;  /* 0x000000ffff0a7224 */ /* 0x000fc800078e0a0c */
[----:B------:R-:W-:Y:S02]  /*0680*/  IMAD R13, R10, UR21, R13 ;  /* 0x000000150a0d7c24 */ /* 0x000fe4000f8e020d */
[----:B------:R-:W-:Y:S02]  /*0690*/  IMAD R10, R12, UR11, RZ ;  /* 0x0000000b0c0a7c24 */ /* 0x000fe4000f8e02ff */
[----:B------:R-:W-:-:S05]  /*06a0*/  IMAD R11, R13, UR10, RZ ;  /* 0x0000000a0d0b7c24 */ /* 0x000fca000f8e02ff */
[----:B------:R-:W-:-:S04]  /*06b0*/  IADD3 R11, P0, P3, R10, R11, R14 ;  /* 0x0000000b0a0b7210 */ /* 0x000fc80007b1e00e */
[----:B------:R-:W-:Y:S02]  /*06c0*/  IADD3.X R14, PT, PT, RZ, RZ, RZ, P0, P3 ;  /* 0x000000ffff0e7210 */ /* 0x000fe400007e64ff */
[----:B------:R-:W-:-:S04]  /*06d0*/  LEA R10, P0, R11, UR16, 0x2 ;  /* 0x000000100b0a7c11 */ /* 0x000fc8000f8010ff */
[----:B------:R-:W-:-:S06]  /*06e0*/  LEA.HI.X R11, R11, UR17, R14, 0x2, P0 ;  /* 0x000000110b0b7c11 */ /* 0x000fcc00080f140e */
[----:B------:R0:W2:Y:S01]  /*06f0*/  LDG.E.CONSTANT R11, desc[UR12][R10.64] ;  /* 0x0000000c0a0b7981 */ /* 0x0000a2000c1e9900 */
[----:B------:R-:W1:Y:S01]  /*0700*/  I2F.U32.RP R14, R3 ;  /* 0x00000003000e7306 */ /* 0x000e620000209000 */
[----:B------:R-:W-:Y:S01]  /*0710*/  IADD3 R8, PT, PT, R8, -R0, RZ ;  /* 0x8000000008087210 */ /* 0x000fe20007ffe0ff */
[----:B------:R-:W-:Y:S02]  /*0720*/  IMAD.IADD R9, R9, 0x1, -R0 ;  /* 0x0000000109097824 */ /* 0x000fe400078e0a00 */
[----:B------:R-:W-:Y:S02]  /*0730*/  IMAD R12, R12, UR6, RZ ;  /* 0x000000060c0c7c24 */ /* 0x000fe4000f8e02ff */
[----:B------:R-:W-:Y:S02]  /*0740*/  IMAD R8, R8, UR22, R9 ;  /* 0x0000001608087c24 */ /* 0x000fe4000f8e0209 */
[----:B------:R-:W-:-:S05]  /*0750*/  IMAD R13, R13, UR5, RZ ;  /* 0x000000050d0d7c24 */ /* 0x000fca000f8e02ff */
[----:B------:R-:W-:Y:S01]  /*0760*/  IADD3 R12, P0, P3, R12, R13, R8 ;  /* 0x0000000d0c0c7210 */ /* 0x000fe20007b1e008 */
[----:B-1----:R-:W1:Y:S03]  /*0770*/  MUFU.RCP R14, R14 ;  /* 0x0000000e000e7308 */ /* 0x002e660000001000 */
[----:B------:R-:W-:Y:S02]  /*0780*/  IADD3.X R9, PT, PT, RZ, RZ, RZ, P0, P3 ;  /* 0x000000ffff097210 */ /* 0x000fe400007e64ff */
[----:B------:R-:W-:-:S04]  /*0790*/  LEA R8, P0, R12, UR18, 0x2 ;  /* 0x000000120c087c11 */ /* 0x000fc8000f8010ff */
[----:B------:R-:W-:Y:S01]  /*07a0*/  LEA.HI.X R9, R12, UR19, R9, 0x2, P0 ;  /* 0x000000130c097c11 */ /* 0x000fe200080f1409 */
[----:B------:R-:W-:Y:S01]  /*07b0*/  HFMA2 R12, -RZ, RZ, 0, 0 ;  /* 0x00000000ff0c7431 */ /* 0x000fe200000001ff */
[----:B-1----:R-:W-:-:S04]  /*07c0*/  IADD3 R15, PT, PT, R14, 0xffffffe, RZ ;  /* 0x0ffffffe0e0f7810 */ /* 0x002fc80007ffe0ff */
[----:B------:R-:W0:Y:S02]  /*07d0*/  F2I.FTZ.U32.TRUNC.NTZ R13, R15 ;  /* 0x0000000f000d7305 */ /* 0x000e24000021f000 */
[----:B0-----:R-:W-:-:S04]  /*07e0*/  IMAD.MOV R10, RZ, RZ, -R13 ;  /* 0x000000ffff0a7224 */ /* 0x001fc800078e0a0d */
[----:B------:R-:W-:-:S04]  /*07f0*/  IMAD R17, R10, R3, RZ ;  /* 0x000000030a117224 */ /* 0x000fc800078e02ff */
[----:B------:R-:W-:Y:S01]  /*0800*/  IMAD.HI.U32 R12, R13, R17, R12 ;  /* 0x000000110d0c7227 */ /* 0x000fe200078e000c */
[----:B--2---:R0:W-:Y:S06]  /*0810*/  STG.E desc[UR12][R8.64], R11 ;  /* 0x0000000b08007986 */ /* 0x0041ec000c10190c */
.L_x_103:
[----:B------:R-:W-:Y:S05]  /*0820*/  BSYNC.RECONVERGENT B1 ;  /* 0x0000000000017941 */ /* 0x000fea0003800200 */
.L_x_102:
[----:B------:R-:W-:Y:S05]  /*0830*/  @!P5 BRA `(.L_x_104) ;  /* 0xfffffff800c0d947 */ /* 0x000fea000383ffff */
[----:B------:R-:W-:Y:S05]  /*0840*/  BSYNC.RECONVERGENT B0 ;  /* 0x0000000000007941 */ /* 0x000fea0003800200 */
.L_x_101:
[----:B------:R-:W-:Y:S05]  /*0850*/  EXIT ;  /* 0x000000000000794d */ /* 0x000fea0003800000 */
.L_x_105:
        /* <DEDUP_REMOVED lines=10> */
.L_x_353:


//--------------------- .text.TensorAddPadding    --------------------------
	.section	.text.TensorAddPadding,"ax",@progbits
	.align	128
        .global         TensorAddPadding
        .type           TensorAddPadding,@function
        .size           TensorAddPadding,(.L_x_354 - TensorAddPadding)
        .other          TensorAddPadding,@"STO_CUDA_ENTRY STV_DEFAULT"
TensorAddPadding:
.text.TensorAddPadding:
        /* <DEDUP_REMOVED lines=11> */
[----:B------:R-:W2:Y:S01]  /*00b0*/  LDCU.64 UR4, c[0x0][0x398] ;  /* 0x00007300ff0477ac */ /* 0x000ea20008000a00 */
[----:B------:R-:W3:Y:S01]  /*00c0*/  LDCU UR7, c[0x0][0x370] ;  /* 0x00006e00ff0777ac */ /* 0x000ee20008000800 */
[----:B------:R-:W4:Y:S01]  /*00d0*/  LDCU.64 UR12, c[0x0][0x358] ;  /* 0x00006b00ff0c77ac */ /* 0x000f220008000a00 */
[----:B0-----:R-:W0:Y:S01]  /*00e0*/  I2F.U32.RP R0, UR14 ;  /* 0x0000000e00007d06 */ /* 0x001e220008209000 */
[----:B------:R-:W-:Y:S01]  /*00f0*/  ISETP.NE.U32.AND P1, PT, RZ, UR14, PT ;  /* 0x0000000eff007c0c */ /* 0x000fe2000bf25070 */
[----:B------:R-:W-:Y:S02]  /*0100*/  UIMAD UR9, UR14, UR15, URZ ;  /* 0x0000000f0e0972a4 */ /* 0x000fe4000f8e02ff */
[----:B------:R-:W-:Y:S01]  /*0110*/  ISETP.NE.U32.AND P2, PT, RZ, UR15, PT ;  /* 0x0000000fff007c0c */ /* 0x000fe2000bf45070 */
[----:B------:R-:W0:Y:S01]  /*0120*/  LDCU UR20, c[0x0][0x3a0] ;  /* 0x00007400ff1477ac */ /* 0x000e220008000800 */
[----:B-1----:R-:W-:-:S02]  /*0130*/  ISETP.NE.U32.AND P3, PT, RZ, UR11, PT ;  /* 0x0000000bff007c0c */ /* 0x002fc4000bf65070 */
[----:B------:R-:W-:Y:S01]  /*0140*/  LOP3.LUT R8, RZ, UR11, RZ, 0x33, !PT ;  /* 0x0000000bff087c12 */ /* 0x000fe2000f8e33ff */
[----:B------:R-:W1:Y:S01]  /*0150*/  I2F.U32.RP R2, UR15 ;  /* 0x0000000f00027d06 */ /* 0x000e620008209000 */
[----:B--2---:R-:W-:Y:S01]  /*0160*/  UIMAD UR5, UR5, UR4, URZ ;  /* 0x00000004050572a4 */ /* 0x004fe2000f8e02ff */
[----:B------:R-:W2:Y:S01]  /*0170*/  LDCU UR4, c[0x0][0x3b0] ;  /* 0x00007600ff0477ac */ /* 0x000ea20008000800 */
[----:B---3--:R-:W-:-:S05]  /*0180*/  UIMAD UR6, UR6, UR7, URZ ;  /* 0x00000007060672a4 */ /* 0x008fca000f8e02ff */
[----:B------:R-:W3:Y:S01]  /*0190*/  I2F.U32.RP R3, UR11 ;  /* 0x0000000b00037d06 */ /* 0x000ee20008209000 */
[----:B------:R-:W3:Y:S01]  /*01a0*/  LDCU UR21, c[0x0][0x3b0] ;  /* 0x00007600ff1577ac */ /* 0x000ee20008000800 */
[----:B------:R-:W3:Y:S06]  /*01b0*/  LDCU UR22, c[0x0][0x380] ;  /* 0x00007000ff1677ac */ /* 0x000eec0008000800 */
[----:B0-----:R-:W0:Y:S01]  /*01c0*/  MUFU.RCP R0, R0 ;  /* 0x0000000000007308 */ /* 0x001e220000001000 */
[----:B------:R-:W0:Y:S01]  /*01d0*/  LDCU.64 UR18, c[0x0][0x3a8] ;  /* 0x00007500ff1277ac */ /* 0x000e220008000a00 */
[----:B--2---:R-:W-:Y:S01]  /*01e0*/  UIADD3 UR8, UPT, UPT, UR14, -UR4, URZ ;  /* 0x800000040e087290 */ /* 0x004fe2000fffe0ff */
[----:B------:R-:W2:Y:S05]  /*01f0*/  LDCU.64 UR16, c[0x0][0x390] ;  /* 0x00007200ff1077ac */ /* 0x000eaa0008000a00 */
[----:B-1----:R-:W1:Y:S01]  /*0200*/  MUFU.RCP R2, R2 ;  /* 0x0000000200027308 */ /* 0x002e620000001000 */
[----:B------:R-:W-:-:S02]  /*0210*/  UIADD3 UR4, UPT, UPT, -UR4, UR15, URZ ;  /* 0x0000000f04047290 */ /* 0x000fc4000fffe1ff */
[----:B------:R-:W-:Y:S02]  /*0220*/  UIMAD UR7, UR5, UR11, URZ ;  /* 0x0000000b050772a4 */ /* 0x000fe4000f8e02ff */
[----:B------:R-:W-:-:S03]  /*0230*/  UIMAD UR10, UR9, UR11, URZ ;  /* 0x0000000b090a72a4 */ /* 0x000fc6000f8e02ff */
[----:B---3--:R-:W3:Y:S01]  /*0240*/  MUFU.RCP R3, R3 ;  /* 0x0000000300037308 */ /* 0x008ee20000001000 */
[----:B0-----:R-:W-:-:S07]  /*0250*/  VIADD R4, R0, 0xffffffe ;  /* 0x0ffffffe00047836 */ /* 0x001fce0000000000 */
[----:B------:R0:W5:Y:S01]  /*0260*/  F2I.FTZ.U32.TRUNC.NTZ R5, R4 ;  /* 0x0000000400057305 */ /* 0x000162000021f000 */
[----:B-1----:R-:W-:-:S07]  /*0270*/  VIADD R6, R2, 0xffffffe ;  /* 0x0ffffffe02067836 */ /* 0x002fce0000000000 */
[----:B------:R-:W1:Y:S01]  /*0280*/  F2I.FTZ.U32.TRUNC.NTZ R7, R6 ;  /* 0x0000000600077305 */ /* 0x000e62000021f000 */
[----:B---3--:R-:W-:Y:S01]  /*0290*/  IADD3 R2, PT, PT, R3, 0xffffffe, RZ ;  /* 0x0ffffffe03027810 */ /* 0x008fe20007ffe0ff */
[----:B0-----:R-:W-:Y:S02]  /*02a0*/  HFMA2 R4, -RZ, RZ, 0, 0 ;  /* 0x00000000ff047431 */ /* 0x001fe400000001ff */
[----:B-----5:R-:W-:-:S04]  /*02b0*/  IMAD.MOV R11, RZ, RZ, -R5 ;  /* 0x000000ffff0b7224 */ /* 0x020fc800078e0a05 */
[----:B------:R-:W0:Y:S01]  /*02c0*/  F2I.FTZ.U32.TRUNC.NTZ R3, R2 ;  /* 0x0000000200037305 */ /* 0x000e22000021f000 */
[----:B------:R-:W-:Y:S02]  /*02d0*/  IMAD R11, R11, UR14, RZ ;  /* 0x0000000e0b0b7c24 */ /* 0x000fe4000f8e02ff */
[----:B-1----:R-:W-:Y:S02]  /*02e0*/  IMAD.MOV R6, RZ, RZ, -R7 ;  /* 0x000000ffff067224 */ /* 0x002fe400078e0a07 */
[----:B------:R-:W-:-:S04]  /*02f0*/  IMAD.HI.U32 R0, R5, R11, R4 ;  /* 0x0000000b05007227 */ /* 0x000fc800078e0004 */
[----:B------:R-:W-:Y:S02]  /*0300*/  IMAD R5, R6, UR15, RZ ;  /* 0x0000000f06057c24 */ /* 0x000fe4000f8e02ff */
[----:B0-----:R-:W-:Y:S02]  /*0310*/  IMAD.MOV R2, RZ, RZ, -R3 ;  /* 0x000000ffff027224 */ /* 0x001fe400078e0a03 */
[----:B------:R-:W-:-:S04]  /*0320*/  IMAD.MOV.U32 R6, RZ, RZ, RZ ;  /* 0x000000ffff067224 */ /* 0x000fc800078e00ff */
[----:B------:R-:W-:Y:S01]  /*0330*/  IMAD.HI.U32 R4, R7, R5, R6 ;  /* 0x0000000507047227 */ /* 0x000fe200078e0006 */
[----:B------:R-:W-:Y:S02]  /*0340*/  MOV R5, R2 ;  /* 0x0000000200057202 */ /* 0x000fe40000000f00 */
[----:B------:R-:W-:Y:S01]  /*0350*/  LOP3.LUT R6, RZ, UR14, RZ, 0x33, !PT ;  /* 0x0000000eff067c12 */ /* 0x000fe2000f8e33ff */
[----:B------:R-:W-:Y:S01]  /*0360*/  IMAD.MOV.U32 R2, RZ, RZ, RZ ;  /* 0x000000ffff027224 */ /* 0x000fe200078e00ff */
[----:B------:R-:W-:Y:S01]  /*0370*/  LOP3.LUT R7, RZ, UR15, RZ, 0x33, !PT ;  /* 0x0000000fff077c12 */ /* 0x000fe2000f8e33ff */
[----:B------:R-:W-:-:S04]  /*0380*/  IMAD R5, R5, UR11, RZ ;  /* 0x0000000b05057c24 */ /* 0x000fc8000f8e02ff */
[----:B--2-4-:R-:W-:-:S07]  /*0390*/  IMAD.HI.U32 R5, R3, R5, R2 ;  /* 0x0000000503057227 */ /* 0x014fce00078e0002 */
.L_x_107:
        /* <DEDUP_REMOVED lines=8> */
[----:B------:R-:W-:-:S04]  /*0420*/  SEL R3, R6, R3, !P1 ;  /* 0x0000000306037207 */ /* 0x000fc80004800000 */
[----:B------:R-:W-:Y:S01]  /*0430*/  IADD3 R14, PT, PT, -R3, RZ, RZ ;  /* 0x000000ff030e7210 */ /* 0x000fe20007ffe1ff */
[----:B------:R-:W-:-:S04]  /*0440*/  IMAD.HI.U32 R2, R4, R3, RZ ;  /* 0x0000000304027227 */ /* 0x000fc800078e00ff */
[----:B------:R-:W-:Y:S01]  /*0450*/  IMAD R15, R14, UR18, R9 ;  /* 0x000000120e0f7c24 */ /* 0x000fe2000f8e0209 */
[----:B0-----:R-:W-:-:S05]  /*0460*/  IADD3 R10, PT, PT, -R2, RZ, RZ ;  /* 0x000000ff020a7210 */ /* 0x001fca0007ffe1ff */
[----:B------:R-:W-:-:S05]  /*0470*/  IMAD R10, R10, UR19, R3 ;  /* 0x000000130a0a7c24 */ /* 0x000fca000f8e0203 */
[----:B------:R-:W-:-:S13]  /*0480*/  ISETP.GE.U32.AND P0, PT, R10, UR19, PT ;  /* 0x000000130a007c0c */ /* 0x000fda000bf06070 */
[----:B------:R-:W-:Y:S01]  /*0490*/  @P0 VIADD R10, R10, -UR19 ;  /* 0x800000130a0a0c36 */ /* 0x000fe20008000000 */
[----:B------:R-:W-:-:S04]  /*04a0*/  @P0 IADD3 R2, PT, PT, R2, 0x1, RZ ;  /* 0x0000000102020810 */ /* 0x000fc80007ffe0ff */
[----:B------:R-:W-:-:S13]  /*04b0*/  ISETP.GE.U32.AND P4, PT, R10, UR19, PT ;  /* 0x000000130a007c0c */ /* 0x000fda000bf86070 */
[----:B------:R-:W-:-:S05]  /*04c0*/  @P4 VIADD R2, R2, 0x1 ;  /* 0x0000000102024836 */ /* 0x000fca0000000000 */
[----:B------:R-:W-:-:S04]  /*04d0*/  SEL R12, R7, R2, !P2 ;  /* 0x00000002070c7207 */ /* 0x000fc80005000000 */
[----:B------:R-:W-:Y:S01]  /*04e0*/  IADD3 R10, PT, PT, -R12, RZ, RZ ;  /* 0x000000ff0c0a7210 */ /* 0x000fe20007ffe1ff */
[----:B------:R-:W-:-:S04]  /*04f0*/  IMAD.HI.U32 R11, R5, R12, RZ ;  /* 0x0000000c050b7227 */ /* 0x000fc800078e00ff */
[----:B------:R-:W-:Y:S02]  /*0500*/  IMAD.MOV R13, RZ, RZ, -R11 ;  /* 0x000000ffff0d7224 */ /* 0x000fe400078e0a0b */
[----:B------:R-:W-:Y:S02]  /*0510*/  IMAD R10, R10, UR19, R3 ;  /* 0x000000130a0a7c24 */ /* 0x000fe4000f8e0203 */
[----:B------:R-:W-:-:S03]  /*0520*/  IMAD R2, R13, UR20, R12 ;  /* 0x000000140d027c24 */ /* 0x000fc6000f8e020c */
[----:B------:R-:W-:Y:S02]  /*0530*/  ISETP.GE.U32.AND P0, PT, R10, UR4, PT ;  /* 0x000000040a007c0c */ /* 0x000fe4000bf06070 */
[----:B------:R-:W-:Y:S02]  /*0540*/  ISETP.GE.U32.AND P4, PT, R2, UR20, PT ;  /* 0x0000001402007c0c */ /* 0x000fe4000bf86070 */
[C---:B------:R-:W-:Y:S02]  /*0550*/  VIMNMX.U32 R3, PT, PT, R15.reuse, R10, PT ;  /* 0x0000000a0f037248 */ /* 0x040fe40003fe0000 */
[----:B------:R-:W-:-:S04]  /*0560*/  ISETP.GE.U32.OR P0, PT, R15, UR8, P0 ;  /* 0x000000080f007c0c */ /* 0x000fc80008706470 */
[----:B------:R-:W-:-:S05]  /*0570*/  ISETP.LT.U32.OR P0, PT, R3, UR21, P0 ;  /* 0x0000001503007c0c */ /* 0x000fca0008701470 */
[----:B------:R-:W-:Y:S01]  /*0580*/  @P4 VIADD R2, R2, -UR20 ;  /* 0x8000001402024c36 */ /* 0x000fe20008000000 */
[----:B------:R-:W-:-:S04]  /*0590*/  @P4 IADD3 R11, PT, PT, R11, 0x1, RZ ;  /* 0x000000010b0b4810 */ /* 0x000fc80007ffe0ff */
[----:B------:R-:W-:-:S03]  /*05a0*/  ISETP.GE.U32.AND P5, PT, R2, UR20, PT ;  /* 0x0000001402007c0c */ /* 0x000fc6000bfa6070 */
[----:B------:R-:W0:Y:S01]  /*05b0*/  @!P0 LDC R18, c[0x0][0x398] ;  /* 0x0000e600ff128b82 */ /* 0x000e220000000800 */
[----:B------:R-:W-:-:S07]  /*05c0*/  @!P0 IADD3 R14, PT, PT, R15, -UR21, RZ ;  /* 0x800000150f0e8c10 */ /* 0x000fce000fffe0ff */
[----:B------:R-:W1:Y:S02]  /*05d0*/  @!P0 LDC.64 R2, c[0x0][0x388] ;  /* 0x0000e200ff028b82 */ /* 0x000e640000000a00 */
[----:B------:R-:W-:-:S05]  /*05e0*/  @P5 VIADD R11, R11, 0x1 ;  /* 0x000000010b0b5836 */ /* 0x000fca0000000000 */
[----:B------:R-:W-:Y:S01]  /*05f0*/  SEL R16, R8, R11, !P3 ;  /* 0x0000000b08107207 */ /* 0x000fe20005800000 */
[----:B------:R-:W-:-:S03]  /*0600*/  @!P0 VIADD R11, R10, -UR21 ;  /* 0x800000150a0b8c36 */ /* 0x000fc60008000000 */
[----:B------:R-:W-:-:S05]  /*0610*/  IADD3 R13, PT, PT, -R16, RZ, RZ ;  /* 0x000000ff100d7210 */ /* 0x000fca0007ffe1ff */
[----:B------:R-:W-:Y:S02]  /*0620*/  IMAD R17, R13, UR20, R12 ;  /* 0x000000140d117c24 */ /* 0x000fe4000f8e020c */
[----:B0-----:R-:W-:Y:S02]  /*0630*/  @!P0 IMAD R14, R11, R18, R14 ;  /* 0x000000120b0e8224 */ /* 0x001fe400078e020e */
[----:B------:R-:W-:Y:S02]  /*0640*/  @!P0 IMAD R11, R16, UR7, RZ ;  /* 0x00000007100b8c24 */ /* 0x000fe4000f8e02ff */
[----:B------:R-:W-:Y:S02]  /*0650*/  @!P0 IMAD R12, R17, UR5, RZ ;  /* 0x00000005110c8c24 */ /* 0x000fe4000f8e02ff */
[----:B------:R-:W-:-:S03]  /*0660*/  IMAD.MOV.U32 R13, RZ, RZ, RZ ;  /* 0x000000ffff0d7224 */ /* 0x000fc600078e00ff */
[----:B------:R-:W-:-:S04]  /*0670*/  @!P0 IADD3 R11, P4, P5, R11, R14, R12 ;  /* 0x0000000e0b0b8210 */ /* 0x000fc80007d9e00c */
[----:B------:R-:W-:Y:S02]  /*0680*/  @!P0 IADD3.X R12, PT, PT, RZ, RZ, RZ, P4, P5 ;  /* 0x000000ffff0c8210 */ /* 0x000fe400027ea4ff */
[----:B-1----:R-:W-:-:S04]  /*0690*/  @!P0 LEA R2, P4, R11, R2, 0x2 ;  /* 0x000000020b028211 */ /* 0x002fc800078810ff */
[----:B------:R-:W-:-:S05]  /*06a0*/  @!P0 LEA.HI.X R3, R11, R3, R12, 0x2, P4 ;  /* 0x000000030b038211 */ /* 0x000fca00020f140c */
[----:B------:R-:W2:Y:S01]  /*06b0*/  @!P0 LDG.E.CONSTANT R13, desc[UR12][R2.64] ;  /* 0x0000000c020d8981 */ /* 0x000ea2000c1e9900 */
[----:B------:R-:W-:Y:S01]  /*06c0*/  IMAD R12, R10, UR18, R15 ;  /* 0x000000120a0c7c24 */ /* 0x000fe2000f8e020f */
[----:B------:R-:W-:Y:S01]  /*06d0*/  IADD3 R9, PT, PT, R9, UR6, RZ ;  /* 0x0000000609097c10 */ /* 0x000fe2000fffe0ff */
[----:B------:R-:W-:Y:S02]  /*06e0*/  IMAD R10, R16, UR10, RZ ;  /* 0x0000000a100a7c24 */ /* 0x000fe4000f8e02ff */
[----:B------:R-:W-:-:S05]  /*06f0*/  IMAD R11, R17, UR9, RZ ;  /* 0x00000009110b7c24 */ /* 0x000fca000f8e02ff */
[----:B------:R-:W-:-:S04]  /*0700*/  IADD3 R11, P0, P4, R10, R11, R12 ;  /* 0x0000000b0a0b7210 */ /* 0x000fc80007c1e00c */
[----:B------:R-:W-:Y:S02]  /*0710*/  IADD3.X R12, PT, PT, RZ, RZ, RZ, P0, P4 ;  /* 0x000000ffff0c7210 */ /* 0x000fe400007e84ff */
[----:B------:R-:W-:-:S04]  /*0720*/  LEA R10, P0, R11, UR16, 0x2 ;  /* 0x000000100b0a7c11 */ /* 0x000fc8000f8010ff */
[----:B------:R-:W-:Y:S02]  /*0730*/  LEA.HI.X R11, R11, UR17, R12, 0x2, P0 ;  /* 0x000000110b0b7c11 */ /* 0x000fe400080f140c */
[----:B------:R-:W-:-:S03]  /*0740*/  ISETP.GE.U32.AND P0, PT, R9, UR22, PT ;  /* 0x0000001609007c0c */ /* 0x000fc6000bf06070 */
[----:B--2---:R0:W-:Y:S10]  /*0750*/  STG.E desc[UR12][R10.64], R13 ;  /* 0x0000000d0a007986 */ /* 0x0041f4000c10190c */
[----:B------:R-:W-:Y:S05]  /*0760*/  @!P0 BRA `(.L_x_107) ;  /* 0xfffffffc000c8947 */ /* 0x000fea000383ffff */
[----:B------:R-:W-:Y:S05]  /*0770*/  BSYNC.RECONVERGENT B0 ;  /* 0x0000000000007941 */ /* 0x000fea0003800200 */
.L_x_106:
[----:B------:R-:W-:Y:S05]  /*0780*/  EXIT ;  /* 0x000000000000794d */ /* 0x000fea0003800000 */
.L_x_108:
        /* <DEDUP_REMOVED lines=15> */
.L_x_354:


//--------------------- .text.CopyToMatrixColumns --------------------------
	.section	.text.CopyToMatrixColumns,"ax",@progbits
	.align	128
        .global         CopyToMatrixColumns
        .type           CopyToMatrixColumns,@function
        .size           CopyToMatrixColumns,(.L_x_355 - CopyToMatrixColumns)
        .other          CopyToMatrixColumns,@"STO_CUDA_ENTRY STV_DEFAULT"
CopyToMatrixColumns:
.text.CopyToMatrixColumns:
        /* <DEDUP_REMOVED lines=14> */
[----:B------:R-:W4:Y:S01]  /*00e0*/  LDCU UR10, c[0x0][0x390] ;  /* 0x00007200ff0a77ac */ /* 0x000f220008000800 */
[----:B-1----:R-:W-:Y:S02]  /*00f0*/  UIMAD UR4, UR7, UR4, URZ ;  /* 0x00000004070472a4 */ /* 0x002fe4000f8e02ff */
[----:B--2---:R-:W-:Y:S01]  /*0100*/  UIMAD UR5, UR5, UR6, URZ ;  /* 0x00000006050572a4 */ /* 0x004fe2000f8e02ff */
[----:B0--34-:R-:W-:-:S11]  /*0110*/  IMAD R12, R12, UR7, R3 ;  /* 0x000000070c0c7c24 */ /* 0x019fd6000f8e0203 */
.L_x_112:
[----:B------:R-:W0:Y:S01]  /*0120*/  LDC R14, c[0x0][0x394] ;  /* 0x0000e500ff0e7b82 */ /* 0x000e220000000800 */
[----:B------:R-:W-:Y:S01]  /*0130*/  BSSY.RECONVERGENT B0, `(.L_x_109) ;  /* 0x0000010000007945 */ /* 0x000fe20003800200 */
[----:B0-----:R-:W-:-:S13]  /*0140*/  ISETP.GE.U32.AND P0, PT, R12, R14, PT ;  /* 0x0000000e0c00720c */ /* 0x001fda0003f06070 */
[----:B--2---:R-:W-:Y:S05]  /*0150*/  @P0 BRA `(.L_x_110) ;  /* 0x0000000000340947 */ /* 0x004fea0003800000 */
[----:B------:R-:W0:Y:S01]  /*0160*/  LDC.64 R8, c[0x0][0x380] ;  /* 0x0000e000ff087b82 */ /* 0x000e220000000a00 */
[----:B------:R-:W-:-:S07]  /*0170*/  MOV R13, R12 ;  /* 0x0000000c000d7202 */ /* 0x000fce0000000f00 */
[----:B------:R-:W1:Y:S02]  /*0180*/  LDC.64 R10, c[0x0][0x388] ;  /* 0x0000e200ff0a7b82 */ /* 0x000e640000000a00 */
.L_x_111:
[----:B0-----:R-:W-:-:S06]  /*0190*/  IMAD.WIDE.U32 R2, R13, 0x8, R8 ;  /* 0x000000080d027825 */ /* 0x001fcc00078e0008 */
[----:B--2---:R-:W2:Y:S01]  /*01a0*/  LDG.E.64.CONSTANT R2, desc[UR8][R2.64] ;  /* 0x0000000802027981 */ /* 0x004ea2000c1e9b00 */
[----:B------:R-:W-:Y:S02]  /*01b0*/  IMAD R7, R13, UR10, R0 ;  /* 0x0000000a0d077c24 */ /* 0x000fe4000f8e0200 */
[----:B--2---:R-:W-:-:S06]  /*01c0*/  IMAD.WIDE.U32 R4, R0, 0x4, R2 ;  /* 0x0000000400047825 */ /* 0x004fcc00078e0002 */
[----:B------:R-:W2:Y:S01]  /*01d0*/  LDG.E.CONSTANT R5, desc[UR8][R4.64] ;  /* 0x0000000804057981 */ /* 0x000ea2000c1e9900 */
[----:B-1----:R-:W-:Y:S01]  /*01e0*/  IMAD.WIDE.U32 R6, R7, 0x4, R10 ;  /* 0x0000000407067825 */ /* 0x002fe200078e000a */
[----:B------:R-:W-:-:S04]  /*01f0*/  IADD3 R13, PT, PT, R13, UR4, RZ ;  /* 0x000000040d0d7c10 */ /* 0x000fc8000fffe0ff */
[----:B------:R-:W-:Y:S01]  /*0200*/  ISETP.GE.U32.AND P0, PT, R13, R14, PT ;  /* 0x0000000e0d00720c */ /* 0x000fe20003f06070 */
[----:B--2---:R2:W-:-:S12]  /*0210*/  STG.E desc[UR8][R6.64], R5 ;  /* 0x0000000506007986 */ /* 0x0045d8000c101908 */
[----:B------:R-:W-:Y:S05]  /*0220*/  @!P0 BRA `(.L_x_111) ;  /* 0xfffffffc00d88947 */ /* 0x000fea000383ffff */
.L_x_110:
[----:B------:R-:W-:Y:S05]  /*0230*/  BSYNC.RECONVERGENT B0 ;  /* 0x0000000000007941 */ /* 0x000fea0003800200 */
.L_x_109:
[----:B------:R-:W0:Y:S01]  /*0240*/  LDCU UR6, c[0x0][0x390] ;  /* 0x00007200ff0677ac */ /* 0x000e220008000800 */
[----:B------:R-:W-:-:S04]  /*0250*/  IADD3 R0, PT, PT, R0, UR5, RZ ;  /* 0x0000000500007c10 */ /* 0x000fc8000fffe0ff */
[----:B0-----:R-:W-:-:S13]  /*0260*/  ISETP.GE.U32.AND P0, PT, R0, UR6, PT ;  /* 0x0000000600007c0c */ /* 0x001fda000bf06070 */
[----:B------:R-:W-:Y:S05]  /*0270*/  @!P0 BRA `(.L_x_112) ;  /* 0xfffffffc00a88947 */ /* 0x000fea000383ffff */
[----:B------:R-:W-:Y:S05]  /*0280*/  EXIT ;  /* 0x000000000000794d */ /* 0x000fea0003800000 */
.L_x_113:
        /* <DEDUP_REMOVED lines=15> */
.L_x_355:


//--------------------- .text.CopyToMatrixRows    --------------------------
	.section	.text.CopyToMatrixRows,"ax",@progbits
	.align	128
        .global         CopyToMatrixRows
        .type           CopyToMatrixRows,@function
        .size           CopyToMatrixRows,(.L_x_356 - CopyToMatrixRows)
        .other          CopyToMatrixRows,@"STO_CUDA_ENTRY STV_DEFAULT"
CopyToMatrixRows:
.text.CopyToMatrixRows:
        /* <DEDUP_REMOVED lines=18> */
.L_x_117:
[----:B------:R-:W0:Y:S01]  /*0120*/  LDC R12, c[0x0][0x394] ;  /* 0x0000e500ff0c7b82 */ /* 0x000e220000000800 */
[----:B------:R-:W-:Y:S01]  /*0130*/  BSSY.RECONVERGENT B0, `(.L_x_114) ;  /* 0x0000010000007945 */ /* 0x000fe20003800200 */
[----:B0-----:R-:W-:-:S13]  /*0140*/  ISETP.GE.U32.AND P0, PT, R10, R12, PT ;  /* 0x0000000c0a00720c */ /* 0x001fda0003f06070 */
[----:B--2---:R-:W-:Y:S05]  /*0150*/  @P0 BRA `(.L_x_115) ;  /* 0x0000000000340947 */ /* 0x004fea0003800000 */
[----:B------:R-:W0:Y:S08]  /*0160*/  LDC.64 R2, c[0x0][0x380] ;  /* 0x0000e000ff027b82 */ /* 0x000e300000000a00 */
[----:B------:R-:W1:Y:S01]  /*0170*/  LDC.64 R6, c[0x0][0x388] ;  /* 0x0000e200ff067b82 */ /* 0x000e620000000a00 */
[----:B0-----:R-:W-:-:S05]  /*0180*/  IMAD.WIDE.U32 R2, R0, 0x8, R2 ;  /* 0x0000000800027825 */ /* 0x001fca00078e0002 */
[----:B------:R0:W5:Y:S01]  /*0190*/  LDG.E.64.CONSTANT R8, desc[UR8][R2.64] ;  /* 0x0000000802087981 */ /* 0x000162000c1e9b00 */
[----:B------:R-:W-:-:S07]  /*01a0*/  MOV R11, R10 ;  /* 0x0000000a000b7202 */ /* 0x000fce0000000f00 */
.L_x_116:
[----:B0-2--5:R-:W-:-:S06]  /*01b0*/  IMAD.WIDE.U32 R2, R11, 0x4, R8 ;  /* 0x000000040b027825 */ /* 0x025fcc00078e0008 */
[----:B------:R-:W2:Y:S01]  /*01c0*/  LDG.E.CONSTANT R3, desc[UR8][R2.64] ;  /* 0x0000000802037981 */ /* 0x000ea2000c1e9900 */
[C---:B------:R-:W-:Y:S01]  /*01d0*/  IMAD R5, R11.reuse, UR10, R0 ;  /* 0x0000000a0b057c24 */ /* 0x040fe2000f8e0200 */
[----:B------:R-:W-:-:S03]  /*01e0*/  IADD3 R11, PT, PT, R11, UR4, RZ ;  /* 0x000000040b0b7c10 */ /* 0x000fc6000fffe0ff */
[----:B-1----:R-:W-:Y:S01]  /*01f0*/  IMAD.WIDE.U32 R4, R5, 0x4, R6 ;  /* 0x0000000405047825 */ /* 0x002fe200078e0006 */
[----:B------:R-:W-:-:S04]  /*0200*/  ISETP.GE.U32.AND P0, PT, R11, R12, PT ;  /* 0x0000000c0b00720c */ /* 0x000fc80003f06070 */
[----:B--2---:R2:W-:Y:S09]  /*0210*/  STG.E desc[UR8][R4.64], R3 ;  /* 0x0000000304007986 */ /* 0x0045f2000c101908 */
[----:B------:R-:W-:Y:S05]  /*0220*/  @!P0 BRA `(.L_x_116) ;  /* 0xfffffffc00e08947 */ /* 0x000fea000383ffff */
.L_x_115:
[----:B------:R-:W-:Y:S05]  /*0230*/  BSYNC.RECONVERGENT B0 ;  /* 0x0000000000007941 */ /* 0x000fea0003800200 */
.L_x_114:
[----:B------:R-:W0:Y:S01]  /*0240*/  LDCU UR6, c[0x0][0x390] ;  /* 0x00007200ff0677ac */ /* 0x000e220008000800 */
[----:B------:R-:W-:-:S04]  /*0250*/  IADD3 R0, PT, PT, R0, UR5, RZ ;  /* 0x0000000500007c10 */ /* 0x000fc8000fffe0ff */
[----:B0-----:R-:W-:-:S13]  /*0260*/  ISETP.GE.U32.AND P0, PT, R0, UR6, PT ;  /* 0x0000000600007c0c */ /* 0x001fda000bf06070 */
[----:B------:R-:W-:Y:S05]  /*0270*/  @!P0 BRA `(.L_x_117) ;  /* 0xfffffffc00a88947 */ /* 0x000fea000383ffff */
[----:B------:R-:W-:Y:S05]  /*0280*/  EXIT ;  /* 0x000000000000794d */ /* 0x000fea0003800000 */
.L_x_118:
        /* <DEDUP_REMOVED lines=15> */
.L_x_356:


//--------------------- .text.VectorCopyRandom    --------------------------
	.section	.text.VectorCopyRandom,"ax",@progbits
	.align	128
        .global         VectorCopyRandom
        .type           VectorCopyRandom,@function
        .size           VectorCopyRandom,(.L_x_357 - VectorCopyRandom)
        .other          VectorCopyRandom,@"STO_CUDA_ENTRY STV_DEFAULT"
VectorCopyRandom:
.text.VectorCopyRandom:
        /* <DEDUP_REMOVED lines=8> */
[----:B------:R-:W0:Y:S01]  /*0080*/  LDC.64 R8, c[0x0][0x390] ;  /* 0x0000e400ff087b82 */ /* 0x000e220000000a00 */
[----:B------:R-:W1:Y:S01]  /*0090*/  LDCU UR5, c[0x0][0x370] ;  /* 0x00006e00ff0577ac */ /* 0x000e620008000800 */
[----:B------:R-:W2:Y:S06]  /*00a0*/  LDCU.64 UR6, c[0x0][0x358] ;  /* 0x00006b00ff0677ac */ /* 0x000eac0008000a00 */
[----:B------:R-:W3:Y:S01]  /*00b0*/  LDC.64 R10, c[0x0][0x380] ;  /* 0x0000e000ff0a7b82 */ /* 0x000ee20000000a00 */
[----:B------:R-:W4:Y:S01]  /*00c0*/  LDCU UR9, c[0x0][0x39c] ;  /* 0x00007380ff0977ac */ /* 0x000f220008000800 */
[----:B------:R-:W0:Y:S06]  /*00d0*/  LDCU UR10, c[0x0][0x3a0] ;  /* 0x00007400ff0a77ac */ /* 0x000e2c0008000800 */
[----:B------:R-:W0:Y:S01]  /*00e0*/  LDC.64 R12, c[0x0][0x388] ;  /* 0x0000e200ff0c7b82 */ /* 0x000e220000000a00 */
[----:B-1----:R-:W-:-:S12]  /*00f0*/  UIMAD UR4, UR4, UR5, URZ ;  /* 0x00000005040472a4 */ /* 0x002fd8000f8e02ff */
.L_x_119:
[----:B0-----:R-:W-:-:S06]  /*0100*/  IMAD.WIDE.U32 R2, R0, 0x4, R8 ;  /* 0x0000000400027825 */ /* 0x001fcc00078e0008 */
[----:B--2---:R-:W4:Y:S01]  /*0110*/  LDG.E.CONSTANT R2, desc[UR6][R2.64] ;  /* 0x0000000602027981 */ /* 0x004f22000c1e9900 */
[----:B-1----:R-:W-:-:S04]  /*0120*/  IMAD R7, R0, UR10, RZ ;  /* 0x0000000a00077c24 */ /* 0x002fc8000f8e02ff */
[----:B------:R-:W-:-:S05]  /*0130*/  IMAD.WIDE.U32 R6, R7, 0x4, R12 ;  /* 0x0000000407067825 */ /* 0x000fca00078e000c */
[----:B------:R-:W2:Y:S01]  /*0140*/  LDG.E R15, desc[UR6][R6.64] ;  /* 0x00000006060f7981 */ /* 0x000ea2000c1e1900 */
[----:B----4-:R-:W-:-:S04]  /*0150*/  IMAD R5, R2, UR9, RZ ;  /* 0x0000000902057c24 */ /* 0x010fc8000f8e02ff */
[----:B---3--:R-:W-:-:S06]  /*0160*/  IMAD.WIDE.U32 R4, R5, 0x4, R10 ;  /* 0x0000000405047825 */ /* 0x008fcc00078e000a */
[----:B------:R-:W2:Y:S01]  /*0170*/  LDG.E.CONSTANT R4, desc[UR6][R4.64] ;  /* 0x0000000604047981 */ /* 0x000ea2000c1e9900 */
[----:B------:R-:W-:-:S04]  /*0180*/  IADD3 R0, PT, PT, R0, UR4, RZ ;  /* 0x0000000400007c10 */ /* 0x000fc8000fffe0ff */
[----:B------:R-:W-:Y:S01]  /*0190*/  ISETP.GE.U32.AND P0, PT, R0, UR8, PT ;  /* 0x0000000800007c0c */ /* 0x000fe2000bf06070 */
[----:B--2---:R-:W-:-:S05]  /*01a0*/  FADD R15, R4, R15 ;  /* 0x0000000f040f7221 */ /* 0x004fca0000000000 */
[----:B------:R1:W-:Y:S07]  /*01b0*/  STG.E desc[UR6][R6.64], R15 ;  /* 0x0000000f06007986 */ /* 0x0003ee000c101906 */
[----:B------:R-:W-:Y:S05]  /*01c0*/  @!P0 BRA `(.L_x_119) ;  /* 0xfffffffc00cc8947 */ /* 0x000fea000383ffff */
[----:B------:R-:W-:Y:S05]  /*01d0*/  EXIT ;  /* 0x000000000000794d */ /* 0x000fea0003800000 */
.L_x_120:
        /* <DEDUP_REMOVED lines=10> */
.L_x_357:


//--------------------- .text.VectorAddInPlace    --------------------------
	.section	.text.VectorAddInPlace,"ax",@progbits
	.align	128
        .global         VectorAddInPlace
        .type           VectorAddInPlace,@function
        .size           VectorAddInPlace,(.L_x_358 - VectorAddInPlace)
        .other          VectorAddInPlace,@"STO_CUDA_ENTRY STV_DEFAULT"
VectorAddInPlace:
.text.VectorAddInPlace:
        /* <DEDUP_REMOVED lines=10> */
[----:B------:R-:W2:Y:S01]  /*00a0*/  LDCU.64 UR6, c[0x0][0x358] ;  /* 0x00006b00ff0677ac */ /* 0x000ea20008000a00 */
[----:B------:R-:W3:Y:S01]  /*00b0*/  LDCU UR9, c[0x0][0x390] ;  /* 0x00007200ff0977ac */ /* 0x000ee20008000800 */
[----:B------:R-:W4:Y:S01]  /*00c0*/  LDCU UR10, c[0x0][0x38c] ;  /* 0x00007180ff0a77ac */ /* 0x000f220008000800 */
[----:B-1----:R-:W-:-:S12]  /*00d0*/  UIMAD UR4, UR4, UR5, URZ ;  /* 0x00000005040472a4 */ /* 0x002fd8000f8e02ff */
.L_x_121:
[----:B-1-3--:R-:W-:-:S04]  /*00e0*/  IMAD R3, R0, UR9, RZ ;  /* 0x0000000900037c24 */ /* 0x00afc8000f8e02ff */
[----:B0-----:R-:W-:-:S05]  /*00f0*/  IMAD.WIDE.U32 R2, R3, 0x4, R4 ;  /* 0x0000000403027825 */ /* 0x001fca00078e0004 */
[----:B--2---:R-:W4:Y:S01]  /*0100*/  LDG.E R6, desc[UR6][R2.64] ;  /* 0x0000000602067981 */ /* 0x004f22000c1e1900 */
[----:B------:R-:W-:-:S04]  /*0110*/  IADD3 R0, PT, PT, R0, UR4, RZ ;  /* 0x0000000400007c10 */ /* 0x000fc8000fffe0ff */
[----:B------:R-:W-:Y:S01]  /*0120*/  ISETP.GE.U32.AND P0, PT, R0, UR8, PT ;  /* 0x0000000800007c0c */ /* 0x000fe2000bf06070 */
[----:B----4-:R-:W-:-:S05]  /*0130*/  FADD R7, R6, UR10 ;  /* 0x0000000a06077e21 */ /* 0x010fca0008000000 */
[----:B------:R1:W-:Y:S07]  /*0140*/  STG.E desc[UR6][R2.64], R7 ;  /* 0x0000000702007986 */ /* 0x0003ee000c101906 */
[----:B------:R-:W-:Y:S05]  /*0150*/  @!P0 BRA `(.L_x_121) ;  /* 0xfffffffc00e08947 */ /* 0x000fea000383ffff */
[----:B------:R-:W-:Y:S05]  /*0160*/  EXIT ;  /* 0x000000000000794d */ /* 0x000fea0003800000 */
.L_x_122:
        /* <DEDUP_REMOVED lines=9> */
.L_x_358:


//--------------------- .text.SoftmaxVector       --------------------------
	.section	.text.SoftmaxVector,"ax",@progbits
	.align	128
        .global         SoftmaxVector
        .type           SoftmaxVector,@function
        .size           SoftmaxVector,(.L_x_359 - SoftmaxVector)
        .other          SoftmaxVector,@"STO_CUDA_ENTRY STV_DEFAULT"
SoftmaxVector:
.text.SoftmaxVector:
        /* <DEDUP_REMOVED lines=13> */
[----:B------:R-:W0:Y:S01]  /*00d0*/  LDCU UR10, c[0x0][0x394] ;  /* 0x00007280ff0a77ac */ /* 0x000e220008000800 */
[----:B-1----:R-:W-:-:S12]  /*00e0*/  UIMAD UR4, UR4, UR5, URZ ;  /* 0x00000005040472a4 */ /* 0x002fd8000f8e02ff */
.L_x_123:
[----:B-1--4-:R-:W-:-:S04]  /*00f0*/  IMAD R7, R0, UR9, RZ ;  /* 0x0000000900077c24 */ /* 0x012fc8000f8e02ff */
[----:B0-----:R-:W-:-:S06]  /*0100*/  IMAD.WIDE.U32 R6, R7, 0x4, R2 ;  /* 0x0000000407067825 */ /* 0x001fcc00078e0002 */
[----:B--2---:R-:W2:Y:S01]  /*0110*/  LDG.E.CONSTANT R6, desc[UR6][R6.64] ;  /* 0x0000000606067981 */ /* 0x004ea2000c1e9900 */
[----:B------:R-:W-:Y:S01]  /*0120*/  HFMA2 R9, -RZ, RZ, 0.96630859375, -0.0022525787353515625 ;  /* 0x3bbb989dff097431 */ /* 0x000fe200000001ff */
[----:B------:R-:W-:Y:S01]  /*0130*/  MOV R10, 0x437c0000 ;  /* 0x437c0000000a7802 */ /* 0x000fe20000000f00 */
[----:B--2---:R-:W-:Y:S01]  /*0140*/  FADD R8, R6, -UR10 ;  /* 0x8000000a06087e21 */ /* 0x004fe20008000000 */
[C---:B---3--:R-:W-:Y:S01]  /*0150*/  IMAD.WIDE.U32 R6, R0.reuse, 0x4, R4 ;  /* 0x0000000400067825 */ /* 0x048fe200078e0004 */
[----:B------:R-:W-:-:S03]  /*0160*/  IADD3 R0, PT, PT, R0, UR4, RZ ;  /* 0x0000000400007c10 */ /* 0x000fc6000fffe0ff */
[----:B------:R-:W-:Y:S01]  /*0170*/  FFMA.SAT R9, R8, R9, 0.5 ;  /* 0x3f00000008097423 */ /* 0x000fe20000002009 */
[----:B------:R-:W-:-:S03]  /*0180*/  ISETP.GE.U32.AND P0, PT, R0, UR8, PT ;  /* 0x0000000800007c0c */ /* 0x000fc6000bf06070 */
[----:B------:R-:W-:-:S04]  /*0190*/  FFMA.RM R9, R9, R10, 12582913 ;  /* 0x4b40000109097423 */ /* 0x000fc8000000400a */
[C---:B------:R-:W-:Y:S01]  /*01a0*/  FADD R11, R9.reuse, -12583039 ;  /* 0xcb40007f090b7421 */ /* 0x040fe20000000000 */
[----:B------:R-:W-:-:S03]  /*01b0*/  SHF.L.U32 R9, R9, 0x17, RZ ;  /* 0x0000001709097819 */ /* 0x000fc600000006ff */
[----:B------:R-:W-:-:S04]  /*01c0*/  FFMA R11, R8, 1.4426950216293334961, -R11 ;  /* 0x3fb8aa3b080b7823 */ /* 0x000fc8000000080b */
[----:B------:R-:W-:-:S04]  /*01d0*/  FFMA R11, R8, 1.925963033500011079e-08, R11 ;  /* 0x32a57060080b7823 */ /* 0x000fc8000000000b */
[----:B------:R-:W0:Y:S02]  /*01e0*/  MUFU.EX2 R8, R11 ;  /* 0x0000000b00087308 */ /* 0x000e240000000800 */
[----:B0-----:R-:W-:-:S05]  /*01f0*/  FMUL R9, R9, R8 ;  /* 0x0000000809097220 */ /* 0x001fca0000400000 */
[----:B------:R1:W-:Y:S01]  /*0200*/  STG.E desc[UR6][R6.64], R9 ;  /* 0x0000000906007986 */ /* 0x0003e2000c101906 */
[----:B------:R-:W-:Y:S05]  /*0210*/  @!P0 BRA `(.L_x_123) ;  /* 0xfffffffc00b48947 */ /* 0x000fea000383ffff */
[----:B------:R-:W-:Y:S05]  /*0220*/  EXIT ;  /* 0x000000000000794d */ /* 0x000fea0003800000 */
.L_x_124:
        /* <DEDUP_REMOVED lines=13> */
.L_x_359:


//--------------------- .text.Normalise           --------------------------
	.section	.text.Normalise,"ax",@progbits
	.align	128
        .global         Normalise
        .type           Normalise,@function
        .size           Normalise,(.L_x_335 - Normalise)
        .other          Normalise,@"STO_CUDA_ENTRY STV_DEFAULT"
Normalise:
.text.Normalise:
        /* <DEDUP_REMOVED lines=12> */
[----:B------:R-:W4:Y:S01]  /*00c0*/  LDCU.64 UR8, c[0x0][0x388] ;  /* 0x00007100ff0877ac */ /* 0x000f220008000a00 */
[----:B-1----:R-:W-:-:S12]  /*00d0*/  UIMAD UR4, UR4, UR5, URZ ;  /* 0x00000005040472a4 */ /* 0x002fd8000f8e02ff */
.L_x_127:
[----:B-1-3--:R-:W-:-:S04]  /*00e0*/  IMAD R9, R2, R7, RZ ;  /* 0x0000000702097224 */ /* 0x00afc800078e02ff */
[----:B0-----:R-:W-:-:S05]  /*00f0*/  IMAD.WIDE.U32 R8, R9, 0x4, R4 ;  /* 0x0000000409087825 */ /* 0x001fca00078e0004 */
[----:B--2---:R-:W2:Y:S01]  /*0100*/  LDG.E R0, desc[UR6][R8.64] ;  /* 0x0000000608007981 */ /* 0x004ea2000c1e1900 */
[----:B------:R-:W0:Y:S01]  /*0110*/  MUFU.RCP R3, R6 ;  /* 0x0000000600037308 */ /* 0x000e220000001000 */
[----:B------:R-:W-:Y:S01]  /*0120*/  VIADD R2, R2, UR4 ;  /* 0x0000000402027c36 */ /* 0x000fe20008000000 */
[----:B------:R-:W-:Y:S04]  /*0130*/  BSSY.RECONVERGENT B0, `(.L_x_125) ;  /* 0x000000d000007945 */ /* 0x000fe80003800200 */
[----:B----4-:R-:W-:Y:S01]  /*0140*/  ISETP.GE.U32.AND P2, PT, R2, UR8, PT ;  /* 0x0000000802007c0c */ /* 0x010fe2000bf46070 */
[----:B0-----:R-:W-:-:S04]  /*0150*/  FFMA R10, R3, -R6, 1 ;  /* 0x3f800000030a7423 */ /* 0x001fc80000000806 */
[----:B------:R-:W-:Y:S01]  /*0160*/  FFMA R3, R3, R10, R3 ;  /* 0x0000000a03037223 */ /* 0x000fe20000000003 */
[----:B--2---:R-:W-:-:S04]  /*0170*/  FADD R0, R0, -UR9 ;  /* 0x8000000900007e21 */ /* 0x004fc80008000000 */
[----:B------:R-:W0:Y:S01]  /*0180*/  FCHK P0, R0, R6 ;  /* 0x0000000600007302 */ /* 0x000e220000000000 */
[----:B------:R-:W-:-:S04]  /*0190*/  FFMA R11, R0, R3, RZ ;  /* 0x00000003000b7223 */ /* 0x000fc800000000ff */
[----:B------:R-:W-:-:S04]  /*01a0*/  FFMA R10, R11, -R6, R0 ;  /* 0x800000060b0a7223 */ /* 0x000fc80000000000 */
[----:B------:R-:W-:Y:S01]  /*01b0*/  FFMA R3, R3, R10, R11 ;  /* 0x0000000a03037223 */ /* 0x000fe2000000000b */
[----:B0-----:R-:W-:Y:S06]  /*01c0*/  @!P0 BRA `(.L_x_126) ;  /* 0x00000000000c8947 */ /* 0x001fec0003800000 */
[----:B------:R-:W-:-:S07]  /*01d0*/  MOV R10, 0x1f0 ;  /* 0x000001f0000a7802 */ /* 0x000fce0000000f00 */
[----:B------:R-:W-:Y:S05]  /*01e0*/  CALL.REL.NOINC `($__internal_0_$__cuda_sm3x_div_rn_noftz_f32_slowpath) ;  /* 0x0000000000147944 */ /* 0x000fea0003c00000 */
[----:B------:R-:W-:-:S07]  /*01f0*/  IMAD.MOV.U32 R3, RZ, RZ, R0 ;  /* 0x000000ffff037224 */ /* 0x000fce00078e0000 */
.L_x_126:
[----:B------:R-:W-:Y:S05]  /*0200*/  BSYNC.RECONVERGENT B0 ;  /* 0x0000000000007941 */ /* 0x000fea0003800200 */
.L_x_125:
[----:B------:R1:W-:Y:S01]  /*0210*/  STG.E desc[UR6][R8.64], R3 ;  /* 0x0000000308007986 */ /* 0x0003e2000c101906 */
[----:B------:R-:W-:Y:S05]  /*0220*/  @!P2 BRA `(.L_x_127) ;  /* 0xfffffffc00aca947 */ /* 0x000fea000383ffff */
[----:B------:R-:W-:Y:S05]  /*0230*/  EXIT ;  /* 0x000000000000794d */ /* 0x000fea0003800000 */
        .weak           $__internal_0_$__cuda_sm3x_div_rn_noftz_f32_slowpath
        .type           $__internal_0_$__cuda_sm3x_div_rn_noftz_f32_slowpath,@function
        .size           $__internal_0_$__cuda_sm3x_div_rn_noftz_f32_slowpath,(.L_x_335 - $__internal_0_$__cuda_sm3x_div_rn_noftz_f32_slowpath)
$__internal_0_$__cuda_sm3x_div_rn_noftz_f32_slowpath:
[----:B------:R-:W0:Y:S01]  /*0240*/  LDC R3, c[0x0][0x390] ;  /* 0x0000e400ff037b82 */ /* 0x000e220000000800 */
[--C-:B------:R-:W-:Y:S01]  /*0250*/  SHF.R.U32.HI R11, RZ, 0x17, R0.reuse ;  /* 0x00000017ff0b7819 */ /* 0x100fe20000011600 */
[----:B------:R-:W1:Y:S01]  /*0260*/  LDCU UR5, c[0x0][0x390] ;  /* 0x00007200ff0577ac */ /* 0x000e620008000800 */
[----:B------:R-:W-:Y:S01]  /*0270*/  BSSY.RECONVERGENT B1, `(.L_x_128) ;  /* 0x0000064000017945 */ /* 0x000fe20003800200 */
[----:B------:R-:W-:Y:S01]  /*0280*/  IMAD.MOV.U32 R13, RZ, RZ, R0 ;  /* 0x000000ffff0d7224 */ /* 0x000fe200078e0000 */
[----:B------:R-:W-:-:S05]  /*0290*/  LOP3.LUT R16, R11, 0xff, RZ, 0xc0, !PT ;  /* 0x000000ff0b107812 */ /* 0x000fca00078ec0ff */
[----:B------:R-:W-:Y:S02]  /*02a0*/  VIADD R17, R16, 0xffffffff ;  /* 0xffffffff10117836 */ /* 0x000fe40000000000 */
[----:B-1----:R-:W-:Y:S01]  /*02b0*/  IMAD.U32 R14, RZ, RZ, UR5 ;  /* 0x00000005ff0e7e24 */ /* 0x002fe2000f8e00ff */
[----:B0-----:R-:W-:-:S04]  /*02c0*/  SHF.R.U32.HI R12, RZ, 0x17, R3 ;  /* 0x00000017ff0c7819 */ /* 0x001fc80000011603 */
[----:B------:R-:W-:-:S05]  /*02d0*/  LOP3.LUT R12, R12, 0xff, RZ, 0xc0, !PT ;  /* 0x000000ff0c0c7812 */ /* 0x000fca00078ec0ff */
[----:B------:R-:W-:-:S05]  /*02e0*/  VIADD R15, R12, 0xffffffff ;  /* 0xffffffff0c0f7836 */ /* 0x000fca0000000000 */
[----:B------:R-:W-:-:S04]  /*02f0*/  ISETP.GT.U32.AND P0, PT, R15, 0xfd, PT ;  /* 0x000000fd0f00780c */ /* 0x000fc80003f04070 */
[----:B------:R-:W-:-:S13]  /*0300*/  ISETP.GT.U32.OR P0, PT, R17, 0xfd, P0 ;  /* 0x000000fd1100780c */ /* 0x000fda0000704470 */
[----:B------:R-:W-:Y:S01]  /*0310*/  @!P0 IMAD.MOV.U32 R11, RZ, RZ, RZ ;  /* 0x000000ffff0b8224 */ /* 0x000fe200078e00ff */
[----:B------:R-:W-:Y:S06]  /*0320*/  @!P0 BRA `(.L_x_129) ;  /* 0x00000000005c8947 */ /* 0x000fec0003800000 */
[----:B------:R-:W-:Y:S02]  /*0330*/  FSETP.GTU.FTZ.AND P1, PT, |R3|, +INF , PT ;  /* 0x7f8000000300780b */ /* 0x000fe40003f3c200 */
[----:B------:R-:W-:-:S04]  /*0340*/  FSETP.GTU.FTZ.AND P0, PT, |R0|, +INF , PT ;  /* 0x7f8000000000780b */ /* 0x000fc80003f1c200 */
[----:B------:R-:W-:-:S13]  /*0350*/  PLOP3.LUT P0, PT, P0, P1, PT, 0xf8, 0x8f ;  /* 0x00000000008f781c */ /* 0x000fda0000703f70 */
[----:B------:R-:W-:Y:S05]  /*0360*/  @P0 BRA `(.L_x_130) ;  /* 0x00000004004c0947 */ /* 0x000fea0003800000 */
[----:B------:R-:W-:-:S13]  /*0370*/  LOP3.LUT P0, RZ, R14, 0x7fffffff, R13, 0xc8, !PT ;  /* 0x7fffffff0eff7812 */ /* 0x000fda000780c80d */
[----:B------:R-:W-:Y:S05]  /*0380*/  @!P0 BRA `(.L_x_131) ;  /* 0x00000004003c8947 */ /* 0x000fea0003800000 */
[C---:B------:R-:W-:Y:S02]  /*0390*/  FSETP.NEU.FTZ.AND P3, PT, |R0|.reuse, +INF , PT ;  /* 0x7f8000000000780b */ /* 0x040fe40003f7d200 */
[----:B------:R-:W-:Y:S02]  /*03a0*/  FSETP.NEU.FTZ.AND P1, PT, |R3|, +INF , PT ;  /* 0x7f8000000300780b */ /* 0x000fe40003f3d200 */
[----:B------:R-:W-:-:S11]  /*03b0*/  FSETP.NEU.FTZ.AND P0, PT, |R0|, +INF , PT ;  /* 0x7f8000000000780b */ /* 0x000fd60003f1d200 */
[----:B------:R-:W-:Y:S05]  /*03c0*/  @!P1 BRA !P3, `(.L_x_131) ;  /* 0x00000004002c9947 */ /* 0x000fea0005800000 */
[----:B------:R-:W-:-:S04]  /*03d0*/  LOP3.LUT P3, RZ, R13, 0x7fffffff, RZ, 0xc0, !PT ;  /* 0x7fffffff0dff7812 */ /* 0x000fc8000786c0ff */
[----:B------:R-:W-:-:S13]  /*03e0*/  PLOP3.LUT P1, PT, P1, P3, PT, 0x2f, 0xf2 ;  /* 0x0000000000f2781c */ /* 0x000fda0000f26577 */
[----:B------:R-:W-:Y:S05]  /*03f0*/  @P1 BRA `(.L_x_132) ;  /* 0x0000000400181947 */ /* 0x000fea0003800000 */
[----:B------:R-:W-:-:S04]  /*0400*/  LOP3.LUT P1, RZ, R14, 0x7fffffff, RZ, 0xc0, !PT ;  /* 0x7fffffff0eff7812 */ /* 0x000fc8000782c0ff */
[----:B------:R-:W-:-:S13]  /*0410*/  PLOP3.LUT P0, PT, P0, P1, PT, 0x2f, 0xf2 ;  /* 0x0000000000f2781c */ /* 0x000fda0000702577 */
[----:B------:R-:W-:Y:S05]  /*0420*/  @P0 BRA `(.L_x_133) ;  /* 0x0000000400000947 */ /* 0x000fea0003800000 */
[----:B------:R-:W-:Y:S02]  /*0430*/  ISETP.GE.AND P0, PT, R17, RZ, PT ;  /* 0x000000ff1100720c */ /* 0x000fe40003f06270 */
[----:B------:R-:W-:-:S11]  /*0440*/  ISETP.GE.AND P1, PT, R15, RZ, PT ;  /* 0x000000ff0f00720c */ /* 0x000fd60003f26270 */
[----:B------:R-:W-:Y:S02]  /*0450*/  @P0 IMAD.MOV.U32 R11, RZ, RZ, RZ ;  /* 0x000000ffff0b0224 */ /* 0x000fe400078e00ff */
[----:B------:R-:W-:Y:S01]  /*0460*/  @!P0 FFMA R13, R0, 1.84467440737095516160e+19, RZ ;  /* 0x5f800000000d8823 */ /* 0x000fe200000000ff */
[----:B------:R-:W-:Y:S02]  /*0470*/  @!P0 IMAD.MOV.U32 R11, RZ, RZ, -0x40 ;  /* 0xffffffc0ff0b8424 */ /* 0x000fe400078e00ff */
[----:B------:R-:W-:Y:S02]  /*0480*/  @!P1 FFMA R14, R3, 1.84467440737095516160e+19, RZ ;  /* 0x5f800000030e9823 */ /* 0x000fe400000000ff */
[----:B------:R-:W-:-:S07]  /*0490*/  @!P1 VIADD R11, R11, 0x40 ;  /* 0x000000400b0b9836 */ /* 0x000fce0000000000 */
.L_x_129:
[----:B------:R-:W-:Y:S01]  /*04a0*/  LEA R3, R12, 0xc0800000, 0x17 ;  /* 0xc08000000c037811 */ /* 0x000fe200078eb8ff */
[----:B------:R-:W-:Y:S04]  /*04b0*/  BSSY.RECONVERGENT B2, `(.L_x_134) ;  /* 0x0000036000027945 */ /* 0x000fe80003800200 */
[----:B------:R-:W-:Y:S02]  /*04c0*/  IMAD.IADD R14, R14, 0x1, -R3 ;  /* 0x000000010e0e7824 */ /* 0x000fe400078e0a03 */
[----:B------:R-:W-:Y:S02]  /*04d0*/  VIADD R3, R16, 0xffffff81 ;  /* 0xffffff8110037836 */ /* 0x000fe40000000000 */
[----:B------:R-:W0:Y:S01]  /*04e0*/  MUFU.RCP R15, R14 ;  /* 0x0000000e000f7308 */ /* 0x000e220000001000 */
[----:B------:R-:W-:Y:S01]  /*04f0*/  FADD.FTZ R17, -R14, -RZ ;  /* 0x800000ff0e117221 */ /* 0x000fe20000010100 */
[C---:B------:R-:W-:Y:S01]  /*0500*/  IMAD R0, R3.reuse, -0x800000, R13 ;  /* 0xff80000003007824 */ /* 0x040fe200078e020d */
[----:B------:R-:W-:-:S05]  /*0510*/  IADD3 R12, PT, PT, R3, 0x7f, -R12 ;  /* 0x0000007f030c7810 */ /* 0x000fca0007ffe80c */
[----:B------:R-:W-:Y:S02]  /*0520*/  IMAD.IADD R12, R12, 0x1, R11 ;  /* 0x000000010c0c7824 */ /* 0x000fe400078e020b */
[----:B0-----:R-:W-:-:S04]  /*0530*/  FFMA R16, R15, R17, 1 ;  /* 0x3f8000000f107423 */ /* 0x001fc80000000011 */
[----:B------:R-:W-:-:S04]  /*0540*/  FFMA R18, R15, R16, R15 ;  /* 0x000000100f127223 */ /* 0x000fc8000000000f */
[----:B------:R-:W-:-:S04]  /*0550*/  FFMA R13, R0, R18, RZ ;  /* 0x00000012000d7223 */ /* 0x000fc800000000ff */
[----:B------:R-:W-:-:S04]  /*0560*/  FFMA R16, R17, R13, R0 ;  /* 0x0000000d11107223 */ /* 0x000fc80000000000 */
[----:B------:R-:W-:-:S04]  /*0570*/  FFMA R13, R18, R16, R13 ;  /* 0x00000010120d7223 */ /* 0x000fc8000000000d */
[----:B------:R-:W-:-:S04]  /*0580*/  FFMA R16, R17, R13, R0 ;  /* 0x0000000d11107223 */ /* 0x000fc80000000000 */
[----:B------:R-:W-:-:S05]  /*0590*/  FFMA R0, R18, R16, R13 ;  /* 0x0000001012007223 */ /* 0x000fca000000000d */
[----:B------:R-:W-:-:S04]  /*05a0*/  SHF.R.U32.HI R3, RZ, 0x17, R0 ;  /* 0x00000017ff037819 */ /* 0x000fc80000011600 */
[----:B------:R-:W-:-:S05]  /*05b0*/  LOP3.LUT R3, R3, 0xff, RZ, 0xc0, !PT ;  /* 0x000000ff03037812 */ /* 0x000fca00078ec0ff */
[----:B------:R-:W-:-:S04]  /*05c0*/  IMAD.IADD R15, R3, 0x1, R12 ;  /* 0x00000001030f7824 */ /* 0x000fc800078e020c */
[----:B------:R-:W-:-:S05]  /*05d0*/  VIADD R3, R15, 0xffffffff ;  /* 0xffffffff0f037836 */ /* 0x000fca0000000000 */
[----:B------:R-:W-:-:S13]  /*05e0*/  ISETP.GE.U32.AND P0, PT, R3, 0xfe, PT ;  /* 0x000000fe0300780c */ /* 0x000fda0003f06070 */
[----:B------:R-:W-:Y:S05]  /*05f0*/  @!P0 BRA `(.L_x_135) ;  /* 0x0000000000808947 */ /* 0x000fea0003800000 */
[----:B------:R-:W-:-:S13]  /*0600*/  ISETP.GT.AND P0, PT, R15, 0xfe, PT ;  /* 0x000000fe0f00780c */ /* 0x000fda0003f04270 */
[----:B------:R-:W-:Y:S05]  /*0610*/  @P0 BRA `(.L_x_136) ;  /* 0x00000000006c0947 */ /* 0x000fea0003800000 */
[----:B------:R-:W-:-:S13]  /*0620*/  ISETP.GE.AND P0, PT, R15, 0x1, PT ;  /* 0x000000010f00780c */ /* 0x000fda0003f06270 */
[----:B------:R-:W-:Y:S05]  /*0630*/  @P0 BRA `(.L_x_137) ;  /* 0x0000000000740947 */ /* 0x000fea0003800000 */
[----:B------:R-:W-:Y:S02]  /*0640*/  ISETP.GE.AND P0, PT, R15, -0x18, PT ;  /* 0xffffffe80f00780c */ /* 0x000fe40003f06270 */
[----:B------:R-:W-:-:S11]  /*0650*/  LOP3.LUT R0, R0, 0x80000000, RZ, 0xc0, !PT ;  /* 0x8000000000007812 */ /* 0x000fd600078ec0ff */
[----:B------:R-:W-:Y:S05]  /*0660*/  @!P0 BRA `(.L_x_137) ;  /* 0x0000000000688947 */ /* 0x000fea0003800000 */
[CCC-:B------:R-:W-:Y:S01]  /*0670*/  FFMA.RZ R3, R18.reuse, R16.reuse, R13.reuse ;  /* 0x0000001012037223 */ /* 0x1c0fe2000000c00d */
[C---:B------:R-:W-:Y:S02]  /*0680*/  VIADD R14, R15.reuse, 0x20 ;  /* 0x000000200f0e7836 */ /* 0x040fe40000000000 */
[CCC-:B------:R-:W-:Y:S01]  /*0690*/  FFMA.RM R12, R18.reuse, R16.reuse, R13.reuse ;  /* 0x00000010120c7223 */ /* 0x1c0fe2000000400d */
[----:B------:R-:W-:Y:S02]  /*06a0*/  ISETP.NE.AND P3, PT, R15, RZ, PT ;  /* 0x000000ff0f00720c */ /* 0x000fe40003f65270 */
[----:B------:R-:W-:Y:S01]  /*06b0*/  LOP3.LUT R11, R3, 0x7fffff, RZ, 0xc0, !PT ;  /* 0x007fffff030b7812 */ /* 0x000fe200078ec0ff */
[----:B------:R-:W-:Y:S01]  /*06c0*/  FFMA.RP R3, R18, R16, R13 ;  /* 0x0000001012037223 */ /* 0x000fe2000000800d */
[----:B------:R-:W-:Y:S01]  /*06d0*/  IMAD.MOV R13, RZ, RZ, -R15 ;  /* 0x000000ffff0d7224 */ /* 0x000fe200078e0a0f */
[----:B------:R-:W-:Y:S02]  /*06e0*/  ISETP.NE.AND P1, PT, R15, RZ, PT ;  /* 0x000000ff0f00720c */ /* 0x000fe40003f25270 */
[----:B------:R-:W-:-:S02]  /*06f0*/  LOP3.LUT R11, R11, 0x800000, RZ, 0xfc, !PT ;  /* 0x008000000b0b7812 */ /* 0x000fc400078efcff */
[----:B------:R-:W-:Y:S02]  /*0700*/  FSETP.NEU.FTZ.AND P0, PT, R3, R12, PT ;  /* 0x0000000c0300720b */ /* 0x000fe40003f1d000 */
[----:B------:R-:W-:Y:S02]  /*0710*/  SHF.L.U32 R14, R11, R14, RZ ;  /* 0x0000000e0b0e7219 */ /* 0x000fe400000006ff */
[----:B------:R-:W-:Y:S02]  /*0720*/  SEL R12, R13, RZ, P3 ;  /* 0x000000ff0d0c7207 */ /* 0x000fe40001800000 */
[----:B------:R-:W-:Y:S02]  /*0730*/  ISETP.NE.AND P1, PT, R14, RZ, P1 ;  /* 0x000000ff0e00720c */ /* 0x000fe40000f25270 */
[----:B------:R-:W-:Y:S02]  /*0740*/  SHF.R.U32.HI R12, RZ, R12, R11 ;  /* 0x0000000cff0c7219 */ /* 0x000fe4000001160b */
[----:B------:R-:W-:-:S02]  /*0750*/  PLOP3.LUT P0, PT, P0, P1, PT, 0xf8, 0x8f ;  /* 0x00000000008f781c */ /* 0x000fc40000703f70 */
[----:B------:R-:W-:Y:S02]  /*0760*/  SHF.R.U32.HI R14, RZ, 0x1, R12 ;  /* 0x00000001ff0e7819 */ /* 0x000fe4000001160c */
[----:B------:R-:W-:-:S04]  /*0770*/  SEL R3, RZ, 0x1, !P0 ;  /* 0x00000001ff037807 */ /* 0x000fc80004000000 */
[----:B------:R-:W-:-:S04]  /*0780*/  LOP3.LUT R3, R3, 0x1, R14, 0xf8, !PT ;  /* 0x0000000103037812 */ /* 0x000fc800078ef80e */
[----:B------:R-:W-:-:S05]  /*0790*/  LOP3.LUT R3, R3, R12, RZ, 0xc0, !PT ;  /* 0x0000000c03037212 */ /* 0x000fca00078ec0ff */
[----:B------:R-:W-:-:S05]  /*07a0*/  IMAD.IADD R3, R14, 0x1, R3 ;  /* 0x000000010e037824 */ /* 0x000fca00078e0203 */
[----:B------:R-:W-:Y:S01]  /*07b0*/  LOP3.LUT R0, R3, R0, RZ, 0xfc, !PT ;  /* 0x0000000003007212 */ /* 0x000fe200078efcff */
[----:B------:R-:W-:Y:S06]  /*07c0*/  BRA `(.L_x_137) ;  /* 0x0000000000107947 */ /* 0x000fec0003800000 */
.L_x_136:
[----:B------:R-:W-:-:S04]  /*07d0*/  LOP3.LUT R0, R0, 0x80000000, RZ, 0xc0, !PT ;  /* 0x8000000000007812 */ /* 0x000fc800078ec0ff */
[----:B------:R-:W-:Y:S01]  /*07e0*/  LOP3.LUT R0, R0, 0x7f800000, RZ, 0xfc, !PT ;  /* 0x7f80000000007812 */ /* 0x000fe200078efcff */
[----:B------:R-:W-:Y:S06]  /*07f0*/  BRA `(.L_x_137) ;  /* 0x0000000000047947 */ /* 0x000fec0003800000 */
.L_x_135:
[----:B------:R-:W-:-:S07]  /*0800*/  IMAD R0, R12, 0x800000, R0 ;  /* 0x008000000c007824 */ /* 0x000fce00078e0200 */
.L_x_137:
[----:B------:R-:W-:Y:S05]  /*0810*/  BSYNC.RECONVERGENT B2 ;  /* 0x0000000000027941 */ /* 0x000fea0003800200 */
.L_x_134:
[----:B------:R-:W-:Y:S05]  /*0820*/  BRA `(.L_x_138) ;  /* 0x0000000000207947 */ /* 0x000fea0003800000 */
.L_x_133:
[----:B------:R-:W-:-:S04]  /*0830*/  LOP3.LUT R0, R14, 0x80000000, R13, 0x48, !PT ;  /* 0x800000000e007812 */ /* 0x000fc800078e480d */
[----:B------:R-:W-:Y:S01]  /*0840*/  LOP3.LUT R0, R0, 0x7f800000, RZ, 0xfc, !PT ;  /* 0x7f80000000007812 */ /* 0x000fe200078efcff */
[----:B------:R-:W-:Y:S06]  /*0850*/  BRA `(.L_x_138) ;  /* 0x0000000000147947 */ /* 0x000fec0003800000 */
.L_x_132:
[----:B------:R-:W-:Y:S01]  /*0860*/  LOP3.LUT R0, R14, 0x80000000, R13, 0x48, !PT ;  /* 0x800000000e007812 */ /* 0x000fe200078e480d */
[----:B------:R-:W-:Y:S06]  /*0870*/  BRA `(.L_x_138) ;  /* 0x00000000000c7947 */ /* 0x000fec0003800000 */
.L_x_131:
[----:B------:R-:W0:Y:S01]  /*0880*/  MUFU.RSQ R0, -QNAN ;  /* 0xffc0000000007908 */ /* 0x000e220000001400 */
[----:B------:R-:W-:Y:S05]  /*0890*/  BRA `(.L_x_138) ;  /* 0x0000000000047947 */ /* 0x000fea0003800000 */
.L_x_130:
[----:B------:R-:W-:-:S07]  /*08a0*/  FADD.FTZ R0, R0, R3 ;  /* 0x0000000300007221 */ /* 0x000fce0000010000 */
.L_x_138:
[----:B------:R-:W-:Y:S05]  /*08b0*/  BSYNC.RECONVERGENT B1 ;  /* 0x0000000000017941 */ /* 0x000fea0003800200 */
.L_x_128:
[----:B------:R-:W-:-:S04]  /*08c0*/  IMAD.MOV.U32 R11, RZ, RZ, 0x0 ;  /* 0x00000000ff0b7424 */ /* 0x000fc800078e00ff */
[----:B0-----:R-:W-:Y:S05]  /*08d0*/  RET.REL.NODEC R10 `(Normalise) ;  /* 0xfffffff40ac87950 */ /* 0x001fea0003c3ffff */
.L_x_139:
        /* <DEDUP_REMOVED lines=10> */
.L_x_335:


//--------------------- .text.Exp                 --------------------------
	.section	.text.Exp,"ax",@progbits
	.align	128
        .global         Exp
        .type           Exp,@function
        .size           Exp,(.L_x_361 - Exp)
        .other          Exp,@"STO_CUDA_ENTRY STV_DEFAULT"
Exp:
.text.Exp:
        /* <DEDUP_REMOVED lines=15> */
.L_x_140:
[----:B-1--4-:R-:W-:-:S04]  /*00f0*/  IMAD R7, R0, UR9, RZ ;  /* 0x0000000900077c24 */ /* 0x012fc8000f8e02ff */
[----:B0-----:R-:W-:-:S06]  /*0100*/  IMAD.WIDE.U32 R6, R7, 0x4, R2 ;  /* 0x0000000407067825 */ /* 0x001fcc00078e0002 */
[----:B--2---:R-:W2:Y:S01]  /*0110*/  LDG.E.CONSTANT R6, desc[UR6][R6.64] ;  /* 0x0000000606067981 */ /* 0x004ea2000c1e9900 */
[----:B------:R-:W-:Y:S01]  /*0120*/  HFMA2 R9, -RZ, RZ, 0.96630859375, -0.0022525787353515625 ;  /* 0x3bbb989dff097431 */ /* 0x000fe200000001ff */
[----:B------:R-:W-:-:S04]  /*0130*/  MOV R11, 0x437c0000 ;  /* 0x437c0000000b7802 */ /* 0x000fc80000000f00 */
[----:B--2---:R-:W-:-:S04]  /*0140*/  FFMA.SAT R8, R6, R9, 0.5 ;  /* 0x3f00000006087423 */ /* 0x004fc80000002009 */
[----:B------:R-:W-:Y:S01]  /*0150*/  FFMA.RM R8, R8, R11, 12582913 ;  /* 0x4b40000108087423 */ /* 0x000fe2000000400b */
[C---:B------:R-:W-:Y:S01]  /*0160*/  IMAD R11, R0.reuse, UR10, RZ ;  /* 0x0000000a000b7c24 */ /* 0x040fe2000f8e02ff */
[----:B------:R-:W-:Y:S02]  /*0170*/  IADD3 R0, PT, PT, R0, UR4, RZ ;  /* 0x0000000400007c10 */ /* 0x000fe4000fffe0ff */
[C---:B------:R-:W-:Y:S01]  /*0180*/  FADD R9, R8.reuse, -12583039 ;  /* 0xcb40007f08097421 */ /* 0x040fe20000000000 */
[----:B------:R-:W-:Y:S02]  /*0190*/  SHF.L.U32 R8, R8, 0x17, RZ ;  /* 0x0000001708087819 */ /* 0x000fe400000006ff */
[----:B------:R-:W-:Y:S01]  /*01a0*/  ISETP.GE.U32.AND P0, PT, R0, UR8, PT ;  /* 0x0000000800007c0c */ /* 0x000fe2000bf06070 */
[----:B------:R-:W-:-:S04]  /*01b0*/  FFMA R9, R6, 1.4426950216293334961, -R9 ;  /* 0x3fb8aa3b06097823 */ /* 0x000fc80000000809 */
[----:B------:R-:W-:Y:S01]  /*01c0*/  FFMA R9, R6, 1.925963033500011079e-08, R9 ;  /* 0x32a5706006097823 */ /* 0x000fe20000000009 */
[----:B---3--:R-:W-:-:S05]  /*01d0*/  IMAD.WIDE.U32 R6, R11, 0x4, R4 ;  /* 0x000000040b067825 */ /* 0x008fca00078e0004 */
[----:B------:R-:W0:Y:S02]  /*01e0*/  MUFU.EX2 R9, R9 ;  /* 0x0000000900097308 */ /* 0x000e240000000800 */
[----:B0-----:R-:W-:-:S05]  /*01f0*/  FMUL R11, R8, R9 ;  /* 0x00000009080b7220 */ /* 0x001fca0000400000 */
[----:B------:R1:W-:Y:S01]  /*0200*/  STG.E desc[UR6][R6.64], R11 ;  /* 0x0000000b06007986 */ /* 0x0003e2000c101906 */
[----:B------:R-:W-:Y:S05]  /*0210*/  @!P0 BRA `(.L_x_140) ;  /* 0xfffffffc00b48947 */ /* 0x000fea000383ffff */
[----:B------:R-:W-:Y:S05]  /*0220*/  EXIT ;  /* 0x000000000000794d */ /* 0x000fea0003800000 */
.L_x_141:
        /* <DEDUP_REMOVED lines=13> */
.L_x_361:


//--------------------- .text.Log                 --------------------------
	.section	.text.Log,"ax",@progbits
	.align	128
        .global         Log
        .type           Log,@function
        .size           Log,(.L_x_362 - Log)
        .other          Log,@"STO_CUDA_ENTRY STV_DEFAULT"
Log:
.text.Log:
        /* <DEDUP_REMOVED lines=15> */
.L_x_142:
[----:B-1--4-:R-:W-:-:S04]  /*00f0*/  IMAD R7, R0, UR9, RZ ;  /* 0x0000000900077c24 */ /* 0x012fc8000f8e02ff */
[----:B0-----:R-:W-:-:S05]  /*0100*/  IMAD.WIDE.U32 R6, R7, 0x4, R2 ;  /* 0x0000000407067825 */ /* 0x001fca00078e0002 */
[----:B--2---:R0:W2:Y:S01]  /*0110*/  LDG.E.CONSTANT R8, desc[UR6][R6.64] ;  /* 0x0000000606087981 */ /* 0x0040a2000c1e9900 */
[----:B------:R-:W-:Y:S02]  /*0120*/  HFMA2 R11, -RZ, RZ, 1.5048828125, 33.21875 ;  /* 0x3e055027ff0b7431 */ /* 0x000fe400000001ff */
[C---:B0-----:R-:W-:Y:S01]  /*0130*/  IMAD R7, R0.reuse, UR10, RZ ;  /* 0x0000000a00077c24 */ /* 0x041fe2000f8e02ff */
[----:B------:R-:W-:Y:S02]  /*0140*/  IADD3 R0, PT, PT, R0, UR4, RZ ;  /* 0x0000000400007c10 */ /* 0x000fe4000fffe0ff */
[----:B--2---:R-:W-:-:S04]  /*0150*/  FSETP.GEU.AND P0, PT, R8, 1.175494350822287508e-38, PT ;  /* 0x008000000800780b */ /* 0x004fc80003f0e000 */
[----:B------:R-:W-:-:S09]  /*0160*/  FSEL R6, RZ, -23, P0 ;  /* 0xc1b80000ff067808 */ /* 0x000fd20000000000 */
[----:B------:R-:W-:-:S05]  /*0170*/  @!P0 FMUL R8, R8, 8388608 ;  /* 0x4b00000008088820 */ /* 0x000fca0000400000 */
[C---:B------:R-:W-:Y:S02]  /*0180*/  IADD3 R9, PT, PT, R8.reuse, -0x3f2aaaab, RZ ;  /* 0xc0d5555508097810 */ /* 0x040fe40007ffe0ff */
[----:B------:R-:W-:Y:S02]  /*0190*/  ISETP.GT.U32.AND P0, PT, R8, 0x7f7fffff, PT ;  /* 0x7f7fffff0800780c */ /* 0x000fe40003f04070 */
[----:B------:R-:W-:-:S04]  /*01a0*/  LOP3.LUT R9, R9, 0xff800000, RZ, 0xc0, !PT ;  /* 0xff80000009097812 */ /* 0x000fc800078ec0ff */
[-C--:B------:R-:W-:Y:S02]  /*01b0*/  IADD3 R10, PT, PT, R8, -R9.reuse, RZ ;  /* 0x80000009080a7210 */ /* 0x080fe40007ffe0ff */
[----:B------:R-:W-:-:S03]  /*01c0*/  I2FP.F32.S32 R9, R9 ;  /* 0x0000000900097245 */ /* 0x000fc60000201400 */
[----:B------:R-:W-:Y:S02]  /*01d0*/  FADD R10, R10, -1 ;  /* 0xbf8000000a0a7421 */ /* 0x000fe40000000000 */
[----:B------:R-:W-:Y:S01]  /*01e0*/  FFMA R6, R9, 1.1920928955078125e-07, R6 ;  /* 0x3400000009067823 */ /* 0x000fe20000000006 */
[----:B------:R-:W-:Y:S01]  /*01f0*/  MOV R9, 0x7f800000 ;  /* 0x7f80000000097802 */ /* 0x000fe20000000f00 */
[----:B------:R-:W-:-:S04]  /*0200*/  FFMA R11, R10, -R11, 0.14084610342979431152 ;  /* 0x3e1039f60a0b7423 */ /* 0x000fc8000000080b */
[----:B------:R-:W-:-:S04]  /*0210*/  FFMA R11, R10, R11, -0.12148627638816833496 ;  /* 0xbdf8cdcc0a0b7423 */ /* 0x000fc8000000000b */
[----:B------:R-:W-:-:S04]  /*0220*/  FFMA R11, R10, R11, 0.13980610668659210205 ;  /* 0x3e0f29550a0b7423 */ /* 0x000fc8000000000b */
[----:B------:R-:W-:-:S04]  /*0230*/  FFMA R11, R10, R11, -0.16684235632419586182 ;  /* 0xbe2ad8b90a0b7423 */ /* 0x000fc8000000000b */
[----:B------:R-:W-:-:S04]  /*0240*/  FFMA R11, R10, R11, 0.20012299716472625732 ;  /* 0x3e4ced0b0a0b7423 */ /* 0x000fc8000000000b */
[----:B------:R-:W-:-:S04]  /*0250*/  FFMA R11, R10, R11, -0.24999669194221496582 ;  /* 0xbe7fff220a0b7423 */ /* 0x000fc8000000000b */
[----:B------:R-:W-:-:S04]  /*0260*/  FFMA R11, R10, R11, 0.33333182334899902344 ;  /* 0x3eaaaa780a0b7423 */ /* 0x000fc8000000000b */
[----:B------:R-:W-:-:S04]  /*0270*/  FFMA R11, R10, R11, -0.5 ;  /* 0xbf0000000a0b7423 */ /* 0x000fc8000000000b */
[----:B------:R-:W-:-:S04]  /*0280*/  FMUL R11, R10, R11 ;  /* 0x0000000b0a0b7220 */ /* 0x000fc80000400000 */
[----:B------:R-:W-:-:S04]  /*0290*/  FFMA R11, R10, R11, R10 ;  /* 0x0000000b0a0b7223 */ /* 0x000fc8000000000a */
[----:B------:R-:W-:Y:S01]  /*02a0*/  FFMA R11, R6, 0.69314718246459960938, R11 ;  /* 0x3f317218060b7823 */ /* 0x000fe2000000000b */
[C---:B------:R-:W-:Y:S01]  /*02b0*/  @P0 FFMA R11, R8.reuse, R9, +INF ;  /* 0x7f800000080b0423 */ /* 0x040fe20000000009 */
[----:B------:R-:W-:Y:S01]  /*02c0*/  FSETP.NEU.AND P0, PT, R8, RZ, PT ;  /* 0x000000ff0800720b */ /* 0x000fe20003f0d000 */
[----:B---3--:R-:W-:-:S03]  /*02d0*/  IMAD.WIDE.U32 R6, R7, 0x4, R4 ;  /* 0x0000000407067825 */ /* 0x008fc600078e0004 */
[----:B------:R-:W-:Y:S02]  /*02e0*/  FSEL R11, R11, -INF , P0 ;  /* 0xff8000000b0b7808 */ /* 0x000fe40000000000 */
[----:B------:R-:W-:-:S03]  /*02f0*/  ISETP.GE.U32.AND P0, PT, R0, UR8, PT ;  /* 0x0000000800007c0c */ /* 0x000fc6000bf06070 */
[----:B------:R1:W-:Y:S10]  /*0300*/  STG.E desc[UR6][R6.64], R11 ;  /* 0x0000000b06007986 */ /* 0x0003f4000c101906 */
[----:B------:R-:W-:Y:S05]  /*0310*/  @!P0 BRA `(.L_x_142) ;  /* 0xfffffffc00748947 */ /* 0x000fea000383ffff */
[----:B------:R-:W-:Y:S05]  /*0320*/  EXIT ;  /* 0x000000000000794d */ /* 0x000fea0003800000 */
.L_x_143:
        /* <DEDUP_REMOVED lines=13> */
.L_x_362:


//--------------------- .text.Abs                 --------------------------
	.section	.text.Abs,"ax",@progbits
	.align	128
        .global         Abs
        .type           Abs,@function
        .size           Abs,(.L_x_363 - Abs)
        .other          Abs,@"STO_CUDA_ENTRY STV_DEFAULT"
Abs:
.text.Abs:
        /* <DEDUP_REMOVED lines=15> */
.L_x_144:
[----:B----4-:R-:W-:-:S04]  /*00f0*/  IMAD R3, R0, UR9, RZ ;  /* 0x0000000900037c24 */ /* 0x010fc8000f8e02ff */
[----:B0-----:R-:W-:-:S06]  /*0100*/  IMAD.WIDE.U32 R2, R3, 0x4, R6 ;  /* 0x0000000403027825 */ /* 0x001fcc00078e0006 */
[----:B--2---:R-:W2:Y:S01]  /*0110*/  LDG.E.CONSTANT R2, desc[UR6][R2.64] ;  /* 0x0000000602027981 */ /* 0x004ea2000c1e9900 */
[C---:B-1----:R-:W-:Y:S01]  /*0120*/  IMAD R5, R0.reuse, UR10, RZ ;  /* 0x0000000a00057c24 */ /* 0x042fe2000f8e02ff */
[----:B------:R-:W-:-:S03]  /*0130*/  IADD3 R0, PT, PT, R0, UR4, RZ ;  /* 0x0000000400007c10 */ /* 0x000fc6000fffe0ff */
[----:B---3--:R-:W-:Y:S01]  /*0140*/  IMAD.WIDE.U32 R4, R5, 0x4, R8 ;  /* 0x0000000405047825 */ /* 0x008fe200078e0008 */
[----:B------:R-:W-:-:S03]  /*0150*/  ISETP.GE.U32.AND P0, PT, R0, UR8, PT ;  /* 0x0000000800007c0c */ /* 0x000fc6000bf06070 */
[----:B--2---:R-:W-:-:S05]  /*0160*/  FADD R11, |R2|, -RZ ;  /* 0x800000ff020b7221 */ /* 0x004fca0000000200 */
[----:B------:R1:W-:Y:S05]  /*0170*/  STG.E desc[UR6][R4.64], R11 ;  /* 0x0000000b04007986 */ /* 0x0003ea000c101906 */
[----:B------:R-:W-:Y:S05]  /*0180*/  @!P0 BRA `(.L_x_144) ;  /* 0xfffffffc00d88947 */ /* 0x000fea000383ffff */
[----:B------:R-:W-:Y:S05]  /*0190*/  EXIT ;  /* 0x000000000000794d */ /* 0x000fea0003800000 */
.L_x_145:
        /* <DEDUP_REMOVED lines=14> */
.L_x_363:


//--------------------- .text.CosineDistance      --------------------------
	.section	.text.CosineDistance,"ax",@progbits
	.align	128
        .global         CosineDistance
        .type           CosineDistance,@function
        .size           CosineDistance,(.L_x_364 - CosineDistance)
        .other          CosineDistance,@"STO_CUDA_ENTRY STV_DEFAULT"
CosineDistance:
.text.CosineDistance:
        /* <DEDUP_REMOVED lines=15> */
[----:B-1----:R-:W-:-:S07]  /*00f0*/  UIMAD UR4, UR4, UR5, URZ ;  /* 0x00000005040472a4 */ /* 0x002fce000f8e02ff */
[----:B------:R-:W1:Y:S08]  /*0100*/  LDC.64 R8, c[0x0][0x380] ;  /* 0x0000e000ff087b82 */ /* 0x000e700000000a00 */
[----:B--2-4-:R-:W0:Y:S02]  /*0110*/  LDC.64 R10, c[0x0][0x388] ;  /* 0x0000e200ff0a7b82 */ /* 0x014e240000000a00 */
.L_x_146:
[C---:B------:R-:W-:Y:S02]  /*0120*/  IMAD R13, R0.reuse, UR9, RZ ;  /* 0x00000009000d7c24 */ /* 0x040fe4000f8e02ff */
[----:B0-----:R-:W-:Y:S02]  /*0130*/  IMAD R15, R0, UR10, RZ ;  /* 0x0000000a000f7c24 */ /* 0x001fe4000f8e02ff */
[----:B-1----:R-:W-:-:S04]  /*0140*/  IMAD.WIDE.U32 R12, R13, 0x4, R8 ;  /* 0x000000040d0c7825 */ /* 0x002fc800078e0008 */
[----:B------:R-:W-:Y:S02]  /*0150*/  IMAD.WIDE.U32 R14, R15, 0x4, R10 ;  /* 0x000000040f0e7825 */ /* 0x000fe400078e000a */
[----:B--2---:R-:W2:Y:S04]  /*0160*/  LDG.E.CONSTANT R12, desc[UR6][R12.64] ;  /* 0x000000060c0c7981 */ /* 0x004ea8000c1e9900 */
[----:B------:R-:W4:Y:S01]  /*0170*/  LDG.E.CONSTANT R15, desc[UR6][R14.64] ;  /* 0x000000060e0f7981 */ /* 0x000f22000c1e9900 */
[----:B------:R-:W-:-:S04]  /*0180*/  IADD3 R0, PT, PT, R0, UR4, RZ ;  /* 0x0000000400007c10 */ /* 0x000fc8000fffe0ff */
[----:B------:R-:W-:Y:S01]  /*0190*/  ISETP.GE.U32.AND P0, PT, R0, UR8, PT ;  /* 0x0000000800007c0c */ /* 0x000fe2000bf06070 */
[C---:B--2---:R-:W-:Y:S01]  /*01a0*/  FMUL R17, R12.reuse, R12 ;  /* 0x0000000c0c117220 */ /* 0x044fe20000400000 */
[-C--:B----4-:R-:W-:Y:S01]  /*01b0*/  FMUL R19, R12, R15.reuse ;  /* 0x0000000f0c137220 */ /* 0x090fe20000400000 */
[----:B------:R-:W-:-:S03]  /*01c0*/  FMUL R21, R15, R15 ;  /* 0x0000000f0f157220 */ /* 0x000fc60000400000 */
[----:B------:R2:W-:Y:S04]  /*01d0*/  REDG.E.ADD.F32.FTZ.RN.STRONG.GPU desc[UR6][R2.64], R17 ;  /* 0x00000011020079a6 */ /* 0x0005e8000c12f306 */
[----:B---3--:R2:W-:Y:S04]  /*01e0*/  REDG.E.ADD.F32.FTZ.RN.STRONG.GPU desc[UR6][R4.64], R19 ;  /* 0x00000013040079a6 */ /* 0x0085e8000c12f306 */
[----:B------:R2:W-:Y:S01]  /*01f0*/  REDG.E.ADD.F32.FTZ.RN.STRONG.GPU desc[UR6][R6.64], R21 ;  /* 0x00000015060079a6 */ /* 0x0005e2000c12f306 */
[----:B------:R-:W-:Y:S05]  /*0200*/  @!P0 BRA `(.L_x_146) ;  /* 0xfffffffc00c48947 */ /* 0x000fea000383ffff */
[----:B------:R-:W-:Y:S05]  /*0210*/  EXIT ;  /* 0x000000000000794d */ /* 0x000fea0003800000 */
.L_x_147:
        /* <DEDUP_REMOVED lines=14> */
.L_x_364:


//--------------------- .text.ManhattanDistance   --------------------------
	.section	.text.ManhattanDistance,"ax",@progbits
	.align	128
        .global         ManhattanDistance
        .type           ManhattanDistance,@function
        .size           ManhattanDistance,(.L_x_365 - ManhattanDistance)
        .other          ManhattanDistance,@"STO_CUDA_ENTRY STV_DEFAULT"
ManhattanDistance:
.text.ManhattanDistance:
        /* <DEDUP_REMOVED lines=13> */
[----:B------:R-:W0:Y:S06]  /*00d0*/  LDCU.64 UR10, c[0x0][0x3a0] ;  /* 0x00007400ff0a77ac */ /* 0x000e2c0008000a00 */
[----:B------:R-:W0:Y:S01]  /*00e0*/  LDC.64 R6, c[0x0][0x388] ;  /* 0x0000e200ff067b82 */ /* 0x000e220000000a00 */
[----:B-1----:R-:W-:-:S12]  /*00f0*/  UIMAD UR4, UR4, UR5, URZ ;  /* 0x00000005040472a4 */ /* 0x002fd8000f8e02ff */
.L_x_148:
[C---:B----4-:R-:W-:Y:S02]  /*0100*/  IMAD R9, R0.reuse, UR9, RZ ;  /* 0x0000000900097c24 */ /* 0x050fe4000f8e02ff */
[----:B0-----:R-:W-:Y:S02]  /*0110*/  IMAD R11, R0, UR10, RZ ;  /* 0x0000000a000b7c24 */ /* 0x001fe4000f8e02ff */
[----:B---3--:R-:W-:-:S04]  /*0120*/  IMAD.WIDE.U32 R8, R9, 0x4, R4 ;  /* 0x0000000409087825 */ /* 0x008fc800078e0004 */
[----:B------:R-:W-:Y:S02]  /*0130*/  IMAD.WIDE.U32 R10, R11, 0x4, R6 ;  /* 0x000000040b0a7825 */ /* 0x000fe400078e0006 */
[----:B--2---:R-:W2:Y:S04]  /*0140*/  LDG.E.CONSTANT R8, desc[UR6][R8.64] ;  /* 0x0000000608087981 */ /* 0x004ea8000c1e9900 */
[----:B------:R-:W2:Y:S01]  /*0150*/  LDG.E.CONSTANT R11, desc[UR6][R10.64] ;  /* 0x000000060a0b7981 */ /* 0x000ea2000c1e9900 */
[C---:B-1----:R-:W-:Y:S01]  /*0160*/  IMAD R13, R0.reuse, UR11, RZ ;  /* 0x0000000b000d7c24 */ /* 0x042fe2000f8e02ff */
[----:B------:R-:W-:-:S03]  /*0170*/  IADD3 R0, PT, PT, R0, UR4, RZ ;  /* 0x0000000400007c10 */ /* 0x000fc6000fffe0ff */
[----:B------:R-:W-:Y:S01]  /*0180*/  IMAD.WIDE.U32 R12, R13, 0x4, R2 ;  /* 0x000000040d0c7825 */ /* 0x000fe200078e0002 */
[----:B------:R-:W-:-:S03]  /*0190*/  ISETP.GE.U32.AND P0, PT, R0, UR8, PT ;  /* 0x0000000800007c0c */ /* 0x000fc6000bf06070 */
[----:B--2---:R-:W-:-:S04]  /*01a0*/  FADD R14, R8, -R11 ;  /* 0x8000000b080e7221 */ /* 0x004fc80000000000 */
[----:B------:R-:W-:-:S05]  /*01b0*/  FADD R15, |R14|, -RZ ;  /* 0x800000ff0e0f7221 */ /* 0x000fca0000000200 */
[----:B------:R1:W-:Y:S01]  /*01c0*/  STG.E desc[UR6][R12.64], R15 ;  /* 0x0000000f0c007986 */ /* 0x0003e2000c101906 */
[----:B------:R-:W-:Y:S05]  /*01d0*/  @!P0 BRA `(.L_x_148) ;  /* 0xfffffffc00c88947 */ /* 0x000fea000383ffff */
[----:B------:R-:W-:Y:S05]  /*01e0*/  EXIT ;  /* 0x000000000000794d */ /* 0x000fea0003800000 */
.L_x_149:
        /* <DEDUP_REMOVED lines=9> */
.L_x_365:


//--------------------- .text.EuclideanDistance   --------------------------
	.section	.text.EuclideanDistance,"ax",@progbits
	.align	128
        .global         EuclideanDistance
        .type           EuclideanDistance,@function
        .size           EuclideanDistance,(.L_x_366 - EuclideanDistance)
        .other          EuclideanDistance,@"STO_CUDA_ENTRY STV_DEFAULT"
EuclideanDistance:
.text.EuclideanDistance:
        /* <DEDUP_REMOVED lines=16> */
.L_x_150:
        /* <DEDUP_REMOVED lines=11> */
[----:B------:R-:W-:-:S05]  /*01b0*/  FMUL R15, R14, R14 ;  /* 0x0000000e0e0f7220 */ /* 0x000fca0000400000 */
[----:B------:R1:W-:Y:S01]  /*01c0*/  STG.E desc[UR6][R12.64], R15 ;  /* 0x0000000f0c007986 */ /* 0x0003e2000c101906 */
[----:B------:R-:W-:Y:S05]  /*01d0*/  @!P0 BRA `(.L_x_150) ;  /* 0xfffffffc00c88947 */ /* 0x000fea000383ffff */
[----:B------:R-:W-:Y:S05]  /*01e0*/  EXIT ;  /* 0x000000000000794d */ /* 0x000fea0003800000 */
.L_x_151:
        /* <DEDUP_REMOVED lines=9> */
.L_x_366:


//--------------------- .text.ConcatRows          --------------------------
	.section	.text.ConcatRows,"ax",@progbits
	.align	128
        .global         ConcatRows
        .type           ConcatRows,@function
        .size           ConcatRows,(.L_x_367 - ConcatRows)
        .other          ConcatRows,@"STO_CUDA_ENTRY STV_DEFAULT"
ConcatRows:
.text.ConcatRows:
        /* <DEDUP_REMOVED lines=15> */
[----:B------:R-:W0:Y:S01]  /*00f0*/  LDCU UR11, c[0x0][0x39c] ;  /* 0x00007380ff0b77ac */ /* 0x000e220008000800 */
[----:B------:R-:W0:Y:S01]  /*0100*/  LDCU UR10, c[0x0][0x3a0] ;  /* 0x00007400ff0a77ac */ /* 0x000e220008000800 */
[----:B-1----:R-:W-:Y:S02]  /*0110*/  UIMAD UR4, UR7, UR4, URZ ;  /* 0x00000004070472a4 */ /* 0x002fe4000f8e02ff */
[----:B--2---:R-:W-:Y:S01]  /*0120*/  UIMAD UR5, UR5, UR6, URZ ;  /* 0x00000006050572a4 */ /* 0x004fe2000f8e02ff */
[----:B0--34-:R-:W-:-:S11]  /*0130*/  IMAD R10, R10, UR7, R3 ;  /* 0x000000070a0a7c24 */ /* 0x019fd6000f8e0203 */
.L_x_155:
[----:B------:R-:W0:Y:S01]  /*0140*/  LDCU UR6, c[0x0][0x39c] ;  /* 0x00007380ff0677ac */ /* 0x000e220008000800 */
[----:B------:R-:W-:Y:S01]  /*0150*/  BSSY.RECONVERGENT B0, `(.L_x_152) ;  /* 0x0000017000007945 */ /* 0x000fe20003800200 */
[----:B0-----:R-:W-:-:S13]  /*0160*/  ISETP.GE.U32.AND P0, PT, R10, UR6, PT ;  /* 0x000000060a007c0c */ /* 0x001fda000bf06070 */
[----:B-1----:R-:W-:Y:S05]  /*0170*/  @P0 BRA `(.L_x_153) ;  /* 0x0000000000500947 */ /* 0x002fea0003800000 */
[----:B------:R-:W0:Y:S01]  /*0180*/  LDC.64 R2, c[0x0][0x390] ;  /* 0x0000e400ff027b82 */ /* 0x000e220000000a00 */
[----:B------:R-:W-:-:S07]  /*0190*/  MOV R11, R10 ;  /* 0x0000000a000b7202 */ /* 0x000fce0000000f00 */
.L_x_154:
[----:B------:R-:W-:-:S13]  /*01a0*/  ISETP.GE.U32.AND P0, PT, R11, UR10, PT ;  /* 0x0000000a0b007c0c */ /* 0x000fda000bf06070 */
[----:B-1----:R-:W1:Y:S01]  /*01b0*/  @P0 LDC.64 R4, c[0x0][0x388] ;  /* 0x0000e200ff040b82 */ /* 0x002e620000000a00 */
[----:B------:R-:W-:Y:S02]  /*01c0*/  @P0 IADD3 R7, PT, PT, R11, -UR10, RZ ;  /* 0x8000000a0b070c10 */ /* 0x000fe4000fffe0ff */
[----:B------:R-:W-:-:S05]  /*01d0*/  @P0 MOV R8, UR12 ;  /* 0x0000000c00080c02 */ /* 0x000fca0008000f00 */
[----:B------:R-:W-:-:S04]  /*01e0*/  @P0 IMAD R7, R7, R8, R0 ;  /* 0x0000000807070224 */ /* 0x000fc800078e0200 */
[----:B-1----:R-:W-:Y:S02]  /*01f0*/  @P0 IMAD.WIDE.U32 R4, R7, 0x4, R4 ;  /* 0x0000000407040825 */ /* 0x002fe400078e0004 */
[----:B------:R-:W1:Y:S03]  /*0200*/  @!P0 LDC.64 R6, c[0x0][0x380] ;  /* 0x0000e000ff068b82 */ /* 0x000e660000000a00 */
[----:B------:R-:W2:Y:S01]  /*0210*/  @P0 LDG.E.CONSTANT R13, desc[UR8][R4.64] ;  /* 0x00000008040d0981 */ /* 0x000ea2000c1e9900 */
[----:B------:R-:W-:-:S05]  /*0220*/  @!P0 MOV R8, UR12 ;  /* 0x0000000c00088c02 */ /* 0x000fca0008000f00 */
[----:B------:R-:W-:-:S04]  /*0230*/  @!P0 IMAD R9, R11, R8, R0 ;  /* 0x000000080b098224 */ /* 0x000fc800078e0200 */
[----:B-1----:R-:W-:-:S05]  /*0240*/  @!P0 IMAD.WIDE.U32 R6, R9, 0x4, R6 ;  /* 0x0000000409068825 */ /* 0x002fca00078e0006 */
[----:B------:R-:W2:Y:S01]  /*0250*/  @!P0 LDG.E.CONSTANT R13, desc[UR8][R6.64] ;  /* 0x00000008060d8981 */ /* 0x000ea2000c1e9900 */
[C---:B------:R-:W-:Y:S01]  /*0260*/  IMAD R9, R11.reuse, R8, R0 ;  /* 0x000000080b097224 */ /* 0x040fe200078e0200 */
[----:B------:R-:W-:-:S03]  /*0270*/  IADD3 R11, PT, PT, R11, UR4, RZ ;  /* 0x000000040b0b7c10 */ /* 0x000fc6000fffe0ff */
[----:B0-----:R-:W-:Y:S01]  /*0280*/  IMAD.WIDE.U32 R8, R9, 0x4, R2 ;  /* 0x0000000409087825 */ /* 0x001fe200078e0002 */
[----:B------:R-:W-:-:S04]  /*0290*/  ISETP.GE.U32.AND P0, PT, R11, UR11, PT ;  /* 0x0000000b0b007c0c */ /* 0x000fc8000bf06070 */
[----:B--2---:R1:W-:Y:S09]  /*02a0*/  STG.E desc[UR8][R8.64], R13 ;  /* 0x0000000d08007986 */ /* 0x0043f2000c101908 */
[----:B------:R-:W-:Y:S05]  /*02b0*/  @!P0 BRA `(.L_x_154) ;  /* 0xfffffffc00b88947 */ /* 0x000fea000383ffff */
.L_x_153:
[----:B------:R-:W-:Y:S05]  /*02c0*/  BSYNC.RECONVERGENT B0 ;  /* 0x0000000000007941 */ /* 0x000fea0003800200 */
.L_x_152:
[----:B------:R-:W0:Y:S01]  /*02d0*/  LDCU UR6, c[0x0][0x398] ;  /* 0x00007300ff0677ac */ /* 0x000e220008000800 */
[----:B------:R-:W-:-:S04]  /*02e0*/  IADD3 R0, PT, PT, R0, UR5, RZ ;  /* 0x0000000500007c10 */ /* 0x000fc8000fffe0ff */
[----:B0-----:R-:W-:-:S13]  /*02f0*/  ISETP.GE.U32.AND P0, PT, R0, UR6, PT ;  /* 0x0000000600007c0c */ /* 0x001fda000bf06070 */
[----:B------:R-:W-:Y:S05]  /*0300*/  @!P0 BRA `(.L_x_155) ;  /* 0xfffffffc008c8947 */ /* 0x000fea000383ffff */
[----:B------:R-:W-:Y:S05]  /*0310*/  EXIT ;  /* 0x000000000000794d */ /* 0x000fea0003800000 */
.L_x_156:
        /* <DEDUP_REMOVED lines=14> */
.L_x_367:


//--------------------- .text.ConcatColumns       --------------------------
	.section	.text.ConcatColumns,"ax",@progbits
	.align	128
        .global         ConcatColumns
        .type           ConcatColumns,@function
        .size           ConcatColumns,(.L_x_368 - ConcatColumns)
        .other          ConcatColumns,@"STO_CUDA_ENTRY STV_DEFAULT"
ConcatColumns:
.text.ConcatColumns:
        /* <DEDUP_REMOVED lines=14> */
[----:B------:R-:W4:Y:S01]  /*00e0*/  LDCU.64 UR10, c[0x0][0x398] ;  /* 0x00007300ff0a77ac */ /* 0x000f220008000a00 */
[----:B-1----:R-:W-:Y:S02]  /*00f0*/  UIMAD UR4, UR7, UR4, URZ ;  /* 0x00000004070472a4 */ /* 0x002fe4000f8e02ff */
[----:B--2---:R-:W-:Y:S01]  /*0100*/  UIMAD UR5, UR5, UR6, URZ ;  /* 0x00000006050572a4 */ /* 0x004fe2000f8e02ff */
[----:B0--34-:R-:W-:-:S11]  /*0110*/  IMAD R10, R10, UR7, R3 ;  /* 0x000000070a0a7c24 */ /* 0x019fd6000f8e0203 */
.L_x_160:
[----:B------:R-:W0:Y:S01]  /*0120*/  LDCU UR6, c[0x0][0x39c] ;  /* 0x00007380ff0677ac */ /* 0x000e220008000800 */
[----:B------:R-:W-:Y:S01]  /*0130*/  BSSY.RECONVERGENT B0, `(.L_x_157) ;  /* 0x0000018000007945 */ /* 0x000fe20003800200 */
[----:B0-----:R-:W-:-:S13]  /*0140*/  ISETP.GE.U32.AND P0, PT, R10, UR6, PT ;  /* 0x000000060a007c0c */ /* 0x001fda000bf06070 */
[----:B-1----:R-:W-:Y:S05]  /*0150*/  @P0 BRA `(.L_x_158) ;  /* 0x0000000000540947 */ /* 0x002fea0003800000 */
[----:B------:R-:W0:Y:S01]  /*0160*/  LDC.64 R2, c[0x0][0x390] ;  /* 0x0000e400ff027b82 */ /* 0x000e220000000a00 */
[----:B------:R-:W1:Y:S01]  /*0170*/  LDCU UR6, c[0x0][0x3a0] ;  /* 0x00007400ff0677ac */ /* 0x000e620008000800 */
[----:B------:R-:W-:Y:S02]  /*0180*/  MOV R11, R10 ;  /* 0x0000000a000b7202 */ /* 0x000fe40000000f00 */
[C---:B-1----:R-:W-:Y:S02]  /*0190*/  ISETP.GE.U32.AND P1, PT, R0.reuse, UR6, PT ;  /* 0x0000000600007c0c */ /* 0x042fe4000bf26070 */
[----:B------:R-:W-:-:S11]  /*01a0*/  IADD3 R12, PT, PT, R0, -UR6, RZ ;  /* 0x80000006000c7c10 */ /* 0x000fd6000fffe0ff */
.L_x_159:
[----:B-1----:R-:W1:Y:S08]  /*01b0*/  @P1 LDC R6, c[0x0][0x3a4] ;  /* 0x0000e900ff061b82 */ /* 0x002e700000000800 */
[----:B------:R-:W2:Y:S08]  /*01c0*/  @P1 LDC.64 R4, c[0x0][0x388] ;  /* 0x0000e200ff041b82 */ /* 0x000eb00000000a00 */
[----:B------:R-:W3:Y:S01]  /*01d0*/  @!P1 LDC R9, c[0x0][0x3a0] ;  /* 0x0000e800ff099b82 */ /* 0x000ee20000000800 */
[----:B-1----:R-:W-:-:S04]  /*01e0*/  @P1 IMAD R7, R11, R6, R12 ;  /* 0x000000060b071224 */ /* 0x002fc800078e020c */
[----:B--2---:R-:W-:-:S03]  /*01f0*/  @P1 IMAD.WIDE.U32 R4, R7, 0x4, R4 ;  /* 0x0000000407041825 */ /* 0x004fc600078e0004 */
[----:B------:R-:W1:Y:S02]  /*0200*/  @!P1 LDC.64 R6, c[0x0][0x380] ;  /* 0x0000e000ff069b82 */ /* 0x000e640000000a00 */
[----:B------:R-:W2:Y:S01]  /*0210*/  @P1 LDG.E.CONSTANT R13, desc[UR8][R4.64] ;  /* 0x00000008040d1981 */ /* 0x000ea2000c1e9900 */
[----:B---3--:R-:W-:-:S04]  /*0220*/  @!P1 IMAD R9, R11, R9, R0 ;  /* 0x000000090b099224 */ /* 0x008fc800078e0200 */
[----:B-1----:R-:W-:-:S05]  /*0230*/  @!P1 IMAD.WIDE.U32 R6, R9, 0x4, R6 ;  /* 0x0000000409069825 */ /* 0x002fca00078e0006 */
[----:B------:R-:W2:Y:S01]  /*0240*/  @!P1 LDG.E.CONSTANT R13, desc[UR8][R6.64] ;  /* 0x00000008060d9981 */ /* 0x000ea2000c1e9900 */
[C---:B------:R-:W-:Y:S01]  /*0250*/  IMAD R9, R11.reuse, UR10, R0 ;  /* 0x0000000a0b097c24 */ /* 0x040fe2000f8e0200 */
[----:B------:R-:W-:-:S03]  /*0260*/  IADD3 R11, PT, PT, R11, UR4, RZ ;  /* 0x000000040b0b7c10 */ /* 0x000fc6000fffe0ff */
[----:B0-----:R-:W-:Y:S01]  /*0270*/  IMAD.WIDE.U32 R8, R9, 0x4, R2 ;  /* 0x0000000409087825 */ /* 0x001fe200078e0002 */
[----:B------:R-:W-:-:S04]  /*0280*/  ISETP.GE.U32.AND P0, PT, R11, UR11, PT ;  /* 0x0000000b0b007c0c */ /* 0x000fc8000bf06070 */
[----:B--2---:R1:W-:Y:S09]  /*0290*/  STG.E desc[UR8][R8.64], R13 ;  /* 0x0000000d08007986 */ /* 0x0043f2000c101908 */
[----:B------:R-:W-:Y:S05]  /*02a0*/  @!P0 BRA `(.L_x_159) ;  /* 0xfffffffc00c08947 */ /* 0x000fea000383ffff */
.L_x_158:
[----:B------:R-:W-:Y:S05]  /*02b0*/  BSYNC.RECONVERGENT B0 ;  /* 0x0000000000007941 */ /* 0x000fea0003800200 */
.L_x_157:
[----:B------:R-:W0:Y:S01]  /*02c0*/  LDCU UR6, c[0x0][0x398] ;  /* 0x00007300ff0677ac */ /* 0x000e220008000800 */
[----:B------:R-:W-:-:S04]  /*02d0*/  IADD3 R0, PT, PT, R0, UR5, RZ ;  /* 0x0000000500007c10 */ /* 0x000fc8000fffe0ff */
[----:B0-----:R-:W-:-:S13]  /*02e0*/  ISETP.GE.U32.AND P0, PT, R0, UR6, PT ;  /* 0x0000000600007c0c */ /* 0x001fda000bf06070 */
[----:B------:R-:W-:Y:S05]  /*02f0*/  @!P0 BRA `(.L_x_160) ;  /* 0xfffffffc00888947 */ /* 0x000fea000383ffff */
[----:B------:R-:W-:Y:S05]  /*0300*/  EXIT ;  /* 0x000000000000794d */ /* 0x000fea0003800000 */
.L_x_161:
        /* <DEDUP_REMOVED lines=15> */
.L_x_368:


//--------------------- .text.SplitColumns        --------------------------
	.section	.text.SplitColumns,"ax",@progbits
	.align	128
        .global         SplitColumns
        .type           SplitColumns,@function
        .size           SplitColumns,(.L_x_369 - SplitColumns)
        .other          SplitColumns,@"STO_CUDA_ENTRY STV_DEFAULT"
SplitColumns:
.text.SplitColumns:
        /* <DEDUP_REMOVED lines=13> */
[----:B------:R-:W3:Y:S01]  /*00d0*/  LDCU UR7, c[0x0][0x370] ;  /* 0x00006e00ff0777ac */ /* 0x000ee20008000800 */
[----:B------:R-:W4:Y:S01]  /*00e0*/  LDCU.64 UR10, c[0x0][0x358] ;  /* 0x00006b00ff0a77ac */ /* 0x000f220008000a00 */
[----:B------:R-:W0:Y:S01]  /*00f0*/  LDCU UR12, c[0x0][0x398] ;  /* 0x00007300ff0c77ac */ /* 0x000e220008000800 */
[----:B------:R-:W0:Y:S01]  /*0100*/  LDCU UR13, c[0x0][0x39c] ;  /* 0x00007380ff0d77ac */ /* 0x000e220008000800 */
[----:B--2---:R-:W-:Y:S02]  /*0110*/  UIADD3 UR4, UPT, UPT, UR4, -UR8, URZ ;  /* 0x8000000804047290 */ /* 0x004fe4000fffe0ff */
[----:B-1----:R-:W-:-:S02]  /*0120*/  UIMAD UR5, UR9, UR5, URZ ;  /* 0x00000005090572a4 */ /* 0x002fc4000f8e02ff */
[----:B---3--:R-:W-:Y:S01]  /*0130*/  UIMAD UR6, UR6, UR7, URZ ;  /* 0x00000007060672a4 */ /* 0x008fe2000f8e02ff */
[----:B0---4-:R-:W-:-:S11]  /*0140*/  IMAD R10, R10, UR9, R3 ;  /* 0x000000090a0a7c24 */ /* 0x011fd6000f8e0203 */
.L_x_165:
        /* <DEDUP_REMOVED lines=9> */
.L_x_164:
[----:B-1----:R-:W-:Y:S01]  /*01e0*/  IMAD R5, R11, UR12, R0 ;  /* 0x0000000c0b057c24 */ /* 0x002fe2000f8e0200 */
[----:B------:R-:W1:Y:S03]  /*01f0*/  @!P1 LDC R15, c[0x0][0x3a0] ;  /* 0x0000e800ff0f9b82 */ /* 0x000e660000000800 */
[----:B0-----:R-:W-:-:S05]  /*0200*/  IMAD.WIDE.U32 R4, R5, 0x4, R2 ;  /* 0x0000000405047825 */ /* 0x001fca00078e0002 */
[----:B------:R-:W0:Y:S01]  /*0210*/  @P1 LDC.64 R6, c[0x0][0x390] ;  /* 0x0000e400ff061b82 */ /* 0x000e220000000a00 */
[----:B------:R-:W2:Y:S01]  /*0220*/  LDG.E.CONSTANT R5, desc[UR10][R4.64] ;  /* 0x0000000a04057981 */ /* 0x000ea2000c1e9900 */
[----:B------:R-:W-:-:S06]  /*0230*/  @P1 IMAD R13, R11, UR4, R12 ;  /* 0x000000040b0d1c24 */ /* 0x000fcc000f8e020c */
[----:B------:R-:W3:Y:S01]  /*0240*/  @!P1 LDC.64 R8, c[0x0][0x388] ;  /* 0x0000e200ff089b82 */ /* 0x000ee20000000a00 */
[C---:B-1----:R-:W-:Y:S01]  /*0250*/  @!P1 IMAD R15, R11.reuse, R15, R0 ;  /* 0x0000000f0b0f9224 */ /* 0x042fe200078e0200 */
[----:B------:R-:W-:-:S04]  /*0260*/  IADD3 R11, PT, PT, R11, UR5, RZ ;  /* 0x000000050b0b7c10 */ /* 0x000fc8000fffe0ff */
[----:B------:R-:W-:Y:S01]  /*0270*/  ISETP.GE.U32.AND P0, PT, R11, UR13, PT ;  /* 0x0000000d0b007c0c */ /* 0x000fe2000bf06070 */
[----:B0-----:R-:W-:-:S04]  /*0280*/  @P1 IMAD.WIDE.U32 R6, R13, 0x4, R6 ;  /* 0x000000040d061825 */ /* 0x001fc800078e0006 */
[----:B---3--:R-:W-:Y:S01]  /*0290*/  @!P1 IMAD.WIDE.U32 R8, R15, 0x4, R8 ;  /* 0x000000040f089825 */ /* 0x008fe200078e0008 */
[----:B--2---:R1:W-:Y:S04]  /*02a0*/  @P1 STG.E desc[UR10][R6.64], R5 ;  /* 0x0000000506001986 */ /* 0x0043e8000c10190a */
[----:B------:R1:W-:Y:S03]  /*02b0*/  @!P1 STG.E desc[UR10][R8.64], R5 ;  /* 0x0000000508009986 */ /* 0x0003e6000c10190a */
[----:B------:R-:W-:Y:S05]  /*02c0*/  @!P0 BRA `(.L_x_164) ;  /* 0xfffffffc00c48947 */ /* 0x000fea000383ffff */
.L_x_163:
[----:B------:R-:W-:Y:S05]  /*02d0*/  BSYNC.RECONVERGENT B0 ;  /* 0x0000000000007941 */ /* 0x000fea0003800200 */
.L_x_162:
[----:B------:R-:W0:Y:S01]  /*02e0*/  LDCU UR7, c[0x0][0x398] ;  /* 0x00007300ff0777ac */ /* 0x000e220008000800 */
[----:B------:R-:W-:-:S04]  /*02f0*/  IADD3 R0, PT, PT, R0, UR6, RZ ;  /* 0x0000000600007c10 */ /* 0x000fc8000fffe0ff */
[----:B0-----:R-:W-:-:S13]  /*0300*/  ISETP.GE.U32.AND P0, PT, R0, UR7, PT ;  /* 0x0000000700007c0c */ /* 0x001fda000bf06070 */
[----:B------:R-:W-:Y:S05]  /*0310*/  @!P0 BRA `(.L_x_165) ;  /* 0xfffffffc008c8947 */ /* 0x000fea000383ffff */
[----:B------:R-:W-:Y:S05]  /*0320*/  EXIT ;  /* 0x000000000000794d */ /* 0x000fea0003800000 */
.L_x_166:
        /* <DEDUP_REMOVED lines=13> */
.L_x_369:


//--------------------- .text.SplitRows           --------------------------
	.section	.text.SplitRows,"ax",@progbits
	.align	128
        .global         SplitRows
        .type           SplitRows,@function
        .size           SplitRows,(.L_x_370 - SplitRows)
        .other          SplitRows,@"STO_CUDA_ENTRY STV_DEFAULT"
SplitRows:
.text.SplitRows:
        /* <DEDUP_REMOVED lines=20> */
.L_x_170:
[----:B------:R-:W0:Y:S01]  /*0140*/  LDCU UR6, c[0x0][0x39c] ;  /* 0x00007380ff0677ac */ /* 0x000e220008000800 */
[----:B------:R-:W-:Y:S01]  /*0150*/  BSSY.RECONVERGENT B0, `(.L_x_167) ;  /* 0x0000014000007945 */ /* 0x000fe20003800200 */
[----:B0-----:R-:W-:-:S13]  /*0160*/  ISETP.GE.U32.AND P0, PT, R10, UR6, PT ;  /* 0x000000060a007c0c */ /* 0x001fda000bf06070 */
[----:B------:R-:W-:Y:S05]  /*0170*/  @P0 BRA `(.L_x_168) ;  /* 0x0000000000440947 */ /* 0x000fea0003800000 */
[----:B------:R-:W0:Y:S01]  /*0180*/  LDC.64 R8, c[0x0][0x380] ;  /* 0x0000e000ff087b82 */ /* 0x000e220000000a00 */
[----:B------:R-:W-:-:S07]  /*0190*/  MOV R11, R10 ;  /* 0x0000000a000b7202 */ /* 0x000fce0000000f00 */
.L_x_169:
[----:B------:R-:W-:-:S04]  /*01a0*/  IMAD R15, R11, UR11, R0 ;  /* 0x0000000b0b0f7c24 */ /* 0x000fc8000f8e0200 */
[----:B0-----:R-:W-:-:S06]  /*01b0*/  IMAD.WIDE.U32 R2, R15, 0x4, R8 ;  /* 0x000000040f027825 */ /* 0x001fcc00078e0008 */
[----:B------:R-:W2:Y:S01]  /*01c0*/  LDG.E.CONSTANT R3, desc[UR8][R2.64] ;  /* 0x0000000802037981 */ /* 0x000ea2000c1e9900 */
[----:B------:R-:W-:-:S13]  /*01d0*/  ISETP.GE.U32.AND P0, PT, R11, UR10, PT ;  /* 0x0000000a0b007c0c */ /* 0x000fda000bf06070 */
[----:B------:R-:W0:Y:S01]  /*01e0*/  @P0 LDC.64 R4, c[0x0][0x390] ;  /* 0x0000e400ff040b82 */ /* 0x000e220000000a00 */
[C---:B------:R-:W-:Y:S02]  /*01f0*/  @P0 IADD3 R13, PT, PT, R11.reuse, -UR10, RZ ;  /* 0x8000000a0b0d0c10 */ /* 0x040fe4000fffe0ff */
[----:B------:R-:W-:-:S03]  /*0200*/  IADD3 R11, PT, PT, R11, UR4, RZ ;  /* 0x000000040b0b7c10 */ /* 0x000fc6000fffe0ff */
[----:B------:R-:W-:Y:S02]  /*0210*/  @P0 IMAD R13, R13, UR11, R0 ;  /* 0x0000000b0d0d0c24 */ /* 0x000fe4000f8e0200 */
[----:B------:R-:W1:Y:S02]  /*0220*/  @!P0 LDC.64 R6, c[0x0][0x388] ;  /* 0x0000e200ff068b82 */ /* 0x000e640000000a00 */
[----:B0-----:R-:W-:-:S04]  /*0230*/  @P0 IMAD.WIDE.U32 R4, R13, 0x4, R4 ;  /* 0x000000040d040825 */ /* 0x001fc800078e0004 */
[----:B-1----:R-:W-:Y:S01]  /*0240*/  @!P0 IMAD.WIDE.U32 R6, R15, 0x4, R6 ;  /* 0x000000040f068825 */ /* 0x002fe200078e0006 */
[----:B--2---:R1:W-:Y:S04]  /*0250*/  @P0 STG.E desc[UR8][R4.64], R3 ;  /* 0x0000000304000986 */ /* 0x0043e8000c101908 */
[----:B------:R1:W-:Y:S01]  /*0260*/  @!P0 STG.E desc[UR8][R6.64], R3 ;  /* 0x0000000306008986 */ /* 0x0003e2000c101908 */
[----:B------:R-:W-:-:S13]  /*0270*/  ISETP.GE.U32.AND P0, PT, R11, UR12, PT ;  /* 0x0000000c0b007c0c */ /* 0x000fda000bf06070 */
[----:B-1----:R-:W-:Y:S05]  /*0280*/  @!P0 BRA `(.L_x_169) ;  /* 0xfffffffc00c48947 */ /* 0x002fea000383ffff */
.L_x_168:
[----:B------:R-:W-:Y:S05]  /*0290*/  BSYNC.RECONVERGENT B0 ;  /* 0x0000000000007941 */ /* 0x000fea0003800200 */
.L_x_167:
[----:B------:R-:W0:Y:S01]  /*02a0*/  LDCU UR6, c[0x0][0x398] ;  /* 0x00007300ff0677ac */ /* 0x000e220008000800 */
[----:B------:R-:W-:-:S04]  /*02b0*/  IADD3 R0, PT, PT, R0, UR5, RZ ;  /* 0x0000000500007c10 */ /* 0x000fc8000fffe0ff */
[----:B0-----:R-:W-:-:S13]  /*02c0*/  ISETP.GE.U32.AND P0, PT, R0, UR6, PT ;  /* 0x0000000600007c0c */ /* 0x001fda000bf06070 */
[----:B------:R-:W-:Y:S05]  /*02d0*/  @!P0 BRA `(.L_x_170) ;  /* 0xfffffffc00988947 */ /* 0x000fea000383ffff */
[----:B------:R-:W-:Y:S05]  /*02e0*/  EXIT ;  /* 0x000000000000794d */ /* 0x000fea0003800000 */
.L_x_171:
        /* <DEDUP_REMOVED lines=9> */
.L_x_370:


//--------------------- .text.PointwiseDivideColumns --------------------------
	.section	.text.PointwiseDivideColumns,"ax",@progbits
	.align	128
        .global         PointwiseDivideColumns
        .type           PointwiseDivideColumns,@function
        .size           PointwiseDivideColumns,(.L_x_336 - PointwiseDivideColumns)
        .other          PointwiseDivideColumns,@"STO_CUDA_ENTRY STV_DEFAULT"
PointwiseDivideColumns:
.text.PointwiseDivideColumns:
        /* <DEDUP_REMOVED lines=18> */
.L_x_177:
[----:B------:R-:W0:Y:S01]  /*0120*/  LDCU UR6, c[0x0][0x394] ;  /* 0x00007280ff0677ac */ /* 0x000e220008000800 */
[----:B------:R-:W-:Y:S01]  /*0130*/  BSSY.RECONVERGENT B0, `(.L_x_172) ;  /* 0x000001c000007945 */ /* 0x000fe20003800200 */
[----:B0-----:R-:W-:-:S13]  /*0140*/  ISETP.GE.U32.AND P0, PT, R2, UR6, PT ;  /* 0x0000000602007c0c */ /* 0x001fda000bf06070 */
[----:B--2---:R-:W-:Y:S05]  /*0150*/  @P0 BRA `(.L_x_173) ;  /* 0x0000000000640947 */ /* 0x004fea0003800000 */
[----:B------:R-:W0:Y:S01]  /*0160*/  LDC.64 R8, c[0x0][0x380] ;  /* 0x0000e000ff087b82 */ /* 0x000e220000000a00 */
[----:B------:R-:W-:-:S07]  /*0170*/  IMAD.MOV.U32 R11, RZ, RZ, R2 ;  /* 0x000000ffff0b7224 */ /* 0x000fce00078e0002 */
[----:B------:R-:W1:Y:S02]  /*0180*/  LDC.64 R6, c[0x0][0x388] ;  /* 0x0000e200ff067b82 */ /* 0x000e640000000a00 */
.L_x_176:
[----:B-1----:R-:W-:-:S05]  /*0190*/  IMAD.WIDE.U32 R12, R11, 0x4, R6 ;  /* 0x000000040b0c7825 */ /* 0x002fca00078e0006 */
[----:B--2---:R-:W2:Y:S01]  /*01a0*/  LDG.E.CONSTANT R16, desc[UR8][R12.64] ;  /* 0x000000080c107981 */ /* 0x004ea2000c1e9900 */
[----:B------:R-:W-:-:S04]  /*01b0*/  IMAD R5, R11, UR10, R10 ;  /* 0x0000000a0b057c24 */ /* 0x000fc8000f8e020a */
[----:B0-----:R-:W-:-:S05]  /*01c0*/  IMAD.WIDE.U32 R4, R5, 0x4, R8 ;  /* 0x0000000405047825 */ /* 0x001fca00078e0008 */
[----:B------:R-:W3:Y:S01]  /*01d0*/  LDG.E R0, desc[UR8][R4.64] ;  /* 0x0000000804007981 */ /* 0x000ee2000c1e1900 */
[----:B------:R-:W-:Y:S01]  /*01e0*/  VIADD R11, R11, UR4 ;  /* 0x000000040b0b7c36 */ /* 0x000fe20008000000 */
[----:B------:R-:W-:Y:S04]  /*01f0*/  BSSY.RECONVERGENT B1, `(.L_x_174) ;  /* 0x000000d000017945 */ /* 0x000fe80003800200 */
[----:B------:R-:W-:Y:S01]  /*0200*/  ISETP.GE.U32.AND P2, PT, R11, UR11, PT ;  /* 0x0000000b0b007c0c */ /* 0x000fe2000bf46070 */
[----:B--2---:R-:W0:Y:S08]  /*0210*/  MUFU.RCP R3, R16 ;  /* 0x0000001000037308 */ /* 0x004e300000001000 */
[----:B---3--:R-:W1:Y:S01]  /*0220*/  FCHK P0, R0, R16 ;  /* 0x0000001000007302 */ /* 0x008e620000000000 */
[----:B0-----:R-:W-:-:S04]  /*0230*/  FFMA R14, -R16, R3, 1 ;  /* 0x3f800000100e7423 */ /* 0x001fc80000000103 */
[----:B------:R-:W-:-:S04]  /*0240*/  FFMA R3, R3, R14, R3 ;  /* 0x0000000e03037223 */ /* 0x000fc80000000003 */
[----:B------:R-:W-:-:S04]  /*0250*/  FFMA R14, R0, R3, RZ ;  /* 0x00000003000e7223 */ /* 0x000fc800000000ff */
[----:B------:R-:W-:-:S04]  /*0260*/  FFMA R12, -R16, R14, R0 ;  /* 0x0000000e100c7223 */ /* 0x000fc80000000100 */
[----:B------:R-:W-:Y:S01]  /*0270*/  FFMA R3, R3, R12, R14 ;  /* 0x0000000c03037223 */ /* 0x000fe2000000000e */
[----:B-1----:R-:W-:Y:S06]  /*0280*/  @!P0 BRA `(.L_x_175) ;  /* 0x00000000000c8947 */ /* 0x002fec0003800000 */
[----:B------:R-:W-:-:S07]  /*0290*/  MOV R12, 0x2b0 ;  /* 0x000002b0000c7802 */ /* 0x000fce0000000f00 */
[----:B------:R-:W-:Y:S05]  /*02a0*/  CALL.REL.NOINC `($__internal_1_$__cuda_sm3x_div_rn_noftz_f32_slowpath) ;  /* 0x0000000000287944 */ /* 0x000fea0003c00000 */
[----:B------:R-:W-:-:S07]  /*02b0*/  IMAD.MOV.U32 R3, RZ, RZ, R0 ;  /* 0x000000ffff037224 */ /* 0x000fce00078e0000 */
.L_x_175:
[----:B------:R-:W-:Y:S05]  /*02c0*/  BSYNC.RECONVERGENT B1 ;  /* 0x0000000000017941 */ /* 0x000fea0003800200 */
.L_x_174:
[----:B------:R2:W-:Y:S01]  /*02d0*/  STG.E desc[UR8][R4.64], R3 ;  /* 0x0000000304007986 */ /* 0x0005e2000c101908 */
[----:B------:R-:W-:Y:S05]  /*02e0*/  @!P2 BRA `(.L_x_176) ;  /* 0xfffffffc00a8a947 */ /* 0x000fea000383ffff */
.L_x_173:
[----:B------:R-:W-:Y:S05]  /*02f0*/  BSYNC.RECONVERGENT B0 ;  /* 0x0000000000007941 */ /* 0x000fea0003800200 */
.L_x_172:
[----:B------:R-:W0:Y:S01]  /*0300*/  LDCU UR6, c[0x0][0x390] ;  /* 0x00007200ff0677ac */ /* 0x000e220008000800 */
[----:B------:R-:W-:-:S05]  /*0310*/  VIADD R10, R10, UR5 ;  /* 0x000000050a0a7c36 */ /* 0x000fca0008000000 */
[----:B0-----:R-:W-:-:S13]  /*0320*/  ISETP.GE.U32.AND P0, PT, R10, UR6, PT ;  /* 0x000000060a007c0c */ /* 0x001fda000bf06070 */
[----:B------:R-:W-:Y:S05]  /*0330*/  @!P0 BRA `(.L_x_177) ;  /* 0xfffffffc00788947 */ /* 0x000fea000383ffff */
[----:B------:R-:W-:Y:S05]  /*0340*/  EXIT ;  /* 0x000000000000794d */ /* 0x000fea0003800000 */
        .weak           $__internal_1_$__cuda_sm3x_div_rn_noftz_f32_slowpath
        .type           $__internal_1_$__cuda_sm3x_div_rn_noftz_f32_slowpath,@function
        .size           $__internal_1_$__cuda_sm3x_div_rn_noftz_f32_slowpath,(.L_x_336 - $__internal_1_$__cuda_sm3x_div_rn_noftz_f32_slowpath)
$__internal_1_$__cuda_sm3x_div_rn_noftz_f32_slowpath:
[----:B------:R-:W-:Y:S01]  /*0350*/  SHF.R.U32.HI R14, RZ, 0x17, R16 ;  /* 0x00000017ff0e7819 */ /* 0x000fe20000011610 */
[----:B------:R-:W-:Y:S01]  /*0360*/  BSSY.RECONVERGENT B2, `(.L_x_178) ;  /* 0x0000064000027945 */ /* 0x000fe20003800200 */
[--C-:B------:R-:W-:Y:S01]  /*0370*/  SHF.R.U32.HI R3, RZ, 0x17, R0.reuse ;  /* 0x00000017ff037819 */ /* 0x100fe20000011600 */
[----:B------:R-:W-:Y:S01]  /*0380*/  IMAD.MOV.U32 R15, RZ, RZ, R0 ;  /* 0x000000ffff0f7224 */ /* 0x000fe200078e0000 */
[----:B------:R-:W-:Y:S02]  /*0390*/  LOP3.LUT R14, R14, 0xff, RZ, 0xc0, !PT ;  /* 0x000000ff0e0e7812 */ /* 0x000fe400078ec0ff */
[----:B------:R-:W-:-:S03]  /*03a0*/  LOP3.LUT R18, R3, 0xff, RZ, 0xc0, !PT ;  /* 0x000000ff03127812 */ /* 0x000fc600078ec0ff */
[----:B------:R-:W-:Y:S02]  /*03b0*/  VIADD R19, R14, 0xffffffff ;  /* 0xffffffff0e137836 */ /* 0x000fe40000000000 */
[----:B------:R-:W-:-:S03]  /*03c0*/  VIADD R17, R18, 0xffffffff ;  /* 0xffffffff12117836 */ /* 0x000fc60000000000 */
[----:B------:R-:W-:-:S04]  /*03d0*/  ISETP.GT.U32.AND P0, PT, R19, 0xfd, PT ;  /* 0x000000fd1300780c */ /* 0x000fc80003f04070 */
[----:B------:R-:W-:-:S13]  /*03e0*/  ISETP.GT.U32.OR P0, PT, R17, 0xfd, P0 ;  /* 0x000000fd1100780c */ /* 0x000fda0000704470 */
[----:B------:R-:W-:Y:S01]  /*03f0*/  @!P0 IMAD.MOV.U32 R13, RZ, RZ, RZ ;  /* 0x000000ffff0d8224 */ /* 0x000fe200078e00ff */
[----:B------:R-:W-:Y:S06]  /*0400*/  @!P0 BRA `(.L_x_179) ;  /* 0x0000000000608947 */ /* 0x000fec0003800000 */
[----:B------:R-:W-:Y:S01]  /*0410*/  FSETP.GTU.FTZ.AND P0, PT, |R0|, +INF , PT ;  /* 0x7f8000000000780b */ /* 0x000fe20003f1c200 */
[----:B------:R-:W-:Y:S01]  /*0420*/  IMAD.MOV.U32 R3, RZ, RZ, R16 ;  /* 0x000000ffff037224 */ /* 0x000fe200078e0010 */
        /* <DEDUP_REMOVED lines=22> */
.L_x_179:
        /* <DEDUP_REMOVED lines=29> */
[-CC-:B------:R-:W-:Y:S01]  /*0760*/  FFMA.RZ R13, R3, R19.reuse, R18.reuse ;  /* 0x00000013030d7223 */ /* 0x180fe2000000c012 */
[----:B------:R-:W-:Y:S02]  /*0770*/  VIADD R16, R17, 0x20 ;  /* 0x0000002011107836 */ /* 0x000fe40000000000 */
[-CC-:B------:R-:W-:Y:S01]  /*0780*/  FFMA.RM R14, R3, R19.reuse, R18.reuse ;  /* 0x00000013030e7223 */ /* 0x180fe20000004012 */
        /* <DEDUP_REMOVED lines=19> */
.L_x_186:
[----:B------:R-:W-:-:S04]  /*08c0*/  LOP3.LUT R0, R0, 0x80000000, RZ, 0xc0, !PT ;  /* 0x8000000000007812 */ /* 0x000fc800078ec0ff */
[----:B------:R-:W-:Y:S01]  /*08d0*/  LOP3.LUT R0, R0, 0x7f800000, RZ, 0xfc, !PT ;  /* 0x7f80000000007812 */ /* 0x000fe200078efcff */
[----:B------:R-:W-:Y:S06]  /*08e0*/  BRA `(.L_x_187) ;  /* 0x0000000000047947 */ /* 0x000fec0003800000 */
.L_x_185:
[----:B------:R-:W-:-:S07]  /*08f0*/  IMAD R0, R13, 0x800000, R0 ;  /* 0x008000000d007824 */ /* 0x000fce00078e0200 */
.L_x_187:
[----:B------:R-:W-:Y:S05]  /*0900*/  BSYNC.RECONVERGENT B3 ;  /* 0x0000000000037941 */ /* 0x000fea0003800200 */
.L_x_184:
[----:B------:R-:W-:Y:S05]  /*0910*/  BRA `(.L_x_188) ;  /* 0x0000000000207947 */ /* 0x000fea0003800000 */
.L_x_183:
[----:B------:R-:W-:-:S04]  /*0920*/  LOP3.LUT R0, R16, 0x80000000, R15, 0x48, !PT ;  /* 0x8000000010007812 */ /* 0x000fc800078e480f */
[----:B------:R-:W-:Y:S01]  /*0930*/  LOP3.LUT R0, R0, 0x7f800000, RZ, 0xfc, !PT ;  /* 0x7f80000000007812 */ /* 0x000fe200078efcff */
[----:B------:R-:W-:Y:S06]  /*0940*/  BRA `(.L_x_188) ;  /* 0x0000000000147947 */ /* 0x000fec0003800000 */
.L_x_182:
[----:B------:R-:W-:Y:S01]  /*0950*/  LOP3.LUT R0, R16, 0x80000000, R15, 0x48, !PT ;  /* 0x8000000010007812 */ /* 0x000fe200078e480f */
[----:B------:R-:W-:Y:S06]  /*0960*/  BRA `(.L_x_188) ;  /* 0x00000000000c7947 */ /* 0x000fec0003800000 */
.L_x_181:
[----:B------:R-:W0:Y:S01]  /*0970*/  MUFU.RSQ R0, -QNAN ;  /* 0xffc0000000007908 */ /* 0x000e220000001400 */
[----:B------:R-:W-:Y:S05]  /*0980*/  BRA `(.L_x_188) ;  /* 0x0000000000047947 */ /* 0x000fea0003800000 */
.L_x_180:
[----:B------:R-:W-:-:S07]  /*0990*/  FADD.FTZ R0, R0, R3 ;  /* 0x0000000300007221 */ /* 0x000fce0000010000 */
.L_x_188:
[----:B------:R-:W-:Y:S05]  /*09a0*/  BSYNC.RECONVERGENT B2 ;  /* 0x0000000000027941 */ /* 0x000fea0003800200 */
.L_x_178:
[----:B------:R-:W-:-:S04]  /*09b0*/  IMAD.MOV.U32 R13, RZ, RZ, 0x0 ;  /* 0x00000000ff0d7424 */ /* 0x000fc800078e00ff */
[----:B0-----:R-:W-:Y:S05]  /*09c0*/  RET.REL.NODEC R12 `(PointwiseDivideColumns) ;  /* 0xfffffff40c8c7950 */ /* 0x001fea0003c3ffff */
.L_x_189:
        /* <DEDUP_REMOVED lines=11> */
.L_x_336:


//--------------------- .text.PointwiseDivideRows --------------------------
	.section	.text.PointwiseDivideRows,"ax",@progbits
	.align	128
        .global         PointwiseDivideRows
        .type           PointwiseDivideRows,@function
        .size           PointwiseDivideRows,(.L_x_337 - PointwiseDivideRows)
        .other          PointwiseDivideRows,@"STO_CUDA_ENTRY STV_DEFAULT"
PointwiseDivideRows:
.text.PointwiseDivideRows:
        /* <DEDUP_REMOVED lines=18> */
.L_x_195:
[----:B------:R-:W0:Y:S01]  /*0120*/  LDCU UR6, c[0x0][0x394] ;  /* 0x00007280ff0677ac */ /* 0x000e220008000800 */
[----:B------:R-:W-:Y:S01]  /*0130*/  BSSY.RECONVERGENT B0, `(.L_x_190) ;  /* 0x000001c000007945 */ /* 0x000fe20003800200 */
[----:B0-----:R-:W-:-:S13]  /*0140*/  ISETP.GE.U32.AND P0, PT, R2, UR6, PT ;  /* 0x0000000602007c0c */ /* 0x001fda000bf06070 */
[----:B--2---:R-:W-:Y:S05]  /*0150*/  @P0 BRA `(.L_x_191) ;  /* 0x0000000000640947 */ /* 0x004fea0003800000 */
[----:B------:R-:W0:Y:S08]  /*0160*/  LDC.64 R6, c[0x0][0x388] ;  /* 0x0000e200ff067b82 */ /* 0x000e300000000a00 */
[----:B------:R-:W1:Y:S01]  /*0170*/  LDC.64 R4, c[0x0][0x380] ;  /* 0x0000e000ff047b82 */ /* 0x000e620000000a00 */
[----:B0-----:R-:W-:-:S05]  /*0180*/  IMAD.WIDE.U32 R6, R8, 0x4, R6 ;  /* 0x0000000408067825 */ /* 0x001fca00078e0006 */
[----:B------:R0:W5:Y:S01]  /*0190*/  LDG.E.CONSTANT R3, desc[UR8][R6.64] ;  /* 0x0000000806037981 */ /* 0x000162000c1e9900 */
[----:B------:R-:W-:-:S07]  /*01a0*/  IMAD.MOV.U32 R9, RZ, RZ, R2 ;  /* 0x000000ffff097224 */ /* 0x000fce00078e0002 */
.L_x_194:
[----:B0-2---:R-:W-:-:S04]  /*01b0*/  IMAD R7, R9, UR10, R8 ;  /* 0x0000000a09077c24 */ /* 0x005fc8000f8e0208 */
[----:B-1----:R-:W-:-:S05]  /*01c0*/  IMAD.WIDE.U32 R6, R7, 0x4, R4 ;  /* 0x0000000407067825 */ /* 0x002fca00078e0004 */
[----:B------:R-:W2:Y:S01]  /*01d0*/  LDG.E R0, desc[UR8][R6.64] ;  /* 0x0000000806007981 */ /* 0x000ea2000c1e1900 */
[----:B-----5:R-:W0:Y:S01]  /*01e0*/  MUFU.RCP R10, R3 ;  /* 0x00000003000a7308 */ /* 0x020e220000001000 */
[----:B------:R-:W-:Y:S01]  /*01f0*/  VIADD R9, R9, UR4 ;  /* 0x0000000409097c36 */ /* 0x000fe20008000000 */
[----:B------:R-:W-:Y:S04]  /*0200*/  BSSY.RECONVERGENT B1, `(.L_x_192) ;  /* 0x000000c000017945 */ /* 0x000fe80003800200 */
[----:B------:R-:W-:Y:S01]  /*0210*/  ISETP.GE.U32.AND P2, PT, R9, UR11, PT ;  /* 0x0000000b09007c0c */ /* 0x000fe2000bf46070 */
[----:B0-----:R-:W-:-:S04]  /*0220*/  FFMA R11, -R3, R10, 1 ;  /* 0x3f800000030b7423 */ /* 0x001fc8000000010a */
[----:B------:R-:W-:Y:S01]  /*0230*/  FFMA R11, R10, R11, R10 ;  /* 0x0000000b0a0b7223 */ /* 0x000fe2000000000a */
[----:B--2---:R-:W0:Y:S03]  /*0240*/  FCHK P0, R0, R3 ;  /* 0x0000000300007302 */ /* 0x004e260000000000 */
[----:B------:R-:W-:-:S04]  /*0250*/  FFMA R10, R0, R11, RZ ;  /* 0x0000000b000a7223 */ /* 0x000fc800000000ff */
[----:B------:R-:W-:-:S04]  /*0260*/  FFMA R12, -R3, R10, R0 ;  /* 0x0000000a030c7223 */ /* 0x000fc80000000100 */
[----:B------:R-:W-:Y:S01]  /*0270*/  FFMA R11, R11, R12, R10 ;  /* 0x0000000c0b0b7223 */ /* 0x000fe2000000000a */
[----:B0-----:R-:W-:Y:S06]  /*0280*/  @!P0 BRA `(.L_x_193) ;  /* 0x00000000000c8947 */ /* 0x001fec0003800000 */
[----:B------:R-:W-:-:S07]  /*0290*/  MOV R10, 0x2b0 ;  /* 0x000002b0000a7802 */ /* 0x000fce0000000f00 */
[----:B------:R-:W-:Y:S05]  /*02a0*/  CALL.REL.NOINC `($__internal_2_$__cuda_sm3x_div_rn_noftz_f32_slowpath) ;  /* 0x0000000000287944 */ /* 0x000fea0003c00000 */
[----:B------:R-:W-:-:S07]  /*02b0*/  IMAD.MOV.U32 R11, RZ, RZ, R0 ;  /* 0x000000ffff0b7224 */ /* 0x000fce00078e0000 */
.L_x_193:
[----:B------:R-:W-:Y:S05]  /*02c0*/  BSYNC.RECONVERGENT B1 ;  /* 0x0000000000017941 */ /* 0x000fea0003800200 */
.L_x_192:
[----:B------:R2:W-:Y:S01]  /*02d0*/  STG.E desc[UR8][R6.64], R11 ;  /* 0x0000000b06007986 */ /* 0x0005e2000c101908 */
[----:B------:R-:W-:Y:S05]  /*02e0*/  @!P2 BRA `(.L_x_194) ;  /* 0xfffffffc00b0a947 */ /* 0x000fea000383ffff */
.L_x_191:
[----:B------:R-:W-:Y:S05]  /*02f0*/  BSYNC.RECONVERGENT B0 ;  /* 0x0000000000007941 */ /* 0x000fea0003800200 */
.L_x_190:
[----:B------:R-:W0:Y:S01]  /*0300*/  LDCU UR6, c[0x0][0x390] ;  /* 0x00007200ff0677ac */ /* 0x000e220008000800 */
[----:B------:R-:W-:-:S05]  /*0310*/  VIADD R8, R8, UR5 ;  /* 0x0000000508087c36 */ /* 0x000fca0008000000 */
[----:B0-----:R-:W-:-:S13]  /*0320*/  ISETP.GE.U32.AND P0, PT, R8, UR6, PT ;  /* 0x0000000608007c0c */ /* 0x001fda000bf06070 */
[----:B------:R-:W-:Y:S05]  /*0330*/  @!P0 BRA `(.L_x_195) ;  /* 0xfffffffc00788947 */ /* 0x000fea000383ffff */
[----:B------:R-:W-:Y:S05]  /*0340*/  EXIT ;  /* 0x000000000000794d */ /* 0x000fea0003800000 */
        .weak           $__internal_2_$__cuda_sm3x_div_rn_noftz_f32_slowpath
        .type           $__internal_2_$__cuda_sm3x_div_rn_noftz_f32_slowpath,@function
        .size           $__internal_2_$__cuda_sm3x_div_rn_noftz_f32_slowpath,(.L_x_337 - $__internal_2_$__cuda_sm3x_div_rn_noftz_f32_slowpath)
$__internal_2_$__cuda_sm3x_div_rn_noftz_f32_slowpath:
[--C-:B------:R-:W-:Y:S01]  /*0350*/  SHF.R.U32.HI R12, RZ, 0x17, R3.reuse ;  /* 0x00000017ff0c7819 */ /* 0x100fe20000011603 */
[----:B------:R-:W-:Y:S01]  /*0360*/  BSSY.RECONVERGENT B2, `(.L_x_196) ;  /* 0x0000064000027945 */ /* 0x000fe20003800200 */
[--C-:B------:R-:W-:Y:S01]  /*0370*/  SHF.R.U32.HI R11, RZ, 0x17, R0.reuse ;  /* 0x00000017ff0b7819 */ /* 0x100fe20000011600 */
[----:B------:R-:W-:Y:S01]  /*0380*/  IMAD.MOV.U32 R13, RZ, RZ, R0 ;  /* 0x000000ffff0d7224 */ /* 0x000fe200078e0000 */
[----:B------:R-:W-:Y:S01]  /*0390*/  LOP3.LUT R12, R12, 0xff, RZ, 0xc0, !PT ;  /* 0x000000ff0c0c7812 */ /* 0x000fe200078ec0ff */
[----:B------:R-:W-:Y:S01]  /*03a0*/  IMAD.MOV.U32 R14, RZ, RZ, R3 ;  /* 0x000000ffff0e7224 */ /* 0x000fe200078e0003 */
[----:B------:R-:W-:-:S03]  /*03b0*/  LOP3.LUT R18, R11, 0xff, RZ, 0xc0, !PT ;  /* 0x000000ff0b127812 */ /* 0x000fc600078ec0ff */
[----:B------:R-:W-:Y:S02]  /*03c0*/  VIADD R16, R12, 0xffffffff ;  /* 0xffffffff0c107836 */ /* 0x000fe40000000000 */
[----:B------:R-:W-:-:S03]  /*03d0*/  VIADD R15, R18, 0xffffffff ;  /* 0xffffffff120f7836 */ /* 0x000fc60000000000 */
        /* <DEDUP_REMOVED lines=27> */
.L_x_197:
        /* <DEDUP_REMOVED lines=35> */
[----:B------:R-:W-:Y:S01]  /*07c0*/  ISETP.NE.AND P1, PT, R15, RZ, PT ;  /* 0x000000ff0f00720c */ /* 0x000fe20003f25270 */
[----:B------:R-:W-:Y:S01]  /*07d0*/  IMAD.MOV R15, RZ, RZ, -R15 ;  /* 0x000000ffff0f7224 */ /* 0x000fe200078e0a0f */
        /* <DEDUP_REMOVED lines=14> */
.L_x_204:
[----:B------:R-:W-:-:S04]  /*08c0*/  LOP3.LUT R0, R0, 0x80000000, RZ, 0xc0, !PT ;  /* 0x8000000000007812 */ /* 0x000fc800078ec0ff */
[----:B------:R-:W-:Y:S01]  /*08d0*/  LOP3.LUT R0, R0, 0x7f800000, RZ, 0xfc, !PT ;  /* 0x7f80000000007812 */ /* 0x000fe200078efcff */
[----:B------:R-:W-:Y:S06]  /*08e0*/  BRA `(.L_x_205) ;  /* 0x0000000000047947 */ /* 0x000fec0003800000 */
.L_x_203:
[----:B------:R-:W-:-:S07]  /*08f0*/  IMAD R0, R11, 0x800000, R0 ;  /* 0x008000000b007824 */ /* 0x000fce00078e0200 */
.L_x_205:
[----:B------:R-:W-:Y:S05]  /*0900*/  BSYNC.RECONVERGENT B3 ;  /* 0x0000000000037941 */ /* 0x000fea0003800200 */
.L_x_202:
[----:B------:R-:W-:Y:S05]  /*0910*/  BRA `(.L_x_206) ;  /* 0x0000000000207947 */ /* 0x000fea0003800000 */
.L_x_201:
[----:B------:R-:W-:-:S04]  /*0920*/  LOP3.LUT R0, R14, 0x80000000, R13, 0x48, !PT ;  /* 0x800000000e007812 */ /* 0x000fc800078e480d */
[----:B------:R-:W-:Y:S01]  /*0930*/  LOP3.LUT R0, R0, 0x7f800000, RZ, 0xfc, !PT ;  /* 0x7f80000000007812 */ /* 0x000fe200078efcff */
[----:B------:R-:W-:Y:S06]  /*0940*/  BRA `(.L_x_206) ;  /* 0x0000000000147947 */ /* 0x000fec0003800000 */
.L_x_200:
[----:B------:R-:W-:Y:S01]  /*0950*/  LOP3.LUT R0, R14, 0x80000000, R13, 0x48, !PT ;  /* 0x800000000e007812 */ /* 0x000fe200078e480d */
[----:B------:R-:W-:Y:S06]  /*0960*/  BRA `(.L_x_206) ;  /* 0x00000000000c7947 */ /* 0x000fec0003800000 */
.L_x_199:
[----:B------:R-:W0:Y:S01]  /*0970*/  MUFU.RSQ R0, -QNAN ;  /* 0xffc0000000007908 */ /* 0x000e220000001400 */
[----:B------:R-:W-:Y:S05]  /*0980*/  BRA `(.L_x_206) ;  /* 0x0000000000047947 */ /* 0x000fea0003800000 */
.L_x_198:
[----:B------:R-:W-:-:S07]  /*0990*/  FADD.FTZ R0, R0, R3 ;  /* 0x0000000300007221 */ /* 0x000fce0000010000 */
.L_x_206:
[----:B------:R-:W-:Y:S05]  /*09a0*/  BSYNC.RECONVERGENT B2 ;  /* 0x0000000000027941 */ /* 0x000fea0003800200 */
.L_x_196:
[----:B------:R-:W-:-:S04]  /*09b0*/  IMAD.MOV.U32 R11, RZ, RZ, 0x0 ;  /* 0x00000000ff0b7424 */ /* 0x000fc800078e00ff */
[----:B0-----:R-:W-:Y:S05]  /*09c0*/  RET.REL.NODEC R10 `(PointwiseDivideRows) ;  /* 0xfffffff40a8c7950 */ /* 0x001fea0003c3ffff */
.L_x_207:
        /* <DEDUP_REMOVED lines=11> */
.L_x_337:


//--------------------- .text.L1Regularisation    --------------------------
	.section	.text.L1Regularisation,"ax",@progbits
	.align	128
        .global         L1Regularisation
        .type           L1Regularisation,@function
        .size           L1Regularisation,(.L_x_373 - L1Regularisation)
        .other          L1Regularisation,@"STO_CUDA_ENTRY STV_DEFAULT"
L1Regularisation:
.text.L1Regularisation:
        /* <DEDUP_REMOVED lines=14> */
.L_x_208:
[----:B-1-3--:R-:W-:-:S04]  /*00e0*/  IMAD R3, R0, UR9, RZ ;  /* 0x0000000900037c24 */ /* 0x00afc8000f8e02ff */
[----:B0-----:R-:W-:-:S05]  /*00f0*/  IMAD.WIDE.U32 R2, R3, 0x4, R4 ;  /* 0x0000000403027825 */ /* 0x001fca00078e0004 */
[----:B--2---:R-:W4:Y:S01]  /*0100*/  LDG.E R7, desc[UR6][R2.64] ;  /* 0x0000000602077981 */ /* 0x004f22000c1e1900 */
[----:B------:R-:W-:Y:S02]  /*0110*/  VIADD R0, R0, UR4 ;  /* 0x0000000400007c36 */ /* 0x000fe40008000000 */
[C---:B----4-:R-:W-:Y:S01]  /*0120*/  FADD R6, |R7|.reuse, -UR10 ;  /* 0x8000000a07067e21 */ /* 0x050fe20008000200 */
[C---:B------:R-:W-:Y:S02]  /*0130*/  FSETP.GT.AND P0, PT, R7.reuse, RZ, PT ;  /* 0x000000ff0700720b */ /* 0x040fe40003f04000 */
[----:B------:R-:W-:Y:S02]  /*0140*/  FSETP.GEU.AND P1, PT, |R7|, UR10, PT ;  /* 0x0000000a07007c0b */ /* 0x000fe4000bf2e200 */
[----:B------:R-:W-:Y:S02]  /*0150*/  FSEL R6, R6, -R6, P0 ;  /* 0x8000000606067208 */ /* 0x000fe40000000000 */
[----:B------:R-:W-:-:S02]  /*0160*/  ISETP.GE.U32.AND P0, PT, R0, UR8, PT ;  /* 0x0000000800007c0c */ /* 0x000fc4000bf06070 */
[----:B------:R-:W-:-:S05]  /*0170*/  FSEL R7, R6, RZ, P1 ;  /* 0x000000ff06077208 */ /* 0x000fca0000800000 */
[----:B------:R1:W-:Y:S06]  /*0180*/  STG.E desc[UR6][R2.64], R7 ;  /* 0x0000000702007986 */ /* 0x0003ec000c101906 */
[----:B------:R-:W-:Y:S05]  /*0190*/  @!P0 BRA `(.L_x_208) ;  /* 0xfffffffc00d08947 */ /* 0x000fea000383ffff */
[----:B------:R-:W-:Y:S05]  /*01a0*/  EXIT ;  /* 0x000000000000794d */ /* 0x000fea0003800000 */
.L_x_209:
        /* <DEDUP_REMOVED lines=13> */
.L_x_373:


//--------------------- .text.Diagonal            --------------------------
	.section	.text.Diagonal,"ax",@progbits
	.align	128
        .global         Diagonal
        .type           Diagonal,@function
        .size           Diagonal,(.L_x_374 - Diagonal)
        .other          Diagonal,@"STO_CUDA_ENTRY STV_DEFAULT"
Diagonal:
.text.Diagonal:
[----:B------:R-:W-:Y:S01]  /*0000*/  LDC R1, c[0x0][0x37c] ;  /* 0x0000df00ff017b82 */ /* 0x000fe20000000800 */
[----:B------:R-:W0:Y:S01]  /*0010*/  S2R R0, SR_CTAID.X ;  /* 0x0000000000007919 */ /* 0x000e220000002500 */
[----:B------:R-:W1:Y:S01]  /*0020*/  LDCU.64 UR8, c[0x0][0x390] ;  /* 0x00007200ff0877ac */ /* 0x000e620008000a00 */
[----:B------:R-:W0:Y:S01]  /*0030*/  S2R R3, SR_TID.X ;  /* 0x0000000000037919 */ /* 0x000e220000002100 */
[----:B------:R-:W0:Y:S01]  /*0040*/  LDCU UR6, c[0x0][0x360] ;  /* 0x00006c00ff0677ac */ /* 0x000e220008000800 */
[----:B-1----:R-:W-:-:S04]  /*0050*/  UISETP.LT.U32.AND UP0, UPT, UR8, UR9, UPT ;  /* 0x000000090800728c */ /* 0x002fc8000bf01070 */
[----:B------:R-:W-:Y:S01]  /*0060*/  USEL UR4, UR8, UR9, UP0 ;  /* 0x0000000908047287 */ /* 0x000fe20008000000 */
[----:B0-----:R-:W-:-:S05]  /*0070*/  IMAD R0, R0, UR6, R3 ;  /* 0x0000000600007c24 */ /* 0x001fca000f8e0203 */
[----:B------:R-:W-:-:S13]  /*0080*/  ISETP.LT.U32.AND P0, PT, R0, UR4, PT ;  /* 0x0000000400007c0c */ /* 0x000fda000bf01070 */
[----:B------:R-:W-:Y:S05]  /*0090*/  @!P0 EXIT ;  /* 0x000000000000894d */ /* 0x000fea0003800000 */
[----:B------:R-:W0:Y:S01]  /*00a0*/  LDC.64 R6, c[0x0][0x380] ;  /* 0x0000e000ff067b82 */ /* 0x000e220000000a00 */
[----:B------:R-:W1:Y:S01]  /*00b0*/  LDCU UR5, c[0x0][0x398] ;  /* 0x00007300ff0577ac */ /* 0x000e620008000800 */
[----:B------:R-:W2:Y:S06]  /*00c0*/  LDCU UR7, c[0x0][0x370] ;  /* 0x00006e00ff0777ac */ /* 0x000eac0008000800 */
[----:B------:R-:W3:Y:S01]  /*00d0*/  LDC.64 R8, c[0x0][0x388] ;  /* 0x0000e200ff087b82 */ /* 0x000ee20000000a00 */
[----:B------:R-:W4:Y:S01]  /*00e0*/  LDCU.64 UR10, c[0x0][0x358] ;  /* 0x00006b00ff0a77ac */ /* 0x000f220008000a00 */
[----:B------:R-:W0:Y:S01]  /*00f0*/  LDCU UR9, c[0x0][0x39c] ;  /* 0x00007380ff0977ac */ /* 0x000e220008000800 */
[----:B-1----:R-:W-:-:S02]  /*0100*/  UIMAD UR5, UR8, UR5, URZ ;  /* 0x00000005080572a4 */ /* 0x002fc4000f8e02ff */
[----:B--2---:R-:W-:-:S12]  /*0110*/  UIMAD UR6, UR6, UR7, URZ ;  /* 0x00000007060672a4 */ /* 0x004fd8000f8e02ff */
.L_x_210:
[----:B-1----:R-:W-:-:S04]  /*0120*/  IMAD R3, R0, UR5, R0 ;  /* 0x0000000500037c24 */ /* 0x002fc8000f8e0200 */
[----:B0-----:R-:W-:-:S06]  /*0130*/  IMAD.WIDE.U32 R2, R3, 0x4, R6 ;  /* 0x0000000403027825 */ /* 0x001fcc00078e0006 */
[----:B----4-:R-:W2:Y:S01]  /*0140*/  LDG.E.CONSTANT R3, desc[UR10][R2.64] ;  /* 0x0000000a02037981 */ /* 0x010ea2000c1e9900 */
[C---:B------:R-:W-:Y:S01]  /*0150*/  IMAD R5, R0.reuse, UR9, RZ ;  /* 0x0000000900057c24 */ /* 0x040fe2000f8e02ff */
[----:B------:R-:W-:-:S03]  /*0160*/  IADD3 R0, PT, PT, R0, UR6, RZ ;  /* 0x0000000600007c10 */ /* 0x000fc6000fffe0ff */
[----:B---3--:R-:W-:Y:S01]  /*0170*/  IMAD.WIDE.U32 R4, R5, 0x4, R8 ;  /* 0x0000000405047825 */ /* 0x008fe200078e0008 */
[----:B------:R-:W-:-:S04]  /*0180*/  ISETP.GE.U32.AND P0, PT, R0, UR4, PT ;  /* 0x0000000400007c0c */ /* 0x000fc8000bf06070 */
[----:B--2---:R1:W-:Y:S09]  /*0190*/  STG.E desc[UR10][R4.64], R3 ;  /* 0x0000000304007986 */ /* 0x0043f2000c10190a */
[----:B------:R-:W-:Y:S05]  /*01a0*/  @!P0 BRA `(.L_x_210) ;  /* 0xfffffffc00dc8947 */ /* 0x000fea000383ffff */
[----:B------:R-:W-:Y:S05]  /*01b0*/  EXIT ;  /* 0x000000000000794d */ /* 0x000fea0003800000 */
.L_x_211:
        /* <DEDUP_REMOVED lines=12> */
.L_x_374:


//--------------------- .text.Pow                 --------------------------
	.section	.text.Pow,"ax",@progbits
	.align	128
        .global         Pow
        .type           Pow,@function
        .size           Pow,(.L_x_375 - Pow)
        .other          Pow,@"STO_CUDA_ENTRY STV_DEFAULT"
Pow:
.text.Pow:
        /* <DEDUP_REMOVED lines=8> */
[----:B------:R-:W0:Y:S01]  /*0080*/  LDC R9, c[0x0][0x394] ;  /* 0x0000e500ff097b82 */ /* 0x000e220000000800 */
[----:B------:R-:W1:Y:S01]  /*0090*/  LDCU UR5, c[0x0][0x370] ;  /* 0x00006e00ff0577ac */ /* 0x000e620008000800 */
[----:B------:R-:W2:Y:S06]  /*00a0*/  LDCU.64 UR6, c[0x0][0x358] ;  /* 0x00006b00ff0677ac */ /* 0x000eac0008000a00 */
[----:B------:R-:W3:Y:S01]  /*00b0*/  LDC R0, c[0x0][0x394] ;  /* 0x0000e500ff007b82 */ /* 0x000ee20000000800 */
[----:B------:R-:W4:Y:S01]  /*00c0*/  LDCU UR10, c[0x0][0x390] ;  /* 0x00007200ff0a77ac */ /* 0x000f220008000800 */
[----:B------:R-:W0:Y:S06]  /*00d0*/  LDCU UR8, c[0x0][0x398] ;  /* 0x00007300ff0877ac */ /* 0x000e2c0008000800 */
[----:B------:R-:W2:Y:S01]  /*00e0*/  LDC.64 R4, c[0x0][0x380] ;  /* 0x0000e000ff047b82 */ /* 0x000ea20000000a00 */
[----:B------:R-:W0:Y:S01]  /*00f0*/  LDCU UR9, c[0x0][0x39c] ;  /* 0x00007380ff0977ac */ /* 0x000e220008000800 */
[----:B-1----:R-:W-:Y:S01]  /*0100*/  UIMAD UR4, UR4, UR5, URZ ;  /* 0x00000005040472a4 */ /* 0x002fe2000f8e02ff */
[----:B0-----:R-:W-:Y:S01]  /*0110*/  FMUL R8, R9, 0.5 ;  /* 0x3f00000009087820 */ /* 0x001fe20000400000 */
[----:B------:R-:W0:Y:S04]  /*0120*/  FRND.FLOOR R6, R9 ;  /* 0x0000000900067307 */ /* 0x000e280000205000 */
[----:B------:R-:W1:Y:S04]  /*0130*/  LDC.64 R2, c[0x0][0x388] ;  /* 0x0000e200ff027b82 */ /* 0x000e680000000a00 */
[----:B------:R-:W5:Y:S01]  /*0140*/  FRND.TRUNC R8, R8 ;  /* 0x0000000800087307 */ /* 0x000f62000020d000 */
[----:B0-----:R-:W-:Y:S01]  /*0150*/  FSETP.NEU.AND P1, PT, R6, R9, PT ;  /* 0x000000090600720b */ /* 0x001fe20003f2d000 */
[----:B-----5:R-:W-:-:S04]  /*0160*/  FADD R6, R8, R8 ;  /* 0x0000000808067221 */ /* 0x020fc80000000000 */
[----:B--234-:R-:W-:-:S08]  /*0170*/  FADD R6, -R6, R9 ;  /* 0x0000000906067221 */ /* 0x01cfd00000000100 */
.L_x_214:
[----:B0-----:R-:W-:-:S04]  /*0180*/  IMAD R9, R7, UR8, RZ ;  /* 0x0000000807097c24 */ /* 0x001fc8000f8e02ff */
[----:B------:R-:W-:-:S06]  /*0190*/  IMAD.WIDE.U32 R8, R9, 0x4, R4 ;  /* 0x0000000409087825 */ /* 0x000fcc00078e0004 */
[----:B------:R-:W2:Y:S01]  /*01a0*/  LDG.E.CONSTANT R9, desc[UR6][R8.64] ;  /* 0x0000000608097981 */ /* 0x000ea2000c1e9900 */
[----:B------:R-:W-:Y:S01]  /*01b0*/  HFMA2 R17, -RZ, RZ, 0.771484375, 0.21533203125 ;  /* 0x3a2c32e4ff117431 */ /* 0x000fe200000001ff */
[----:B------:R-:W-:Y:S01]  /*01c0*/  BSSY.RECONVERGENT B0, `(.L_x_212) ;  /* 0x0000053000007945 */ /* 0x000fe20003800200 */
[C---:B--2---:R-:W-:Y:S01]  /*01d0*/  FMUL R10, |R9|.reuse, 16777216 ;  /* 0x4b800000090a7820 */ /* 0x044fe20000400200 */
[----:B------:R-:W-:-:S04]  /*01e0*/  FSETP.GEU.AND P0, PT, |R9|, 1.175494350822287508e-38, PT ;  /* 0x008000000900780b */ /* 0x000fc80003f0e200 */
[----:B------:R-:W-:-:S04]  /*01f0*/  FSEL R10, R10, |R9|, !P0 ;  /* 0x400000090a0a7208 */ /* 0x000fc80004000000 */
[----:B------:R-:W-:-:S04]  /*0200*/  IADD3 R11, PT, PT, R10, -0x3f3504f3, RZ ;  /* 0xc0cafb0d0a0b7810 */ /* 0x000fc80007ffe0ff */
[----:B------:R-:W-:-:S04]  /*0210*/  LOP3.LUT R11, R11, 0xff800000, RZ, 0xc0, !PT ;  /* 0xff8000000b0b7812 */ /* 0x000fc800078ec0ff */
[-C--:B------:R-:W-:Y:S02]  /*0220*/  IADD3 R10, PT, PT, R10, -R11.reuse, RZ ;  /* 0x8000000b0a0a7210 */ /* 0x080fe40007ffe0ff */
[----:B------:R-:W-:-:S03]  /*0230*/  I2FP.F32.S32 R11, R11 ;  /* 0x0000000b000b7245 */ /* 0x000fc60000201400 */
[C---:B------:R-:W-:Y:S01]  /*0240*/  FADD R12, R10.reuse, 1 ;  /* 0x3f8000000a0c7421 */ /* 0x040fe20000000000 */
[----:B------:R-:W-:Y:S01]  /*0250*/  FADD R13, R10, -1 ;  /* 0xbf8000000a0d7421 */ /* 0x000fe20000000000 */
[----:B------:R-:W-:-:S03]  /*0260*/  FSEL R10, RZ, -24, P0 ;  /* 0xc1c00000ff0a7808 */ /* 0x000fc60000000000 */
[----:B------:R-:W-:Y:S01]  /*0270*/  FADD R15, R13, R13 ;  /* 0x0000000d0d0f7221 */ /* 0x000fe20000000000 */
[----:B------:R-:W0:Y:S01]  /*0280*/  MUFU.RCP R12, R12 ;  /* 0x0000000c000c7308 */ /* 0x000e220000001000 */
[----:B------:R-:W-:Y:S02]  /*0290*/  FFMA R11, R11, 1.1920928955078125e-07, R10 ;  /* 0x340000000b0b7823 */ /* 0x000fe4000000000a */
[----:B0-----:R-:W-:-:S04]  /*02a0*/  FMUL R8, R12, R15 ;  /* 0x0000000f0c087220 */ /* 0x001fc80000400000 */
[----:B------:R-:W-:Y:S01]  /*02b0*/  FADD R15, R13, -R8 ;  /* 0x800000080d0f7221 */ /* 0x000fe20000000000 */
[CC--:B------:R-:W-:Y:S01]  /*02c0*/  FMUL R14, R8.reuse, R8.reuse ;  /* 0x00000008080e7220 */ /* 0x0c0fe20000400000 */
[----:B------:R-:W-:Y:S02]  /*02d0*/  FFMA R10, R8, 1.4426950216293334961, R11 ;  /* 0x3fb8aa3b080a7823 */ /* 0x000fe4000000000b */
[----:B------:R-:W-:Y:S01]  /*02e0*/  FADD R16, R15, R15 ;  /* 0x0000000f0f107221 */ /* 0x000fe20000000000 */
[C---:B------:R-:W-:Y:S01]  /*02f0*/  FFMA R15, R14.reuse, R17, 0.0032181653659790754318 ;  /* 0x3b52e7db0e0f7423 */ /* 0x040fe20000000011 */
[----:B------:R-:W-:Y:S02]  /*0300*/  FADD R11, R11, -R10 ;  /* 0x8000000a0b0b7221 */ /* 0x000fe40000000000 */
[----:B------:R-:W-:Y:S01]  /*0310*/  FFMA R13, R13, -R8, R16 ;  /* 0x800000080d0d7223 */ /* 0x000fe20000000010 */
[----:B------:R-:W-:Y:S01]  /*0320*/  FFMA R15, R14, R15, 0.018033718690276145935 ;  /* 0x3c93bb730e0f7423 */ /* 0x000fe2000000000f */
[----:B------:R-:W-:-:S02]  /*0330*/  FFMA R16, R8, 1.4426950216293334961, R11 ;  /* 0x3fb8aa3b08107823 */ /* 0x000fc4000000000b */
[----:B------:R-:W-:Y:S01]  /*0340*/  FMUL R13, R12, R13 ;  /* 0x0000000d0c0d7220 */ /* 0x000fe20000400000 */
[----:B------:R-:W-:-:S03]  /*0350*/  FFMA R15, R14, R15, 0.12022458761930465698 ;  /* 0x3df6384f0e0f7423 */ /* 0x000fc6000000000f */
[----:B------:R-:W-:Y:S01]  /*0360*/  FFMA R11, R13, 1.4426950216293334961, R16 ;  /* 0x3fb8aa3b0d0b7823 */ /* 0x000fe20000000010 */
[----:B------:R-:W-:-:S03]  /*0370*/  FMUL R15, R14, R15 ;  /* 0x0000000f0e0f7220 */ /* 0x000fc60000400000 */
[----:B------:R-:W-:Y:S01]  /*0380*/  FFMA R12, R8, 1.9251366722983220825e-08, R11 ;  /* 0x32a55e34080c7823 */ /* 0x000fe2000000000b */
[----:B------:R-:W-:-:S04]  /*0390*/  FMUL R11, R15, 3 ;  /* 0x404000000f0b7820 */ /* 0x000fc80000400000 */
[----:B------:R-:W-:-:S04]  /*03a0*/  FFMA R12, R13, R11, R12 ;  /* 0x0000000b0d0c7223 */ /* 0x000fc8000000000c */
[----:B------:R-:W-:-:S04]  /*03b0*/  FFMA R15, R8, R15, R12 ;  /* 0x0000000f080f7223 */ /* 0x000fc8000000000c */
[----:B------:R-:W-:-:S04]  /*03c0*/  FADD R8, R10, R15 ;  /* 0x0000000f0a087221 */ /* 0x000fc80000000000 */
[----:B------:R-:W-:Y:S01]  /*03d0*/  FMUL R11, R8, R0 ;  /* 0x00000000080b7220 */ /* 0x000fe20000400000 */
[----:B------:R-:W-:-:S03]  /*03e0*/  FADD R10, -R10, R8 ;  /* 0x000000080a0a7221 */ /* 0x000fc60000000100 */
[----:B------:R-:W0:Y:S01]  /*03f0*/  FRND R12, R11 ;  /* 0x0000000b000c7307 */ /* 0x000e220000201000 */
[----:B------:R-:W-:Y:S01]  /*0400*/  FADD R15, R15, -R10 ;  /* 0x8000000a0f0f7221 */ /* 0x000fe20000000000 */
[-C--:B------:R-:W-:Y:S01]  /*0410*/  FFMA R8, R8, R0.reuse, -R11 ;  /* 0x0000000008087223 */ /* 0x080fe2000000080b */
[C---:B------:R-:W-:Y:S02]  /*0420*/  FSETP.GT.AND P2, PT, |R11|.reuse, 152, PT ;  /* 0x431800000b00780b */ /* 0x040fe40003f44200 */
[----:B------:R-:W-:Y:S01]  /*0430*/  FSETP.GEU.AND P3, PT, R11, RZ, PT ;  /* 0x000000ff0b00720b */ /* 0x000fe20003f6e000 */
[----:B------:R-:W-:Y:S01]  /*0440*/  FFMA R8, R15, R0, R8 ;  /* 0x000000000f087223 */ /* 0x000fe20000000008 */
[----:B------:R-:W-:Y:S01]  /*0450*/  MOV R15, 0x391fcb8e ;  /* 0x391fcb8e000f7802 */ /* 0x000fe20000000f00 */
[----:B------:R2:W3:Y:S01]  /*0460*/  F2I.NTZ R10, R11 ;  /* 0x0000000b000a7305 */ /* 0x0004e20000203100 */
[----:B0-----:R-:W-:Y:S01]  /*0470*/  FADD R13, R11, -R12 ;  /* 0x8000000c0b0d7221 */ /* 0x001fe20000000000 */
[----:B------:R-:W-:Y:S01]  /*0480*/  FSETP.GT.AND P0, PT, R12, RZ, PT ;  /* 0x000000ff0c00720b */ /* 0x000fe20003f04000 */
[----:B--2---:R-:W-:-:S02]  /*0490*/  HFMA2 R11, -RZ, RZ, 1.875, 0 ;  /* 0x3f800000ff0b7431 */ /* 0x004fc400000001ff */
[----:B------:R-:W-:-:S04]  /*04a0*/  FADD R8, R8, R13 ;  /* 0x0000000d08087221 */ /* 0x000fc80000000000 */
[C---:B------:R-:W-:Y:S01]  /*04b0*/  FFMA R13, R8.reuse, R15, 0.0013391353422775864601 ;  /* 0x3aaf85ed080d7423 */ /* 0x040fe2000000000f */
[----:B------:R-:W-:Y:S02]  /*04c0*/  SEL R15, RZ, 0x83000000, P0 ;  /* 0x83000000ff0f7807 */ /* 0x000fe40000000000 */
[----:B------:R-:W-:Y:S01]  /*04d0*/  FSETP.NEU.AND P0, PT, R9, 1, PT ;  /* 0x3f8000000900780b */ /* 0x000fe20003f0d000 */
[----:B------:R-:W-:Y:S01]  /*04e0*/  FFMA R13, R8, R13, 0.0096188392490148544312 ;  /* 0x3c1d9856080d7423 */ /* 0x000fe2000000000d */
[----:B------:R-:W-:Y:S02]  /*04f0*/  IADD3 R12, PT, PT, R15, 0x7f000000, RZ ;  /* 0x7f0000000f0c7810 */ /* 0x000fe40007ffe0ff */
[----:B------:R-:W-:Y:S01]  /*0500*/  FSETP.EQ.OR P0, PT, R0, RZ, !P0 ;  /* 0x000000ff0000720b */ /* 0x000fe20004702400 */
[----:B------:R-:W-:Y:S01]  /*0510*/  FFMA R13, R8, R13, 0.055503588169813156128 ;  /* 0x3d6357bb080d7423 */ /* 0x000fe2000000000d */
[----:B---3--:R-:W-:-:S03]  /*0520*/  LEA R15, R10, -R15, 0x17 ;  /* 0x8000000f0a0f7211 */ /* 0x008fc600078eb8ff */
[----:B------:R-:W-:-:S04]  /*0530*/  FFMA R13, R8, R13, 0.24022644758224487305 ;  /* 0x3e75fdec080d7423 */ /* 0x000fc8000000000d */
[----:B------:R-:W-:-:S04]  /*0540*/  FFMA R13, R8, R13, 0.69314718246459960938 ;  /* 0x3f317218080d7423 */ /* 0x000fc8000000000d */
[----:B------:R-:W-:-:S04]  /*0550*/  FFMA R13, R8, R13, 1 ;  /* 0x3f800000080d7423 */ /* 0x000fc8000000000d */
[----:B------:R-:W-:-:S04]  /*0560*/  FMUL R12, R13, R12 ;  /* 0x0000000c0d0c7220 */ /* 0x000fc80000400000 */
[----:B------:R-:W-:Y:S01]  /*0570*/  FMUL R12, R12, R15 ;  /* 0x0000000f0c0c7220 */ /* 0x000fe20000400000 */
[----:B------:R-:W-:Y:S01]  /*0580*/  @P2 FSEL R12, RZ, +INF , !P3 ;  /* 0x7f800000ff0c2808 */ /* 0x000fe20005800000 */
[----:B------:R-:W-:Y:S06]  /*0590*/  @P0 BRA `(.L_x_213) ;  /* 0x0000000000540947 */ /* 0x000fec0003800000 */
[----:B------:R-:W-:-:S04]  /*05a0*/  FSETP.NAN.AND P0, PT, |R0|, |R0|, PT ;  /* 0x400000000000720b */ /* 0x000fc80003f08200 */
[----:B------:R-:W-:-:S13]  /*05b0*/  FSETP.NUM.AND P0, PT, |R9|, |R9|, !P0 ;  /* 0x400000090900720b */ /* 0x000fda0004707200 */
[----:B------:R-:W-:Y:S01]  /*05c0*/  @!P0 FADD R11, R9, R0 ;  /* 0x00000000090b8221 */ /* 0x000fe20000000000 */
[----:B------:R-:W-:Y:S06]  /*05d0*/  @!P0 BRA `(.L_x_213) ;  /* 0x0000000000448947 */ /* 0x000fec0003800000 */
[----:B------:R-:W-:-:S04]  /*05e0*/  FSETP.NEU.AND P0, PT, |R9|, +INF , PT ;  /* 0x7f8000000900780b */ /* 0x000fc80003f0d200 */
[----:B------:R-:W-:-:S04]  /*05f0*/  FSETP.NEU.AND P0, PT, R9, RZ, P0 ;  /* 0x000000ff0900720b */ /* 0x000fc8000070d000 */
[----:B------:R-:W-:Y:S02]  /*0600*/  FSETP.GEU.OR P2, PT, R0, RZ, P0 ;  /* 0x000000ff0000720b */ /* 0x000fe4000074e400 */
[----:B------:R-:W-:-:S07]  /*0610*/  FSETP.NEU.AND P3, PT, |R6|, 1, !P0 ;  /* 0x3f8000000600780b */ /* 0x000fce000476d200 */
[----:B------:R-:W-:-:S05]  /*0620*/  @!P0 FADD R8, R9, R9 ;  /* 0x0000000909088221 */ /* 0x000fca0000000000 */
[----:B------:R-:W-:-:S04]  /*0630*/  @!P2 LOP3.LUT R8, R8, 0x7f800000, RZ, 0x3c, !PT ;  /* 0x7f8000000808a812 */ /* 0x000fc800078e3cff */
[----:B------:R-:W-:-:S04]  /*0640*/  @P3 LOP3.LUT R8, R8, 0x7fffffff, RZ, 0xc0, !PT ;  /* 0x7fffffff08083812 */ /* 0x000fc800078ec0ff */
[----:B------:R-:W-:Y:S01]  /*0650*/  @!P0 MOV R11, R8 ;  /* 0x00000008000b8202 */ /* 0x000fe20000000f00 */
[----:B------:R-:W-:Y:S06]  /*0660*/  @!P0 BRA `(.L_x_213) ;  /* 0x0000000000208947 */ /* 0x000fec0003800000 */
[----:B------:R-:W-:Y:S02]  /*0670*/  FSETP.NEU.AND P0, PT, |R0|, +INF , PT ;  /* 0x7f8000000000780b */ /* 0x000fe40003f0d200 */
[----:B------:R-:W-:-:S13]  /*0680*/  FSETP.EQ.AND P2, PT, R9, -1, PT ;  /* 0xbf8000000900780b */ /* 0x000fda0003f42000 */
[----:B------:R-:W-:Y:S05]  /*0690*/  @!P0 BRA P2, `(.L_x_213) ;  /* 0x0000000000148947 */ /* 0x000fea0001000000 */
[----:B------:R-:W-:Y:S02]  /*06a0*/  FSETP.GEU.AND P0, PT, R9, RZ, PT ;  /* 0x000000ff0900720b */ /* 0x000fe40003f0e000 */
[----:B------:R-:W-:-:S11]  /*06b0*/  MOV R11, R12 ;  /* 0x0000000c000b7202 */ /* 0x000fd60000000f00 */
[----:B------:R-:W-:-:S04]  /*06c0*/  @!P0 FSETP.NEU.AND P2, PT, |R6|, 1, PT ;  /* 0x3f8000000600880b */ /* 0x000fc80003f4d200 */
[----:B------:R-:W-:-:S04]  /*06d0*/  @!P0 FSEL R8, R12, -R12, P2 ;  /* 0x8000000c0c088208 */ /* 0x000fc80001000000 */
[----:B------:R-:W-:-:S07]  /*06e0*/  @!P0 FSEL R11, R8, +QNAN , !P1 ;  /* 0x7fffffff080b8808 */ /* 0x000fce0004800000 */
.L_x_213:
[----:B------:R-:W-:Y:S05]  /*06f0*/  BSYNC.RECONVERGENT B0 ;  /* 0x0000000000007941 */ /* 0x000fea0003800200 */
.L_x_212:
[C---:B------:R-:W-:Y:S01]  /*0700*/  IMAD R9, R7.reuse, UR9, RZ ;  /* 0x0000000907097c24 */ /* 0x040fe2000f8e02ff */
[----:B------:R-:W-:-:S03]  /*0710*/  IADD3 R7, PT, PT, R7, UR4, RZ ;  /* 0x0000000407077c10 */ /* 0x000fc6000fffe0ff */
[----:B-1----:R-:W-:Y:S01]  /*0720*/  IMAD.WIDE.U32 R8, R9, 0x4, R2 ;  /* 0x0000000409087825 */ /* 0x002fe200078e0002 */
[----:B------:R-:W-:-:S04]  /*0730*/  ISETP.GE.U32.AND P0, PT, R7, UR10, PT ;  /* 0x0000000a07007c0c */ /* 0x000fc8000bf06070 */
[----:B------:R0:W-:Y:S09]  /*0740*/  STG.E desc[UR6][R8.64], R11 ;  /* 0x0000000b08007986 */ /* 0x0001f2000c101906 */
[----:B------:R-:W-:Y:S05]  /*0750*/  @!P0 BRA `(.L_x_214) ;  /* 0xfffffff800888947 */ /* 0x000fea000383ffff */
[----:B------:R-:W-:Y:S05]  /*0760*/  EXIT ;  /* 0x000000000000794d */ /* 0x000fea0003800000 */
.L_x_215:
        /* <DEDUP_REMOVED lines=9> */
.L_x_375:


//--------------------- .text.RoundInPlace        --------------------------
	.section	.text.RoundInPlace,"ax",@progbits
	.align	128
        .global         RoundInPlace
        .type           RoundInPlace,@function
        .size           RoundInPlace,(.L_x_376 - RoundInPlace)
        .other          RoundInPlace,@"STO_CUDA_ENTRY STV_DEFAULT"
RoundInPlace:
.text.RoundInPlace:
        /* <DEDUP_REMOVED lines=10> */
[----:B------:R-:W2:Y:S01]  /*00a0*/  LDCU UR6, c[0x0][0x370] ;  /* 0x00006e00ff0677ac */ /* 0x000ea20008000800 */
[----:B------:R-:W3:Y:S01]  /*00b0*/  LDCU.64 UR8, c[0x0][0x358] ;  /* 0x00006b00ff0877ac */ /* 0x000ee20008000a00 */
[----:B------:R-:W4:Y:S01]  /*00c0*/  LDCU UR10, c[0x0][0x394] ;  /* 0x00007280ff0a77ac */ /* 0x000f220008000800 */
[----:B-1----:R-:W-:Y:S02]  /*00d0*/  UIMAD UR4, UR4, UR4, URZ ;  /* 0x00000004040472a4 */ /* 0x002fe4000f8e02ff */
[----:B--23--:R-:W-:-:S12]  /*00e0*/  UIMAD UR5, UR5, UR6, URZ ;  /* 0x00000006050572a4 */ /* 0x00cfd8000f8e02ff */
.L_x_216:
[----:B-1----:R-:W-:Y:S01]  /*00f0*/  IMAD R3, R0, UR4, RZ ;  /* 0x0000000400037c24 */ /* 0x002fe2000f8e02ff */
[----:B------:R-:W1:Y:S03]  /*0100*/  LDC R7, c[0x0][0x38c] ;  /* 0x0000e300ff077b82 */ /* 0x000e660000000800 */
[----:B0-----:R-:W-:-:S05]  /*0110*/  IMAD.WIDE.U32 R2, R3, 0x4, R4 ;  /* 0x0000000403027825 */ /* 0x001fca00078e0004 */
[----:B------:R-:W4:Y:S01]  /*0120*/  LDG.E R6, desc[UR8][R2.64] ;  /* 0x0000000802067981 */ /* 0x000f22000c1e1900 */
[----:B------:R-:W-:Y:S02]  /*0130*/  IADD3 R0, PT, PT, R0, UR5, RZ ;  /* 0x0000000500007c10 */ /* 0x000fe4000fffe0ff */
[----:B----4-:R-:W-:-:S13]  /*0140*/  FSETP.GE.AND P0, PT, R6, UR10, PT ;  /* 0x0000000a06007c0b */ /* 0x010fda000bf06000 */
[----:B-1----:R-:W0:Y:S01]  /*0150*/  @P0 LDC R7, c[0x0][0x390] ;  /* 0x0000e400ff070b82 */ /* 0x002e220000000800 */
[----:B------:R-:W-:Y:S01]  /*0160*/  ISETP.GE.U32.AND P0, PT, R0, UR7, PT ;  /* 0x0000000700007c0c */ /* 0x000fe2000bf06070 */
[----:B0-----:R1:W-:-:S12]  /*0170*/  STG.E desc[UR8][R2.64], R7 ;  /* 0x0000000702007986 */ /* 0x0013d8000c101908 */
[----:B------:R-:W-:Y:S05]  /*0180*/  @!P0 BRA `(.L_x_216) ;  /* 0xfffffffc00d88947 */ /* 0x000fea000383ffff */
[----:B------:R-:W-:Y:S05]  /*0190*/  EXIT ;  /* 0x000000000000794d */ /* 0x000fea0003800000 */
.L_x_217:
        /* <DEDUP_REMOVED lines=14> */
.L_x_376:


//--------------------- .text.Constrain           --------------------------
	.section	.text.Constrain,"ax",@progbits
	.align	128
        .global         Constrain
        .type           Constrain,@function
        .size           Constrain,(.L_x_377 - Constrain)
        .other          Constrain,@"STO_CUDA_ENTRY STV_DEFAULT"
Constrain:
.text.Constrain:
        /* <DEDUP_REMOVED lines=14> */
.L_x_218:
[----:B-1-3--:R-:W-:-:S04]  /*00e0*/  IMAD R5, R0, R9, RZ ;  /* 0x0000000900057224 */ /* 0x00afc800078e02ff */
[----:B0-----:R-:W-:-:S05]  /*00f0*/  IMAD.WIDE.U32 R4, R5, 0x4, R2 ;  /* 0x0000000405047825 */ /* 0x001fca00078e0002 */
[----:B--2---:R-:W2:Y:S01]  /*0100*/  LDG.E R7, desc[UR6][R4.64] ;  /* 0x0000000604077981 */ /* 0x004ea2000c1e1900 */
[----:B------:R-:W-:Y:S01]  /*0110*/  VIADD R0, R0, UR4 ;  /* 0x0000000400007c36 */ /* 0x000fe20008000000 */
[C---:B--2---:R-:W-:Y:S02]  /*0120*/  FSETP.NEU.AND P1, PT, R7.reuse, -INF , PT ;  /* 0xff8000000700780b */ /* 0x044fe40003f2d000 */
[C---:B------:R-:W-:Y:S02]  /*0130*/  FSETP.NEU.AND P0, PT, R7.reuse, +INF , PT ;  /* 0x7f8000000700780b */ /* 0x040fe40003f0d000 */
[C---:B----4-:R-:W-:Y:S02]  /*0140*/  FSETP.LT.OR P1, PT, R7.reuse, UR9, !P1 ;  /* 0x0000000907007c0b */ /* 0x050fe4000cf21400 */
[C---:B------:R-:W-:Y:S02]  /*0150*/  FSETP.GT.OR P0, PT, R7.reuse, R8, !P0 ;  /* 0x000000080700720b */ /* 0x040fe40004704400 */
[----:B------:R-:W-:-:S02]  /*0160*/  FSETP.NAN.AND P2, PT, |R7|, |R7|, PT ;  /* 0x400000070700720b */ /* 0x000fc40003f48200 */
[----:B------:R-:W-:Y:S02]  /*0170*/  PLOP3.LUT P1, PT, P1, P0, PT, 0xf8, 0x8f ;  /* 0x00000000008f781c */ /* 0x000fe40000f21f70 */
[----:B------:R-:W-:Y:S02]  /*0180*/  FSEL R6, R8, UR9, P0 ;  /* 0x0000000908067c08 */ /* 0x000fe40008000000 */
[----:B------:R-:W-:Y:S02]  /*0190*/  FSETP.NAN.OR P1, PT, |R7|, |R7|, P1 ;  /* 0x400000070700720b */ /* 0x000fe40000f28600 */
[----:B------:R-:W-:Y:S02]  /*01a0*/  FSEL R7, R6, RZ, !P2 ;  /* 0x000000ff06077208 */ /* 0x000fe40005000000 */
[----:B------:R-:W-:-:S09]  /*01b0*/  ISETP.GE.U32.AND P0, PT, R0, UR8, PT ;  /* 0x0000000800007c0c */ /* 0x000fd2000bf06070 */
[----:B------:R1:W-:Y:S04]  /*01c0*/  @P1 STG.E desc[UR6][R4.64], R7 ;  /* 0x0000000704001986 */ /* 0x0003e8000c101906 */
[----:B------:R-:W-:Y:S05]  /*01d0*/  @!P0 BRA `(.L_x_218) ;  /* 0xfffffffc00c08947 */ /* 0x000fea000383ffff */
[----:B------:R-:W-:Y:S05]  /*01e0*/  EXIT ;  /* 0x000000000000794d */ /* 0x000fea0003800000 */
.L_x_219:
        /* <DEDUP_REMOVED lines=9> */
.L_x_377:


//--------------------- .text.FindStdDev          --------------------------
	.section	.text.FindStdDev,"ax",@progbits
	.align	128
        .global         FindStdDev
        .type           FindStdDev,@function
        .size           FindStdDev,(.L_x_378 - FindStdDev)
        .other          FindStdDev,@"STO_CUDA_ENTRY STV_DEFAULT"
FindStdDev:
.text.FindStdDev:
        /* <DEDUP_REMOVED lines=21> */
.L_x_221:
[----:B------:R-:W-:Y:S05]  /*0150*/  BSYNC.RECONVERGENT B0 ;  /* 0x0000000000007941 */ /* 0x000fea0003800200 */
.L_x_220:
[----:B------:R-:W-:Y:S06]  /*0160*/  BAR.SYNC.DEFER_BLOCKING 0x0 ;  /* 0x0000000000007b1d */ /* 0x000fec0000010000 */
[----:B------:R-:W-:Y:S05]  /*0170*/  @P1 EXIT ;  /* 0x000000000000194d */ /* 0x000fea0003800000 */
[----:B------:R-:W-:Y:S02]  /*0180*/  IMAD R3, R0, -0x400, R9 ;  /* 0xfffffc0000037824 */ /* 0x000fe400078e0209 */
[----:B------:R-:W-:-:S03]  /*0190*/  HFMA2 R12, -RZ, RZ, 0, 0 ;  /* 0x00000000ff0c7431 */ /* 0x000fc600000001ff */
[----:B------:R-:W-:-:S13]  /*01a0*/  ISETP.NE.AND P0, PT, R3, RZ, PT ;  /* 0x000000ff0300720c */ /* 0x000fda0003f05270 */
[----:B------:R-:W-:Y:S05]  /*01b0*/  @!P0 BRA `(.L_x_222) ;  /* 0x00000004004c8947 */ /* 0x000fea0003800000 */
[C---:B------:R-:W-:Y:S02]  /*01c0*/  ISETP.GE.U32.AND P1, PT, R3.reuse, 0x8, PT ;  /* 0x000000080300780c */ /* 0x040fe40003f26070 */
[----:B0-----:R-:W-:Y:S02]  /*01d0*/  VIMNMX.U32 R2, PT, PT, R3, 0x400, PT ;  /* 0x0000040003027848 */ /* 0x001fe40003fe0000 */
        /* <DEDUP_REMOVED lines=8> */
[----:B------:R-:W-:Y:S01]  /*0260*/  MOV R12, RZ ;  /* 0x000000ff000c7202 */ /* 0x000fe20000000f00 */
[----:B------:R-:W1:Y:S01]  /*0270*/  LDCU UR8, c[0x0][0x38c] ;  /* 0x00007180ff0877ac */ /* 0x000e620008000800 */
[----:B------:R-:W-:Y:S01]  /*0280*/  IADD3 R15, PT, PT, -R3, RZ, RZ ;  /* 0x000000ff030f7210 */ /* 0x000fe20007ffe1ff */
[----:B0-----:R-:W-:-:S04]  /*0290*/  ULEA UR4, UR5, UR4, 0x18 ;  /* 0x0000000405047291 */ /* 0x001fc8000f8ec0ff */
[----:B-1----:R-:W-:-:S12]  /*02a0*/  UIADD3 UR4, UPT, UPT, UR4, 0x10, URZ ;  /* 0x0000001004047890 */ /* 0x002fd8000fffe0ff */
.L_x_224:
[----:B------:R-:W0:Y:S01]  /*02b0*/  LDS.128 R8, [UR4+-0x10] ;  /* 0xfffff004ff087984 */ /* 0x000e220008000c00 */
[----:B------:R-:W-:-:S03]  /*02c0*/  IADD3 R15, PT, PT, R15, 0x8, RZ ;  /* 0x000000080f0f7810 */ /* 0x000fc60007ffe0ff */
[----:B------:R-:W1:Y:S01]  /*02d0*/  LDS.128 R4, [UR4] ;  /* 0x00000004ff047984 */ /* 0x000e620008000c00 */
[----:B------:R-:W-:Y:S01]  /*02e0*/  ISETP.NE.AND P1, PT, R15, RZ, PT ;  /* 0x000000ff0f00720c */ /* 0x000fe20003f25270 */
[----:B------:R-:W-:Y:S01]  /*02f0*/  UIADD3 UR4, UPT, UPT, UR4, 0x20, URZ ;  /* 0x0000002004047890 */ /* 0x000fe2000fffe0ff */
[----:B0-----:R-:W-:Y:S01]  /*0300*/  FADD R13, R8, -UR8 ;  /* 0x80000008080d7e21 */ /* 0x001fe20008000000 */
[----:B------:R-:W-:Y:S01]  /*0310*/  FADD R9, R9, -UR8 ;  /* 0x8000000809097e21 */ /* 0x000fe20008000000 */
[----:B------:R-:W-:Y:S02]  /*0320*/  FADD R11, R11, -UR8 ;  /* 0x800000080b0b7e21 */ /* 0x000fe40008000000 */
[----:B------:R-:W-:Y:S01]  /*0330*/  FFMA R12, R13, R13, R12 ;  /* 0x0000000d0d0c7223 */ /* 0x000fe2000000000c */
[----:B------:R-:W-:Y:S01]  /*0340*/  FADD R13, R10, -UR8 ;  /* 0x800000080a0d7e21 */ /* 0x000fe20008000000 */
[----:B-1----:R-:W-:Y:S01]  /*0350*/  FADD R5, R5, -UR8 ;  /* 0x8000000805057e21 */ /* 0x002fe20008000000 */
[----:B------:R-:W-:Y:S01]  /*0360*/  FADD R7, R7, -UR8 ;  /* 0x8000000807077e21 */ /* 0x000fe20008000000 */
[----:B------:R-:W-:Y:S01]  /*0370*/  FFMA R12, R9, R9, R12 ;  /* 0x00000009090c7223 */ /* 0x000fe2000000000c */
[----:B------:R-:W-:-:S03]  /*0380*/  FADD R9, R4, -UR8 ;  /* 0x8000000804097e21 */ /* 0x000fc60008000000 */
[----:B------:R-:W-:-:S04]  /*0390*/  FFMA R12, R13, R13, R12 ;  /* 0x0000000d0d0c7223 */ /* 0x000fc8000000000c */
[----:B------:R-:W-:-:S04]  /*03a0*/  FFMA R12, R11, R11, R12 ;  /* 0x0000000b0b0c7223 */ /* 0x000fc8000000000c */
[----:B------:R-:W-:Y:S01]  /*03b0*/  FFMA R12, R9, R9, R12 ;  /* 0x00000009090c7223 */ /* 0x000fe2000000000c */
[----:B------:R-:W-:-:S03]  /*03c0*/  FADD R9, R6, -UR8 ;  /* 0x8000000806097e21 */ /* 0x000fc60008000000 */
[----:B------:R-:W-:-:S04]  /*03d0*/  FFMA R12, R5, R5, R12 ;  /* 0x00000005050c7223 */ /* 0x000fc8000000000c */
[----:B------:R-:W-:-:S04]  /*03e0*/  FFMA R12, R9, R9, R12 ;  /* 0x00000009090c7223 */ /* 0x000fc8000000000c */
[----:B------:R-:W-:Y:S01]  /*03f0*/  FFMA R12, R7, R7, R12 ;  /* 0x00000007070c7223 */ /* 0x000fe2000000000c */
[----:B------:R-:W-:Y:S06]  /*0400*/  @P1 BRA `(.L_x_224) ;  /* 0xfffffffc00a81947 */ /* 0x000fec000383ffff */
.L_x_223:
[----:B------:R-:W-:Y:S05]  /*0410*/  @!P0 BRA `(.L_x_222) ;  /* 0x0000000000b48947 */ /* 0x000fea0003800000 */
[----:B------:R-:W-:Y:S02]  /*0420*/  ISETP.GE.U32.AND P0, PT, R14, 0x4, PT ;  /* 0x000000040e00780c */ /* 0x000fe40003f06070 */
[----:B------:R-:W-:-:S04]  /*0430*/  LOP3.LUT R10, R2, 0x3, RZ, 0xc0, !PT ;  /* 0x00000003020a7812 */ /* 0x000fc800078ec0ff */
[----:B------:R-:W-:-:S07]  /*0440*/  ISETP.NE.AND P1, PT, R10, RZ, PT ;  /* 0x000000ff0a00720c */ /* 0x000fce0003f25270 */
[----:B------:R-:W-:Y:S06]  /*0450*/  @!P0 BRA `(.L_x_225) ;  /* 0x0000000000408947 */ /* 0x000fec0003800000 */
[----:B------:R-:W0:Y:S01]  /*0460*/  S2R R5, SR_CgaCtaId ;  /* 0x0000000000057919 */ /* 0x000e220000008800 */
[----:B------:R-:W-:Y:S01]  /*0470*/  MOV R4, 0x400 ;  /* 0x0000040000047802 */ /* 0x000fe20000000f00 */
[----:B------:R-:W1:Y:S03]  /*0480*/  LDCU UR4, c[0x0][0x38c] ;  /* 0x00007180ff0477ac */ /* 0x000e660008000800 */
[----:B0-----:R-:W-:-:S04]  /*0490*/  LEA R4, R5, R4, 0x18 ;  /* 0x0000000405047211 */ /* 0x001fc800078ec0ff */
[C---:B------:R-:W-:Y:S02]  /*04a0*/  LEA R4, R3.reuse, R4, 0x2 ;  /* 0x0000000403047211 */ /* 0x040fe400078e10ff */
[----:B------:R-:W-:-:S03]  /*04b0*/  IADD3 R3, PT, PT, R3, 0x4, RZ ;  /* 0x0000000403037810 */ /* 0x000fc60007ffe0ff */
[----:B------:R-:W1:Y:S04]  /*04c0*/  LDS.64 R6, [R4] ;  /* 0x0000000004067984 */ /* 0x000e680000000a00 */
[----:B------:R-:W0:Y:S01]  /*04d0*/  LDS.64 R8, [R4+0x8] ;  /* 0x0000080004087984 */ /* 0x000e220000000a00 */
[----:B-1----:R-:W-:Y:S01]  /*04e0*/  FADD R5, R6, -UR4 ;  /* 0x8000000406057e21 */ /* 0x002fe20008000000 */
[----:B------:R-:W-:-:S03]  /*04f0*/  FADD R6, R7, -UR4 ;  /* 0x8000000407067e21 */ /* 0x000fc60008000000 */
[----:B------:R-:W-:Y:S01]  /*0500*/  FFMA R5, R5, R5, R12 ;  /* 0x0000000505057223 */ /* 0x000fe2000000000c */
[----:B0-----:R-:W-:Y:S01]  /*0510*/  FADD R8, R8, -UR4 ;  /* 0x8000000408087e21 */ /* 0x001fe20008000000 */
[----:B------:R-:W-:Y:S02]  /*0520*/  FADD R12, R9, -UR4 ;  /* 0x80000004090c7e21 */ /* 0x000fe40008000000 */
[----:B------:R-:W-:-:S04]  /*0530*/  FFMA R5, R6, R6, R5 ;  /* 0x0000000606057223 */ /* 0x000fc80000000005 */
[----:B------:R-:W-:-:S04]  /*0540*/  FFMA R5, R8, R8, R5 ;  /* 0x0000000808057223 */ /* 0x000fc80000000005 */
[----:B------:R-:W-:-:S07]  /*0550*/  FFMA R12, R12, R12, R5 ;  /* 0x0000000c0c0c7223 */ /* 0x000fce0000000005 */
.L_x_225:
[----:B------:R-:W-:Y:S05]  /*0560*/  @!P1 BRA `(.L_x_222) ;  /* 0x0000000000609947 */ /* 0x000fea0003800000 */
[----:B------:R-:W-:Y:S02]  /*0570*/  ISETP.NE.AND P0, PT, R10, 0x1, PT ;  /* 0x000000010a00780c */ /* 0x000fe40003f05270 */
[----:B------:R-:W-:-:S04]  /*0580*/  LOP3.LUT R2, R2, 0x1, RZ, 0xc0, !PT ;  /* 0x0000000102027812 */ /* 0x000fc800078ec0ff */
[----:B------:R-:W-:-:S07]  /*0590*/  ISETP.NE.U32.AND P1, PT, R2, 0x1, PT ;  /* 0x000000010200780c */ /* 0x000fce0003f25070 */
[----:B------:R-:W-:Y:S06]  /*05a0*/  @!P0 BRA `(.L_x_226) ;  /* 0x00000000002c8947 */ /* 0x000fec0003800000 */
[----:B------:R-:W0:Y:S01]  /*05b0*/  S2R R5, SR_CgaCtaId ;  /* 0x0000000000057919 */ /* 0x000e220000008800 */
[----:B------:R-:W-:Y:S01]  /*05c0*/  MOV R2, 0x400 ;  /* 0x0000040000027802 */ /* 0x000fe20000000f00 */
[----:B------:R-:W1:Y:S03]  /*05d0*/  LDCU UR4, c[0x0][0x38c] ;  /* 0x00007180ff0477ac */ /* 0x000e660008000800 */
[----:B0-----:R-:W-:-:S04]  /*05e0*/  LEA R2, R5, R2, 0x18 ;  /* 0x0000000205027211 */ /* 0x001fc800078ec0ff */
[C---:B------:R-:W-:Y:S02]  /*05f0*/  LEA R2, R3.reuse, R2, 0x2 ;  /* 0x0000000203027211 */ /* 0x040fe400078e10ff */
[----:B------:R-:W-:-:S03]  /*0600*/  IADD3 R3, PT, PT, R3, 0x2, RZ ;  /* 0x0000000203037810 */ /* 0x000fc60007ffe0ff */
[----:B------:R-:W1:Y:S02]  /*0610*/  LDS.64 R4, [R2] ;  /* 0x0000000002047984 */ /* 0x000e640000000a00 */
[----:B-1----:R-:W-:Y:S01]  /*0620*/  FADD R7, R4, -UR4 ;  /* 0x8000000404077e21 */ /* 0x002fe20008000000 */
[----:B------:R-:W-:-:S03]  /*0630*/  FADD R5, R5, -UR4 ;  /* 0x8000000405057e21 */ /* 0x000fc60008000000 */
[----:B------:R-:W-:-:S04]  /*0640*/  FFMA R12, R7, R7, R12 ;  /* 0x00000007070c7223 */ /* 0x000fc8000000000c */
[----:B------:R-:W-:-:S07]  /*0650*/  FFMA R12, R5, R5, R12 ;  /* 0x00000005050c7223 */ /* 0x000fce000000000c */
.L_x_226:
[----:B------:R-:W-:Y:S05]  /*0660*/  @P1 BRA `(.L_x_222) ;  /* 0x0000000000201947 */ /* 0x000fea0003800000 */
[----:B------:R-:W0:Y:S01]  /*0670*/  S2R R5, SR_CgaCtaId ;  /* 0x0000000000057919 */ /* 0x000e220000008800 */
[----:B------:R-:W-:Y:S01]  /*0680*/  MOV R2, 0x400 ;  /* 0x0000040000027802 */ /* 0x000fe20000000f00 */
[----:B------:R-:W1:Y:S03]  /*0690*/  LDCU UR4, c[0x0][0x38c] ;  /* 0x00007180ff0477ac */ /* 0x000e660008000800 */
[----:B0-----:R-:W-:-:S04]  /*06a0*/  LEA R2, R5, R2, 0x18 ;  /* 0x0000000205027211 */ /* 0x001fc800078ec0ff */
[----:B------:R-:W-:-:S06]  /*06b0*/  LEA R3, R3, R2, 0x2 ;  /* 0x0000000203037211 */ /* 0x000fcc00078e10ff */
[----:B------:R-:W1:Y:S02]  /*06c0*/  LDS R3, [R3] ;  /* 0x0000000003037984 */ /* 0x000e640000000800 */
[----:B-1----:R-:W-:-:S04]  /*06d0*/  FADD R5, R3, -UR4 ;  /* 0x8000000403057e21 */ /* 0x002fc80008000000 */
[----:B------:R-:W-:-:S07]  /*06e0*/  FFMA R12, R5, R5, R12 ;  /* 0x00000005050c7223 */ /* 0x000fce000000000c */
.L_x_222:
[----:B0-----:R-:W0:Y:S02]  /*06f0*/  LDC.64 R2, c[0x0][0x390] ;  /* 0x0000e400ff027b82 */ /* 0x001e240000000a00 */
[----:B0-----:R-:W-:-:S05]  /*0700*/  IMAD.WIDE.U32 R2, R0, 0x4, R2 ;  /* 0x0000000400027825 */ /* 0x001fca00078e0002 */
[----:B------:R-:W-:Y:S01]  /*0710*/  STG.E desc[UR6][R2.64], R12 ;  /* 0x0000000c02007986 */ /* 0x000fe2000c101906 */
[----:B------:R-:W-:Y:S05]  /*0720*/  EXIT ;  /* 0x000000000000794d */ /* 0x000fea0003800000 */
.L_x_227:
        /* <DEDUP_REMOVED lines=13> */
.L_x_378:


//--------------------- .text.FindMinAndMax       --------------------------
	.section	.text.FindMinAndMax,"ax",@progbits
	.align	128
        .global         FindMinAndMax
        .type           FindMinAndMax,@function
        .size           FindMinAndMax,(.L_x_379 - FindMinAndMax)
        .other          FindMinAndMax,@"STO_CUDA_ENTRY STV_DEFAULT"
FindMinAndMax:
.text.FindMinAndMax:
[----:B------:R-:W-:Y:S01]  /*0000*/  LDC R1, c[0x0][0x37c] ;  /* 0x0000df00ff017b82 */ /* 0x000fe20000000800 */
[----:B------:R-:W0:Y:S01]  /*0010*/  S2R R9, SR_TID.X ;  /* 0x0000000000097919 */ /* 0x000e220000002100 */
[----:B------:R-:W0:Y:S01]  /*0020*/  LDCU UR4, c[0x0][0x360] ;  /* 0x00006c00ff0477ac */ /* 0x000e220008000800 */
[----:B------:R-:W-:Y:S01]  /*0030*/  IMAD.MOV.U32 R5, RZ, RZ, RZ ;  /* 0x000000ffff057224 */ /* 0x000fe200078e00ff */
[----:B------:R-:W0:Y:S01]  /*0040*/  S2R R0, SR_CTAID.X ;  /* 0x0000000000007919 */ /* 0x000e220000002500 */
[----:B------:R-:W1:Y:S01]  /*0050*/  LDCU UR8, c[0x0][0x388] ;  /* 0x00007100ff0877ac */ /* 0x000e620008000800 */
[----:B------:R-:W2:Y:S01]  /*0060*/  LDCU.64 UR6, c[0x0][0x358] ;  /* 0x00006b00ff0677ac */ /* 0x000ea20008000a00 */
[----:B0-----:R-:W-:-:S05]  /*0070*/  IMAD R4, R0, UR4, R9 ;  /* 0x0000000400047c24 */ /* 0x001fca000f8e0209 */
[----:B-1----:R-:W-:-:S13]  /*0080*/  ISETP.GE.U32.AND P0, PT, R4, UR8, PT ;  /* 0x0000000804007c0c */ /* 0x002fda000bf06070 */
[----:B------:R-:W0:Y:S08]  /*0090*/  @!P0 LDC R7, c[0x0][0x3a0] ;  /* 0x0000e800ff078b82 */ /* 0x000e300000000800 */
[----:B------:R-:W1:Y:S01]  /*00a0*/  @!P0 LDC.64 R2, c[0x0][0x380] ;  /* 0x0000e000ff028b82 */ /* 0x000e620000000a00 */
[----:B0-----:R-:W-:-:S04]  /*00b0*/  @!P0 IMAD R7, R4, R7, RZ ;  /* 0x0000000704078224 */ /* 0x001fc800078e02ff */
[----:B-1----:R-:W-:-:S05]  /*00c0*/  @!P0 IMAD.WIDE.U32 R2, R7, 0x4, R2 ;  /* 0x0000000407028825 */ /* 0x002fca00078e0002 */
[----:B--2---:R-:W2:Y:S01]  /*00d0*/  @!P0 LDG.E.CONSTANT R5, desc[UR6][R2.64] ;  /* 0x0000000602058981 */ /* 0x004ea2000c1e9900 */
[----:B------:R-:W0:Y:S01]  /*00e0*/  S2UR UR5, SR_CgaCtaId ;  /* 0x00000000000579c3 */ /* 0x000e220000008800 */
[----:B------:R-:W-:Y:S01]  /*00f0*/  UMOV UR4, 0x400 ;  /* 0x0000040000047882 */ /* 0x000fe20000000000 */
[----:B------:R-:W-:Y:S01]  /*0100*/  ISETP.NE.AND P0, PT, R9, RZ, PT ;  /* 0x000000ff0900720c */ /* 0x000fe20003f05270 */
[----:B0-----:R-:W-:-:S06]  /*0110*/  ULEA UR4, UR5, UR4, 0x18 ;  /* 0x0000000405047291 */ /* 0x001fcc000f8ec0ff */
[----:B------:R-:W-:-:S05]  /*0120*/  LEA R6, R9, UR4, 0x2 ;  /* 0x0000000409067c11 */ /* 0x000fca000f8e10ff */
[----:B--2---:R0:W-:Y:S01]  /*0130*/  STS [R6], R5 ;  /* 0x0000000506007388 */ /* 0x0041e20000000800 */
[----:B------:R-:W-:Y:S06]  /*0140*/  BAR.SYNC.DEFER_BLOCKING 0x0 ;  /* 0x0000000000007b1d */ /* 0x000fec0000010000 */
[----:B------:R-:W-:Y:S05]  /*0150*/  @P0 EXIT ;  /* 0x000000000000094d */ /* 0x000fea0003800000 */
[----:B------:R-:W-:Y:S01]  /*0160*/  IADD3 R4, PT, PT, -R4, UR8, RZ ;  /* 0x0000000804047c10 */ /* 0x000fe2000fffe1ff */
[----:B------:R-:W-:Y:S01]  /*0170*/  BSSY.RECONVERGENT B0, `(.L_x_228) ;  /* 0x0000077000007945 */ /* 0x000fe20003800200 */
[----:B------:R-:W-:Y:S02]  /*0180*/  IMAD.MOV.U32 R15, RZ, RZ, 0x800000 ;  /* 0x00800000ff0f7424 */ /* 0x000fe400078e00ff */
[----:B------:R-:W-:Y:S01]  /*0190*/  ISETP.NE.AND P0, PT, R4, RZ, PT ;  /* 0x000000ff0400720c */ /* 0x000fe20003f05270 */
[----:B------:R-:W-:-:S12]  /*01a0*/  IMAD.MOV.U32 R13, RZ, RZ, 0x7f7fffff ;  /* 0x7f7fffffff0d7424 */ /* 0x000fd800078e00ff */
[----:B------:R-:W-:Y:S05]  /*01b0*/  @!P0 BRA `(.L_x_229) ;  /* 0x0000000400c88947 */ /* 0x000fea0003800000 */
[C---:B------:R-:W-:Y:S01]  /*01c0*/  ISETP.GE.U32.AND P1, PT, R4.reuse, 0x8, PT ;  /* 0x000000080400780c */ /* 0x040fe20003f26070 */
[----:B------:R-:W-:Y:S01]  /*01d0*/  BSSY.RECONVERGENT B1, `(.L_x_230) ;  /* 0x0000035000017945 */ /* 0x000fe20003800200 */
[----:B------:R-:W-:Y:S01]  /*01e0*/  VIMNMX.U32 R2, PT, PT, R4, 0x400, PT ;  /* 0x0000040004027848 */ /* 0x000fe20003fe0000 */
[----:B------:R-:W-:Y:S02]  /*01f0*/  IMAD.MOV.U32 R13, RZ, RZ, 0x7f7fffff ;  /* 0x7f7fffffff0d7424 */ /* 0x000fe400078e00ff */
[----:B------:R-:W-:Y:S01]  /*0200*/  IMAD.MOV.U32 R15, RZ, RZ, 0x800000 ;  /* 0x00800000ff0f7424 */ /* 0x000fe200078e00ff */
[----:B------:R-:W-:Y:S01]  /*0210*/  LOP3.LUT R16, R2, 0x7, RZ, 0xc0, !PT ;  /* 0x0000000702107812 */ /* 0x000fe200078ec0ff */
[----:B------:R-:W-:-:S03]  /*0220*/  IMAD.MOV.U32 R12, RZ, RZ, RZ ;  /* 0x000000ffff0c7224 */ /* 0x000fc600078e00ff */
[----:B------:R-:W-:-:S03]  /*0230*/  ISETP.NE.AND P0, PT, R16, RZ, PT ;  /* 0x000000ff1000720c */ /* 0x000fc60003f05270 */
[----:B------:R-:W-:Y:S10]  /*0240*/  @!P1 BRA `(.L_x_231) ;  /* 0x0000000000b49947 */ /* 0x000ff40003800000 */
[----:B------:R-:W-:Y:S01]  /*0250*/  LOP3.LUT R12, R2, 0x7f8, RZ, 0xc0, !PT ;  /* 0x000007f8020c7812 */ /* 0x000fe200078ec0ff */
[----:B------:R-:W-:Y:S02]  /*0260*/  IMAD.MOV.U32 R13, RZ, RZ, 0x7f7fffff ;  /* 0x7f7fffffff0d7424 */ /* 0x000fe400078e00ff */
[----:B------:R-:W-:Y:S02]  /*0270*/  IMAD.MOV.U32 R15, RZ, RZ, 0x800000 ;  /* 0x00800000ff0f7424 */ /* 0x000fe400078e00ff */
[----:B------:R-:W-:Y:S02]  /*0280*/  IMAD.MOV.U32 R3, RZ, RZ, 0x10 ;  /* 0x00000010ff037424 */ /* 0x000fe400078e00ff */
[----:B------:R-:W-:-:S07]  /*0290*/  IMAD.MOV R17, RZ, RZ, -R12 ;  /* 0x000000ffff117224 */ /* 0x000fce00078e0a0c */
.L_x_232:
[----:B0-----:R-:W0:Y:S01]  /*02a0*/  LDS.128 R4, [R3+UR4+-0x10] ;  /* 0xfffff00403047984 */ /* 0x001e220008000c00 */
[----:B------:R-:W-:Y:S01]  /*02b0*/  ISETP.NE.AND P2, PT, R3, 0x10, PT ;  /* 0x000000100300780c */ /* 0x000fe20003f45270 */
[----:B------:R-:W-:Y:S02]  /*02c0*/  VIADD R17, R17, 0x8 ;  /* 0x0000000811117836 */ /* 0x000fe40000000000 */
[----:B------:R1:W2:Y:S03]  /*02d0*/  LDS.128 R8, [R3+UR4] ;  /* 0x0000000403087984 */ /* 0x0002a60008000c00 */
[----:B------:R-:W-:Y:S01]  /*02e0*/  ISETP.NE.AND P3, PT, R17, RZ, PT ;  /* 0x000000ff1100720c */ /* 0x000fe20003f65270 */
[----:B-1----:R-:W-:Y:S01]  /*02f0*/  VIADD R3, R3, 0x20 ;  /* 0x0000002003037836 */ /* 0x002fe20000000000 */
[----:B0-----:R-:W-:-:S04]  /*0300*/  FSETP.GT.AND P1, PT, R4, R15, PT ;  /* 0x0000000f0400720b */ /* 0x001fc80003f24000 */
[C---:B------:R-:W-:Y:S02]  /*0310*/  FSEL R15, R4.reuse, R15, P1 ;  /* 0x0000000f040f7208 */ /* 0x040fe40000800000 */
[C---:B------:R-:W-:Y:S02]  /*0320*/  FSETP.GEU.AND P1, PT, R4.reuse, R13, PT ;  /* 0x0000000d0400720b */ /* 0x040fe40003f2e000 */
[C---:B------:R-:W-:Y:S02]  /*0330*/  FSEL R14, R4.reuse, R15, !P2 ;  /* 0x0000000f040e7208 */ /* 0x040fe40005000000 */
[----:B------:R-:W-:Y:S02]  /*0340*/  @P2 FSEL R4, R4, R13, !P1 ;  /* 0x0000000d04042208 */ /* 0x000fe40004800000 */
[C---:B------:R-:W-:Y:S02]  /*0350*/  FSETP.GT.AND P1, PT, R5.reuse, R14, PT ;  /* 0x0000000e0500720b */ /* 0x040fe40003f24000 */
[----:B------:R-:W-:-:S02]  /*0360*/  FSETP.GEU.AND P2, PT, R5, R4, PT ;  /* 0x000000040500720b */ /* 0x000fc40003f4e000 */
[C---:B------:R-:W-:Y:S02]  /*0370*/  FSEL R13, R5.reuse, R14, P1 ;  /* 0x0000000e050d7208 */ /* 0x040fe40000800000 */
[----:B------:R-:W-:Y:S02]  /*0380*/  FSEL R5, R5, R4, !P2 ;  /* 0x0000000405057208 */ /* 0x000fe40005000000 */
[C---:B------:R-:W-:Y:S02]  /*0390*/  FSETP.GT.AND P1, PT, R6.reuse, R13, PT ;  /* 0x0000000d0600720b */ /* 0x040fe40003f24000 */
[C---:B------:R-:W-:Y:S02]  /*03a0*/  FSETP.GEU.AND P2, PT, R6.reuse, R5, PT ;  /* 0x000000050600720b */ /* 0x040fe40003f4e000 */
[C---:B------:R-:W-:Y:S02]  /*03b0*/  FSEL R4, R6.reuse, R13, P1 ;  /* 0x0000000d06047208 */ /* 0x040fe40000800000 */
[----:B------:R-:W-:-:S02]  /*03c0*/  FSEL R6, R6, R5, !P2 ;  /* 0x0000000506067208 */ /* 0x000fc40005000000 */
[C---:B------:R-:W-:Y:S02]  /*03d0*/  FSETP.GT.AND P1, PT, R7.reuse, R4, PT ;  /* 0x000000040700720b */ /* 0x040fe40003f24000 */
[C---:B------:R-:W-:Y:S02]  /*03e0*/  FSETP.GEU.AND P2, PT, R7.reuse, R6, PT ;  /* 0x000000060700720b */ /* 0x040fe40003f4e000 */
[C---:B------:R-:W-:Y:S02]  /*03f0*/  FSEL R5, R7.reuse, R4, P1 ;  /* 0x0000000407057208 */ /* 0x040fe40000800000 */
[----:B------:R-:W-:Y:S02]  /*0400*/  FSEL R7, R7, R6, !P2 ;  /* 0x0000000607077208 */ /* 0x000fe40005000000 */
[C---:B--2---:R-:W-:Y:S02]  /*0410*/  FSETP.GT.AND P1, PT, R8.reuse, R5, PT ;  /* 0x000000050800720b */ /* 0x044fe40003f24000 */
        /* <DEDUP_REMOVED lines=11> */
[C---:B------:R-:W-:Y:S02]  /*04d0*/  FSETP.GT.AND P1, PT, R11.reuse, R4, PT ;  /* 0x000000040b00720b */ /* 0x040fe40003f24000 */
[----:B------:R-:W-:-:S02]  /*04e0*/  FSETP.GEU.AND P2, PT, R11, R10, PT ;  /* 0x0000000a0b00720b */ /* 0x000fc40003f4e000 */
[C---:B------:R-:W-:Y:S02]  /*04f0*/  FSEL R15, R11.reuse, R4, P1 ;  /* 0x000000040b0f7208 */ /* 0x040fe40000800000 */
[----:B------:R-:W-:Y:S01]  /*0500*/  FSEL R13, R11, R10, !P2 ;  /* 0x0000000a0b0d7208 */ /* 0x000fe20005000000 */
[----:B------:R-:W-:Y:S08]  /*0510*/  @P3 BRA `(.L_x_232) ;  /* 0xfffffffc00603947 */ /* 0x000ff0000383ffff */
.L_x_231:
[----:B------:R-:W-:Y:S05]  /*0520*/  BSYNC.RECONVERGENT B1 ;  /* 0x0000000000017941 */ /* 0x000fea0003800200 */
.L_x_230:
[----:B------:R-:W-:Y:S05]  /*0530*/  @!P0 BRA `(.L_x_229) ;  /* 0x0000000000e88947 */ /* 0x000fea0003800000 */
[----:B------:R-:W-:Y:S01]  /*0540*/  ISETP.GE.U32.AND P1, PT, R16, 0x4, PT ;  /* 0x000000041000780c */ /* 0x000fe20003f26070 */
[----:B------:R-:W-:Y:S01]  /*0550*/  BSSY.RECONVERGENT B1, `(.L_x_233) ;  /* 0x000001a000017945 */ /* 0x000fe20003800200 */
[----:B------:R-:W-:-:S04]  /*0560*/  LOP3.LUT R10, R2, 0x3, RZ, 0xc0, !PT ;  /* 0x00000003020a7812 */ /* 0x000fc800078ec0ff */
[----:B------:R-:W-:-:S07]  /*0570*/  ISETP.NE.AND P0, PT, R10, RZ, PT ;  /* 0x000000ff0a00720c */ /* 0x000fce0003f05270 */
[----:B------:R-:W-:Y:S06]  /*0580*/  @!P1 BRA `(.L_x_234) ;  /* 0x0000000000589947 */ /* 0x000fec0003800000 */
[C---:B------:R-:W-:Y:S02]  /*0590*/  LEA R3, R12.reuse, UR4, 0x2 ;  /* 0x000000040c037c11 */ /* 0x040fe4000f8e10ff */
[C---:B------:R-:W-:Y:S01]  /*05a0*/  ISETP.NE.AND P2, PT, R12.reuse, RZ, PT ;  /* 0x000000ff0c00720c */ /* 0x040fe20003f45270 */
[----:B------:R-:W-:Y:S02]  /*05b0*/  VIADD R12, R12, 0x4 ;  /* 0x000000040c0c7836 */ /* 0x000fe40000000000 */
[----:B0-----:R-:W0:Y:S04]  /*05c0*/  LDS.64 R4, [R3] ;  /* 0x0000000003047984 */ /* 0x001e280000000a00 */
[----:B------:R-:W1:Y:S01]  /*05d0*/  LDS.64 R8, [R3+0x8] ;  /* 0x0000080003087984 */ /* 0x000e620000000a00 */
        /* <DEDUP_REMOVED lines=9> */
[C---:B-1----:R-:W-:Y:S02]  /*0670*/  FSETP.GT.AND P1, PT, R8.reuse, R7, PT ;  /* 0x000000070800720b */ /* 0x042fe40003f24000 */
[C---:B------:R-:W-:Y:S02]  /*0680*/  FSETP.GEU.AND P2, PT, R8.reuse, R5, PT ;  /* 0x000000050800720b */ /* 0x040fe40003f4e000 */
[C---:B------:R-:W-:Y:S02]  /*0690*/  FSEL R4, R8.reuse, R7, P1 ;  /* 0x0000000708047208 */ /* 0x040fe40000800000 */
[----:B------:R-:W-:-:S02]  /*06a0*/  FSEL R8, R8, R5, !P2 ;  /* 0x0000000508087208 */ /* 0x000fc40005000000 */
[C---:B------:R-:W-:Y:S02]  /*06b0*/  FSETP.GT.AND P1, PT, R9.reuse, R4, PT ;  /* 0x000000040900720b */ /* 0x040fe40003f24000 */
[C---:B------:R-:W-:Y:S02]  /*06c0*/  FSETP.GEU.AND P2, PT, R9.reuse, R8, PT ;  /* 0x000000080900720b */ /* 0x040fe40003f4e000 */
[C---:B------:R-:W-:Y:S02]  /*06d0*/  FSEL R15, R9.reuse, R4, P1 ;  /* 0x00000004090f7208 */ /* 0x040fe40000800000 */
[----:B------:R-:W-:-:S09]  /*06e0*/  FSEL R13, R9, R8, !P2 ;  /* 0x00000008090d7208 */ /* 0x000fd20005000000 */
.L_x_234:
[----:B------:R-:W-:Y:S05]  /*06f0*/  BSYNC.RECONVERGENT B1 ;  /* 0x0000000000017941 */ /* 0x000fea0003800200 */
.L_x_233:
[----:B------:R-:W-:Y:S05]  /*0700*/  @!P0 BRA `(.L_x_229) ;  /* 0x0000000000748947 */ /* 0x000fea0003800000 */
[----:B------:R-:W-:Y:S01]  /*0710*/  ISETP.NE.AND P1, PT, R10, 0x1, PT ;  /* 0x000000010a00780c */ /* 0x000fe20003f25270 */
[----:B------:R-:W-:Y:S01]  /*0720*/  BSSY.RECONVERGENT B1, `(.L_x_235) ;  /* 0x0000011000017945 */ /* 0x000fe20003800200 */
[----:B------:R-:W-:-:S04]  /*0730*/  LOP3.LUT R2, R2, 0x1, RZ, 0xc0, !PT ;  /* 0x0000000102027812 */ /* 0x000fc800078ec0ff */
[----:B------:R-:W-:-:S07]  /*0740*/  ISETP.NE.U32.AND P0, PT, R2, 0x1, PT ;  /* 0x000000010200780c */ /* 0x000fce0003f05070 */
[----:B------:R-:W-:Y:S06]  /*0750*/  @!P1 BRA `(.L_x_236) ;  /* 0x0000000000349947 */ /* 0x000fec0003800000 */
[C---:B------:R-:W-:Y:S02]  /*0760*/  LEA R2, R12.reuse, UR4, 0x2 ;  /* 0x000000040c027c11 */ /* 0x040fe4000f8e10ff */
[C---:B------:R-:W-:Y:S01]  /*0770*/  ISETP.NE.AND P1, PT, R12.reuse, RZ, PT ;  /* 0x000000ff0c00720c */ /* 0x040fe20003f25270 */
[----:B------:R-:W-:Y:S02]  /*0780*/  VIADD R12, R12, 0x2 ;  /* 0x000000020c0c7836 */ /* 0x000fe40000000000 */
[----:B0-----:R-:W0:Y:S02]  /*0790*/  LDS.64 R4, [R2] ;  /* 0x0000000002047984 */ /* 0x001e240000000a00 */
        /* <DEDUP_REMOVED lines=8> */
[----:B------:R-:W-:-:S09]  /*0820*/  FSEL R13, R5, R4, !P2 ;  /* 0x00000004050d7208 */ /* 0x000fd20005000000 */
.L_x_236:
[----:B------:R-:W-:Y:S05]  /*0830*/  BSYNC.RECONVERGENT B1 ;  /* 0x0000000000017941 */ /* 0x000fea0003800200 */
.L_x_235:
[----:B------:R-:W-:Y:S05]  /*0840*/  @P0 BRA `(.L_x_229) ;  /* 0x0000000000240947 */ /* 0x000fea0003800000 */
[C---:B------:R-:W-:Y:S02]  /*0850*/  LEA R2, R12.reuse, UR4, 0x2 ;  /* 0x000000040c027c11 */ /* 0x040fe4000f8e10ff */
[----:B------:R-:W-:-:S03]  /*0860*/  ISETP.NE.AND P1, PT, R12, RZ, PT ;  /* 0x000000ff0c00720c */ /* 0x000fc60003f25270 */
[----:B------:R-:W1:Y:S02]  /*0870*/  LDS R4, [R2] ;  /* 0x0000000002047984 */ /* 0x000e640000000800 */
[----:B-1----:R-:W-:-:S04]  /*0880*/  FSETP.GT.AND P0, PT, R4, R15, PT ;  /* 0x0000000f0400720b */ /* 0x002fc80003f04000 */
[C---:B------:R-:W-:Y:S02]  /*0890*/  FSEL R15, R4.reuse, R15, P0 ;  /* 0x0000000f040f7208 */ /* 0x040fe40000000000 */
[C---:B------:R-:W-:Y:S02]  /*08a0*/  FSETP.GEU.AND P0, PT, R4.reuse, R13, PT ;  /* 0x0000000d0400720b */ /* 0x040fe40003f0e000 */
[C---:B------:R-:W-:Y:S02]  /*08b0*/  FSEL R15, R4.reuse, R15, !P1 ;  /* 0x0000000f040f7208 */ /* 0x040fe40004800000 */
[----:B------:R-:W-:-:S05]  /*08c0*/  @P1 FSEL R4, R4, R13, !P0 ;  /* 0x0000000d04041208 */ /* 0x000fca0004000000 */
[----:B------:R-:W-:-:S07]  /*08d0*/  IMAD.MOV.U32 R13, RZ, RZ, R4 ;  /* 0x000000ffff0d7224 */ /* 0x000fce00078e0004 */
.L_x_229:
[----:B------:R-:W-:Y:S05]  /*08e0*/  BSYNC.RECONVERGENT B0 ;  /* 0x0000000000007941 */ /* 0x000fea0003800200 */
.L_x_228:
[----:B------:R-:W1:Y:S08]  /*08f0*/  LDC.64 R2, c[0x0][0x390] ;  /* 0x0000e400ff027b82 */ /* 0x000e700000000a00 */
[----:B0-----:R-:W0:Y:S01]  /*0900*/  LDC.64 R4, c[0x0][0x398] ;  /* 0x0000e600ff047b82 */ /* 0x001e220000000a00 */
[----:B-1----:R-:W-:-:S05]  /*0910*/  IMAD.WIDE.U32 R2, R0, 0x4, R2 ;  /* 0x0000000400027825 */ /* 0x002fca00078e0002 */
[----:B------:R-:W-:Y:S01]  /*0920*/  STG.E desc[UR6][R2.64], R13 ;  /* 0x0000000d02007986 */ /* 0x000fe2000c101906 */
[----:B0-----:R-:W-:-:S05]  /*0930*/  IMAD.WIDE.U32 R4, R0, 0x4, R4 ;  /* 0x0000000400047825 */ /* 0x001fca00078e0004 */
[----:B------:R-:W-:Y:S01]  /*0940*/  STG.E desc[UR6][R4.64], R15 ;  /* 0x0000000f04007986 */ /* 0x000fe2000c101906 */
[----:B------:R-:W-:Y:S05]  /*0950*/  EXIT ;  /* 0x000000000000794d */ /* 0x000fea0003800000 */
.L_x_237:
        /* <DEDUP_REMOVED lines=10> */
.L_x_379:


//--------------------- .text.MemCpy              --------------------------
	.section	.text.MemCpy,"ax",@progbits
	.align	128
        .global         MemCpy
        .type           MemCpy,@function
        .size           MemCpy,(.L_x_380 - MemCpy)
        .other          MemCpy,@"STO_CUDA_ENTRY STV_DEFAULT"
MemCpy:
.text.MemCpy:
        /* <DEDUP_REMOVED lines=16> */
.L_x_238:
[----:B01--4-:R-:W-:-:S04]  /*0100*/  IMAD R3, R0, UR9, R10 ;  /* 0x0000000900037c24 */ /* 0x013fc8000f8e020a */
[----:B---3--:R-:W-:-:S06]  /*0110*/  IMAD.WIDE.U32 R2, R3, 0x4, R6 ;  /* 0x0000000403027825 */ /* 0x008fcc00078e0006 */
[----:B--2---:R-:W2:Y:S01]  /*0120*/  LDG.E.CONSTANT R3, desc[UR6][R2.64] ;  /* 0x0000000602037981 */ /* 0x004ea2000c1e9900 */
[C---:B------:R-:W-:Y:S01]  /*0130*/  IMAD R5, R0.reuse, R11, UR10 ;  /* 0x0000000a00057e24 */ /* 0x040fe2000f8e020b */
[----:B------:R-:W-:-:S03]  /*0140*/  IADD3 R0, PT, PT, R0, UR4, RZ ;  /* 0x0000000400007c10 */ /* 0x000fc6000fffe0ff */
[----:B------:R-:W-:Y:S01]  /*0150*/  IMAD.WIDE.U32 R4, R5, 0x4, R8 ;  /* 0x0000000405047825 */ /* 0x000fe200078e0008 */
[----:B------:R-:W-:-:S04]  /*0160*/  ISETP.GE.U32.AND P0, PT, R0, UR8, PT ;  /* 0x0000000800007c0c */ /* 0x000fc8000bf06070 */
[----:B--2---:R1:W-:Y:S09]  /*0170*/  STG.E desc[UR6][R4.64], R3 ;  /* 0x0000000304007986 */ /* 0x0043f2000c101906 */
[----:B------:R-:W-:Y:S05]  /*0180*/  @!P0 BRA `(.L_x_238) ;  /* 0xfffffffc00dc8947 */ /* 0x000fea000383ffff */
[----:B------:R-:W-:Y:S05]  /*0190*/  EXIT ;  /* 0x000000000000794d */ /* 0x000fea0003800000 */
.L_x_239:
        /* <DEDUP_REMOVED lines=14> */
.L_x_380:


//--------------------- .text.MemSet              --------------------------
	.section	.text.MemSet,"ax",@progbits
	.align	128
        .global         MemSet
        .type           MemSet,@function
        .size           MemSet,(.L_x_381 - MemSet)
        .other          MemSet,@"STO_CUDA_ENTRY STV_DEFAULT"
MemSet:
.text.MemSet:
        /* <DEDUP_REMOVED lines=11> */
[----:B------:R-:W3:Y:S08]  /*00b0*/  LDC.64 R4, c[0x0][0x380] ;  /* 0x0000e000ff047b82 */ /* 0x000ef00000000a00 */
[----:B------:R-:W4:Y:S01]  /*00c0*/  LDC.64 R6, c[0x0][0x390] ;  /* 0x0000e400ff067b82 */ /* 0x000f220000000a00 */
[----:B-1----:R-:W-:-:S12]  /*00d0*/  UIMAD UR4, UR4, UR5, URZ ;  /* 0x00000005040472a4 */ /* 0x002fd8000f8e02ff */
.L_x_240:
[C---:B-1--4-:R-:W-:Y:S01]  /*00e0*/  IMAD R3, R0.reuse, R7, R6 ;  /* 0x0000000700037224 */ /* 0x052fe200078e0206 */
[----:B------:R-:W-:-:S03]  /*00f0*/  IADD3 R0, PT, PT, R0, UR4, RZ ;  /* 0x0000000400007c10 */ /* 0x000fc6000fffe0ff */
[----:B---3--:R-:W-:Y:S01]  /*0100*/  IMAD.WIDE.U32 R2, R3, 0x4, R4 ;  /* 0x0000000403027825 */ /* 0x008fe200078e0004 */
[----:B------:R-:W-:-:S04]  /*0110*/  ISETP.GE.U32.AND P0, PT, R0, UR8, PT ;  /* 0x0000000800007c0c */ /* 0x000fc8000bf06070 */
[----:B0-2---:R1:W-:Y:S09]  /*0120*/  STG.E desc[UR6][R2.64], R9 ;  /* 0x0000000902007986 */ /* 0x0053f2000c101906 */
[----:B------:R-:W-:Y:S05]  /*0130*/  @!P0 BRA `(.L_x_240) ;  /* 0xfffffffc00e88947 */ /* 0x000fea000383ffff */
[----:B------:R-:W-:Y:S05]  /*0140*/  EXIT ;  /* 0x000000000000794d */ /* 0x000fea0003800000 */
.L_x_241:
        /* <DEDUP_REMOVED lines=11> */
.L_x_381:


//--------------------- .text.SumColumns          --------------------------
	.section	.text.SumColumns,"ax",@progbits
	.align	128
        .global         SumColumns
        .type           SumColumns,@function
        .size           SumColumns,(.L_x_382 - SumColumns)
        .other          SumColumns,@"STO_CUDA_ENTRY STV_DEFAULT"
SumColumns:
.text.SumColumns:
        /* <DEDUP_REMOVED lines=18> */
.L_x_245:
[----:B------:R-:W0:Y:S01]  /*0120*/  LDC R12, c[0x0][0x394] ;  /* 0x0000e500ff0c7b82 */ /* 0x000e220000000800 */
[----:B------:R-:W-:Y:S01]  /*0130*/  BSSY.RECONVERGENT B0, `(.L_x_242) ;  /* 0x000000e000007945 */ /* 0x000fe20003800200 */
[----:B0-----:R-:W-:-:S13]  /*0140*/  ISETP.GE.U32.AND P0, PT, R10, R12, PT ;  /* 0x0000000c0a00720c */ /* 0x001fda0003f06070 */
[----:B--2---:R-:W-:Y:S05]  /*0150*/  @P0 BRA `(.L_x_243) ;  /* 0x00000000002c0947 */ /* 0x004fea0003800000 */
[----:B------:R-:W0:Y:S01]  /*0160*/  LDC.64 R8, c[0x0][0x380] ;  /* 0x0000e000ff087b82 */ /* 0x000e220000000a00 */
[----:B------:R-:W-:-:S07]  /*0170*/  MOV R11, R10 ;  /* 0x0000000a000b7202 */ /* 0x000fce0000000f00 */
[----:B------:R-:W1:Y:S02]  /*0180*/  LDC.64 R6, c[0x0][0x388] ;  /* 0x0000e200ff067b82 */ /* 0x000e640000000a00 */
.L_x_244:
[----:B--2---:R-:W-:-:S04]  /*0190*/  IMAD R5, R11, UR10, R0 ;  /* 0x0000000a0b057c24 */ /* 0x004fc8000f8e0200 */
[----:B0-----:R-:W-:-:S06]  /*01a0*/  IMAD.WIDE.U32 R4, R5, 0x4, R8 ;  /* 0x0000000405047825 */ /* 0x001fcc00078e0008 */
[----:B------:R-:W2:Y:S01]  /*01b0*/  LDG.E.CONSTANT R5, desc[UR8][R4.64] ;  /* 0x0000000804057981 */ /* 0x000ea2000c1e9900 */
[C---:B-1----:R-:W-:Y:S01]  /*01c0*/  IMAD.WIDE.U32 R2, R11.reuse, 0x4, R6 ;  /* 0x000000040b027825 */ /* 0x042fe200078e0006 */
[----:B------:R-:W-:-:S04]  /*01d0*/  IADD3 R11, PT, PT, R11, UR4, RZ ;  /* 0x000000040b0b7c10 */ /* 0x000fc8000fffe0ff */
[----:B------:R-:W-:Y:S01]  /*01e0*/  ISETP.GE.U32.AND P0, PT, R11, R12, PT ;  /* 0x0000000c0b00720c */ /* 0x000fe20003f06070 */
[----:B--2---:R2:W-:-:S12]  /*01f0*/  REDG.E.ADD.F32.FTZ.RN.STRONG.GPU desc[UR8][R2.64], R5 ;  /* 0x00000005020079a6 */ /* 0x0045d8000c12f308 */
[----:B------:R-:W-:Y:S05]  /*0200*/  @!P0 BRA `(.L_x_244) ;  /* 0xfffffffc00e08947 */ /* 0x000fea000383ffff */
.L_x_243:
[----:B------:R-:W-:Y:S05]  /*0210*/  BSYNC.RECONVERGENT B0 ;  /* 0x0000000000007941 */ /* 0x000fea0003800200 */
.L_x_242:
[----:B------:R-:W0:Y:S01]  /*0220*/  LDCU UR6, c[0x0][0x390] ;  /* 0x00007200ff0677ac */ /* 0x000e220008000800 */
[----:B------:R-:W-:-:S04]  /*0230*/  IADD3 R0, PT, PT, R0, UR5, RZ ;  /* 0x0000000500007c10 */ /* 0x000fc8000fffe0ff */
[----:B0-----:R-:W-:-:S13]  /*0240*/  ISETP.GE.U32.AND P0, PT, R0, UR6, PT ;  /* 0x0000000600007c0c */ /* 0x001fda000bf06070 */
[----:B------:R-:W-:Y:S05]  /*0250*/  @!P0 BRA `(.L_x_245) ;  /* 0xfffffffc00b08947 */ /* 0x000fea000383ffff */
[----:B------:R-:W-:Y:S05]  /*0260*/  EXIT ;  /* 0x000000000000794d */ /* 0x000fea0003800000 */
.L_x_246:
        /* <DEDUP_REMOVED lines=9> */
.L_x_382:


//--------------------- .text.SumRows             --------------------------
	.section	.text.SumRows,"ax",@progbits
	.align	128
        .global         SumRows
        .type           SumRows,@function
        .size           SumRows,(.L_x_383 - SumRows)
        .other          SumRows,@"STO_CUDA_ENTRY STV_DEFAULT"
SumRows:
.text.SumRows:
        /* <DEDUP_REMOVED lines=18> */
.L_x_250:
[----:B0-----:R-:W0:Y:S01]  /*0120*/  LDC R10, c[0x0][0x394] ;  /* 0x0000e500ff0a7b82 */ /* 0x001e220000000800 */
[----:B------:R-:W-:Y:S01]  /*0130*/  BSSY.RECONVERGENT B0, `(.L_x_247) ;  /* 0x000000e000007945 */ /* 0x000fe20003800200 */
[----:B0-----:R-:W-:-:S13]  /*0140*/  ISETP.GE.U32.AND P0, PT, R8, R10, PT ;  /* 0x0000000a0800720c */ /* 0x001fda0003f06070 */
[----:B------:R-:W-:Y:S05]  /*0150*/  @P0 BRA `(.L_x_248) ;  /* 0x00000000002c0947 */ /* 0x000fea0003800000 */
[----:B------:R-:W0:Y:S01]  /*0160*/  LDC.64 R2, c[0x0][0x388] ;  /* 0x0000e200ff027b82 */ /* 0x000e220000000a00 */
[----:B------:R-:W-:-:S07]  /*0170*/  MOV R9, R8 ;  /* 0x0000000800097202 */ /* 0x000fce0000000f00 */
[----:B------:R-:W1:Y:S01]  /*0180*/  LDC.64 R4, c[0x0][0x380] ;  /* 0x0000e000ff047b82 */ /* 0x000e620000000a00 */
[----:B0-----:R-:W-:-:S07]  /*0190*/  IMAD.WIDE.U32 R6, R0, 0x4, R2 ;  /* 0x0000000400067825 */ /* 0x001fce00078e0002 */
.L_x_249:
[----:B0-----:R-:W-:-:S04]  /*01a0*/  IMAD R3, R9, UR10, R0 ;  /* 0x0000000a09037c24 */ /* 0x001fc8000f8e0200 */
[----:B-1----:R-:W-:-:S06]  /*01b0*/  IMAD.WIDE.U32 R2, R3, 0x4, R4 ;  /* 0x0000000403027825 */ /* 0x002fcc00078e0004 */
[----:B------:R-:W2:Y:S01]  /*01c0*/  LDG.E.CONSTANT R3, desc[UR8][R2.64] ;  /* 0x0000000802037981 */ /* 0x000ea2000c1e9900 */
[----:B------:R-:W-:-:S04]  /*01d0*/  IADD3 R9, PT, PT, R9, UR4, RZ ;  /* 0x0000000409097c10 */ /* 0x000fc8000fffe0ff */
[----:B------:R-:W-:Y:S01]  /*01e0*/  ISETP.GE.U32.AND P0, PT, R9, R10, PT ;  /* 0x0000000a0900720c */ /* 0x000fe20003f06070 */
[----:B--2---:R0:W-:-:S12]  /*01f0*/  REDG.E.ADD.F32.FTZ.RN.STRONG.GPU desc[UR8][R6.64], R3 ;  /* 0x00000003060079a6 */ /* 0x0041d8000c12f308 */
[----:B------:R-:W-:Y:S05]  /*0200*/  @!P0 BRA `(.L_x_249) ;  /* 0xfffffffc00e48947 */ /* 0x000fea000383ffff */
.L_x_248:
[----:B------:R-:W-:Y:S05]  /*0210*/  BSYNC.RECONVERGENT B0 ;  /* 0x0000000000007941 */ /* 0x000fea0003800200 */
.L_x_247:
[----:B------:R-:W1:Y:S01]  /*0220*/  LDCU UR6, c[0x0][0x390] ;  /* 0x00007200ff0677ac */ /* 0x000e620008000800 */
[----:B------:R-:W-:-:S04]  /*0230*/  IADD3 R0, PT, PT, R0, UR5, RZ ;  /* 0x0000000500007c10 */ /* 0x000fc8000fffe0ff */
[----:B-1----:R-:W-:-:S13]  /*0240*/  ISETP.GE.U32.AND P0, PT, R0, UR6, PT ;  /* 0x0000000600007c0c */ /* 0x002fda000bf06070 */
[----:B------:R-:W-:Y:S05]  /*0250*/  @!P0 BRA `(.L_x_250) ;  /* 0xfffffffc00b08947 */ /* 0x000fea000383ffff */
[----:B------:R-:W-:Y:S05]  /*0260*/  EXIT ;  /* 0x000000000000794d */ /* 0x000fea0003800000 */
.L_x_251:
        /* <DEDUP_REMOVED lines=9> */
.L_x_383:


//--------------------- .text.Reverse             --------------------------
	.section	.text.Reverse,"ax",@progbits
	.align	128
        .global         Reverse
        .type           Reverse,@function
        .size           Reverse,(.L_x_384 - Reverse)
        .other          Reverse,@"STO_CUDA_ENTRY STV_DEFAULT"
Reverse:
.text.Reverse:
        /* <DEDUP_REMOVED lines=12> */
[----:B-1----:R-:W-:-:S12]  /*00c0*/  UIMAD UR4, UR4, UR5, URZ ;  /* 0x00000005040472a4 */ /* 0x002fd8000f8e02ff */
.L_x_252:
[----:B01----:R-:W-:-:S06]  /*00d0*/  IMAD.WIDE.U32 R2, R0, 0x4, R6 ;  /* 0x0000000400027825 */ /* 0x003fcc00078e0006 */
[----:B--2---:R-:W2:Y:S01]  /*00e0*/  LDG.E.CONSTANT R3, desc[UR6][R2.64] ;  /* 0x0000000602037981 */ /* 0x004ea2000c1e9900 */
[----:B------:R-:W-:Y:S02]  /*00f0*/  LOP3.LUT R4, RZ, R0, RZ, 0x33, !PT ;  /* 0x00000000ff047212 */ /* 0x000fe400078e33ff */
[----:B------:R-:W-:Y:S02]  /*0100*/  IADD3 R0, PT, PT, R0, UR4, RZ ;  /* 0x0000000400007c10 */ /* 0x000fe4000fffe0ff */
[----:B------:R-:W-:Y:S02]  /*0110*/  IADD3 R5, PT, PT, R4, UR8, RZ ;  /* 0x0000000804057c10 */ /* 0x000fe4000fffe0ff */
[----:B------:R-:W-:-:S03]  /*0120*/  ISETP.GE.U32.AND P0, PT, R0, UR8, PT ;  /* 0x0000000800007c0c */ /* 0x000fc6000bf06070 */
[----:B---3--:R-:W-:-:S05]  /*0130*/  IMAD.WIDE.U32 R4, R5, 0x4, R8 ;  /* 0x0000000405047825 */ /* 0x008fca00078e0008 */
[----:B--2---:R1:W-:Y:S05]  /*0140*/  STG.E desc[UR6][R4.64], R3 ;  /* 0x0000000304007986 */ /* 0x0043ea000c101906 */
[----:B------:R-:W-:Y:S05]  /*0150*/  @!P0 BRA `(.L_x_252) ;  /* 0xfffffffc00dc8947 */ /* 0x000fea000383ffff */
[----:B------:R-:W-:Y:S05]  /*0160*/  EXIT ;  /* 0x000000000000794d */ /* 0x000fea0003800000 */
.L_x_253:
        /* <DEDUP_REMOVED lines=9> */
.L_x_384:


//--------------------- .text.LeakyRELUDerivative --------------------------
	.section	.text.LeakyRELUDerivative,"ax",@progbits
	.align	128
        .global         LeakyRELUDerivative
        .type           LeakyRELUDerivative,@function
        .size           LeakyRELUDerivative,(.L_x_385 - LeakyRELUDerivative)
        .other          LeakyRELUDerivative,@"STO_CUDA_ENTRY STV_DEFAULT"
LeakyRELUDerivative:
.text.LeakyRELUDerivative:
        /* <DEDUP_REMOVED lines=15> */
.L_x_254:
[----:B----4-:R-:W-:-:S04]  /*00f0*/  IMAD R3, R0, UR9, RZ ;  /* 0x0000000900037c24 */ /* 0x010fc8000f8e02ff */
[----:B0-----:R-:W-:-:S06]  /*0100*/  IMAD.WIDE.U32 R2, R3, 0x4, R6 ;  /* 0x0000000403027825 */ /* 0x001fcc00078e0006 */
[----:B--2---:R-:W2:Y:S01]  /*0110*/  LDG.E.CONSTANT R2, desc[UR6][R2.64] ;  /* 0x0000000602027981 */ /* 0x004ea2000c1e9900 */
[----:B-1----:R-:W-:Y:S02]  /*0120*/  HFMA2 R11, -RZ, RZ, 1.0341796875, -112.625 ;  /* 0x3c23d70aff0b7431 */ /* 0x002fe400000001ff */
[C---:B------:R-:W-:Y:S01]  /*0130*/  IMAD R5, R0.reuse, UR10, RZ ;  /* 0x0000000a00057c24 */ /* 0x040fe2000f8e02ff */
[----:B------:R-:W-:-:S03]  /*0140*/  IADD3 R0, PT, PT, R0, UR4, RZ ;  /* 0x0000000400007c10 */ /* 0x000fc6000fffe0ff */
[----:B---3--:R-:W-:Y:S01]  /*0150*/  IMAD.WIDE.U32 R4, R5, 0x4, R8 ;  /* 0x0000000405047825 */ /* 0x008fe200078e0008 */
[----:B--2---:R-:W-:-:S04]  /*0160*/  FSETP.GTU.AND P0, PT, R2, RZ, PT ;  /* 0x000000ff0200720b */ /* 0x004fc80003f0c000 */
[----:B------:R-:W-:Y:S02]  /*0170*/  FSEL R11, R11, 1, !P0 ;  /* 0x3f8000000b0b7808 */ /* 0x000fe40004000000 */
[----:B------:R-:W-:-:S03]  /*0180*/  ISETP.GE.U32.AND P0, PT, R0, UR8, PT ;  /* 0x0000000800007c0c */ /* 0x000fc6000bf06070 */
[----:B------:R1:W-:Y:S10]  /*0190*/  STG.E desc[UR6][R4.64], R11 ;  /* 0x0000000b04007986 */ /* 0x0003f4000c101906 */
[----:B------:R-:W-:Y:S05]  /*01a0*/  @!P0 BRA `(.L_x_254) ;  /* 0xfffffffc00d08947 */ /* 0x000fea000383ffff */
[----:B------:R-:W-:Y:S05]  /*01b0*/  EXIT ;  /* 0x000000000000794d */ /* 0x000fea0003800000 */
.L_x_255:
        /* <DEDUP_REMOVED lines=12> */
.L_x_385:


//--------------------- .text.LeakyRELU           --------------------------
	.section	.text.LeakyRELU,"ax",@progbits
	.align	128
        .global         LeakyRELU
        .type           LeakyRELU,@function
        .size           LeakyRELU,(.L_x_386 - LeakyRELU)
        .other          LeakyRELU,@"STO_CUDA_ENTRY STV_DEFAULT"
LeakyRELU:
.text.LeakyRELU:
        /* <DEDUP_REMOVED lines=15> */
.L_x_256:
[----:B----4-:R-:W-:-:S04]  /*00f0*/  IMAD R3, R0, UR9, RZ ;  /* 0x0000000900037c24 */ /* 0x010fc8000f8e02ff */
[----:B0-----:R-:W-:-:S05]  /*0100*/  IMAD.WIDE.U32 R2, R3, 0x4, R6 ;  /* 0x0000000403027825 */ /* 0x001fca00078e0006 */
[----:B-12---:R-:W2:Y:S01]  /*0110*/  LDG.E.CONSTANT R11, desc[UR6][R2.64] ;  /* 0x00000006020b7981 */ /* 0x006ea2000c1e9900 */
[C---:B------:R-:W-:Y:S01]  /*0120*/  IMAD R5, R0.reuse, UR10, RZ ;  /* 0x0000000a00057c24 */ /* 0x040fe2000f8e02ff */
[----:B------:R-:W-:-:S03]  /*0130*/  IADD3 R0, PT, PT, R0, UR4, RZ ;  /* 0x0000000400007c10 */ /* 0x000fc6000fffe0ff */
[----:B---3--:R-:W-:Y:S01]  /*0140*/  IMAD.WIDE.U32 R4, R5, 0x4, R8 ;  /* 0x0000000405047825 */ /* 0x008fe200078e0008 */
[----:B--2---:R-:W-:-:S13]  /*0150*/  FSETP.GTU.AND P0, PT, R11, RZ, PT ;  /* 0x000000ff0b00720b */ /* 0x004fda0003f0c000 */
[----:B------:R-:W-:Y:S01]  /*0160*/  @!P0 FMUL R11, R11, 0.0099999997764825820923 ;  /* 0x3c23d70a0b0b8820 */ /* 0x000fe20000400000 */
[----:B------:R-:W-:-:S04]  /*0170*/  ISETP.GE.U32.AND P0, PT, R0, UR8, PT ;  /* 0x0000000800007c0c */ /* 0x000fc8000bf06070 */
[----:B------:R1:W-:Y:S09]  /*0180*/  STG.E desc[UR6][R4.64], R11 ;  /* 0x0000000b04007986 */ /* 0x0003f2000c101906 */
[----:B------:R-:W-:Y:S05]  /*0190*/  @!P0 BRA `(.L_x_256) ;  /* 0xfffffffc00d48947 */ /* 0x000fea000383ffff */
[----:B------:R-:W-:Y:S05]  /*01a0*/  EXIT ;  /* 0x000000000000794d */ /* 0x000fea0003800000 */
.L_x_257:
        /* <DEDUP_REMOVED lines=13> */
.L_x_386:


//--------------------- .text.RELUDerivative      --------------------------
	.section	.text.RELUDerivative,"ax",@progbits
	.align	128
        .global         RELUDerivative
        .type           RELUDerivative,@function
        .size           RELUDerivative,(.L_x_387 - RELUDerivative)
        .other          RELUDerivative,@"STO_CUDA_ENTRY STV_DEFAULT"
RELUDerivative:
.text.RELUDerivative:
        /* <DEDUP_REMOVED lines=15> */
.L_x_258:
[----:B----4-:R-:W-:-:S04]  /*00f0*/  IMAD R3, R0, UR9, RZ ;  /* 0x0000000900037c24 */ /* 0x010fc8000f8e02ff */
[----:B0-----:R-:W-:-:S06]  /*0100*/  IMAD.WIDE.U32 R2, R3, 0x4, R6 ;  /* 0x0000000403027825 */ /* 0x001fcc00078e0006 */
[----:B--2---:R-:W2:Y:S01]  /*0110*/  LDG.E.CONSTANT R2, desc[UR6][R2.64] ;  /* 0x0000000602027981 */ /* 0x004ea2000c1e9900 */
[C---:B-1----:R-:W-:Y:S01]  /*0120*/  IMAD R5, R0.reuse, UR10, RZ ;  /* 0x0000000a00057c24 */ /* 0x042fe2000f8e02ff */
[----:B------:R-:W-:-:S03]  /*0130*/  IADD3 R0, PT, PT, R0, UR4, RZ ;  /* 0x0000000400007c10 */ /* 0x000fc6000fffe0ff */
[----:B---3--:R-:W-:Y:S01]  /*0140*/  IMAD.WIDE.U32 R4, R5, 0x4, R8 ;  /* 0x0000000405047825 */ /* 0x008fe200078e0008 */
[----:B------:R-:W-:Y:S02]  /*0150*/  ISETP.GE.U32.AND P0, PT, R0, UR8, PT ;  /* 0x0000000800007c0c */ /* 0x000fe4000bf06070 */
[----:B--2---:R-:W-:-:S05]  /*0160*/  FSET.BF.GTU.AND R11, R2, RZ, PT ;  /* 0x000000ff020b720a */ /* 0x004fca000380c000 */
[----:B------:R1:W-:Y:S06]  /*0170*/  STG.E desc[UR6][R4.64], R11 ;  /* 0x0000000b04007986 */ /* 0x0003ec000c101906 */
[----:B------:R-:W-:Y:S05]  /*0180*/  @!P0 BRA `(.L_x_258) ;  /* 0xfffffffc00d88947 */ /* 0x000fea000383ffff */
[----:B------:R-:W-:Y:S05]  /*0190*/  EXIT ;  /* 0x000000000000794d */ /* 0x000fea0003800000 */
.L_x_259:
        /* <DEDUP_REMOVED lines=14> */
.L_x_387:


//--------------------- .text.RELU                --------------------------
	.section	.text.RELU,"ax",@progbits
	.align	128
        .global         RELU
        .type           RELU,@function
        .size           RELU,(.L_x_388 - RELU)
        .other          RELU,@"STO_CUDA_ENTRY STV_DEFAULT"
RELU:
.text.RELU:
        /* <DEDUP_REMOVED lines=15> */
.L_x_260:
[----:B----4-:R-:W-:-:S04]  /*00f0*/  IMAD R3, R0, UR9, RZ ;  /* 0x0000000900037c24 */ /* 0x010fc8000f8e02ff */
[----:B0-----:R-:W-:-:S06]  /*0100*/  IMAD.WIDE.U32 R2, R3, 0x4, R6 ;  /* 0x0000000403027825 */ /* 0x001fcc00078e0006 */
[----:B--2---:R-:W2:Y:S01]  /*0110*/  LDG.E.CONSTANT R2, desc[UR6][R2.64] ;  /* 0x0000000602027981 */ /* 0x004ea2000c1e9900 */
[C---:B-1----:R-:W-:Y:S01]  /*0120*/  IMAD R5, R0.reuse, UR10, RZ ;  /* 0x0000000a00057c24 */ /* 0x042fe2000f8e02ff */
[----:B------:R-:W-:-:S03]  /*0130*/  IADD3 R0, PT, PT, R0, UR4, RZ ;  /* 0x0000000400007c10 */ /* 0x000fc6000fffe0ff */
[----:B---3--:R-:W-:Y:S01]  /*0140*/  IMAD.WIDE.U32 R4, R5, 0x4, R8 ;  /* 0x0000000405047825 */ /* 0x008fe200078e0008 */
[----:B------:R-:W-:Y:S02]  /*0150*/  ISETP.GE.U32.AND P0, PT, R0, UR8, PT ;  /* 0x0000000800007c0c */ /* 0x000fe4000bf06070 */
[----:B--2---:R-:W-:-:S05]  /*0160*/  FMNMX.NAN R11, RZ, R2, !PT ;  /* 0x00000002ff0b7209 */ /* 0x004fca0007820000 */
[----:B------:R1:W-:Y:S06]  /*0170*/  STG.E desc[UR6][R4.64], R11 ;  /* 0x0000000b04007986 */ /* 0x0003ec000c101906 */
[----:B------:R-:W-:Y:S05]  /*0180*/  @!P0 BRA `(.L_x_260) ;  /* 0xfffffffc00d88947 */ /* 0x000fea000383ffff */
[----:B------:R-:W-:Y:S05]  /*0190*/  EXIT ;  /* 0x000000000000794d */ /* 0x000fea0003800000 */
.L_x_261:
        /* <DEDUP_REMOVED lines=14> */
.L_x_388:


//--------------------- .text.SigmoidDerivative   --------------------------
	.section	.text.SigmoidDerivative,"ax",@progbits
	.align	128
        .global         SigmoidDerivative
        .type           SigmoidDerivative,@function
        .size           SigmoidDerivative,(.L_x_338 - SigmoidDerivative)
        .other          SigmoidDerivative,@"STO_CUDA_ENTRY STV_DEFAULT"
SigmoidDerivative:
.text.SigmoidDerivative:
        /* <DEDUP_REMOVED lines=14> */
[----:B------:R-:W0:Y:S01]  /*00e0*/  LDCU UR9, c[0x0][0x398] ;  /* 0x00007300ff0977ac */ /* 0x000e220008000800 */
[----:B-1----:R-:W-:-:S12]  /*00f0*/  UIMAD UR4, UR4, UR5, URZ ;  /* 0x00000005040472a4 */ /* 0x002fd8000f8e02ff */
.L_x_265:
[----:B01----:R-:W-:-:S04]  /*0100*/  IMAD R9, R3, UR8, RZ ;  /* 0x0000000803097c24 */ /* 0x003fc8000f8e02ff */
[----:B------:R-:W-:-:S06]  /*0110*/  IMAD.WIDE.U32 R8, R9, 0x4, R4 ;  /* 0x0000000409087825 */ /* 0x000fcc00078e0004 */
[----:B--2---:R-:W2:Y:S01]  /*0120*/  LDG.E.CONSTANT R8, desc[UR6][R8.64] ;  /* 0x0000000608087981 */ /* 0x004ea2000c1e9900 */
[----:B------:R-:W-:Y:S02]  /*0130*/  HFMA2 R13, -RZ, RZ, 3.7421875, 0 ;  /* 0x437c0000ff0d7431 */ /* 0x000fe400000001ff */
[----:B------:R-:W-:Y:S01]  /*0140*/  IMAD.MOV.U32 R11, RZ, RZ, 0x3bbb989d ;  /* 0x3bbb989dff0b7424 */ /* 0x000fe200078e00ff */
[----:B------:R-:W-:Y:S03]  /*0150*/  BSSY.RECONVERGENT B0, `(.L_x_262) ;  /* 0x0000014000007945 */ /* 0x000fe60003800200 */
[----:B--2---:R-:W-:-:S04]  /*0160*/  FFMA.SAT R0, R8, -R11, 0.5 ;  /* 0x3f00000008007423 */ /* 0x004fc8000000280b */
[----:B------:R-:W-:-:S04]  /*0170*/  FFMA.RM R0, R0, R13, 12582913 ;  /* 0x4b40000100007423 */ /* 0x000fc8000000400d */
[C---:B------:R-:W-:Y:S01]  /*0180*/  FADD R11, R0.reuse, -12583039 ;  /* 0xcb40007f000b7421 */ /* 0x040fe20000000000 */
[----:B------:R-:W-:-:S03]  /*0190*/  IMAD.SHL.U32 R0, R0, 0x800000, RZ ;  /* 0x0080000000007824 */ /* 0x000fc600078e00ff */
[----:B------:R-:W-:-:S04]  /*01a0*/  FFMA R11, R8, -1.4426950216293334961, -R11 ;  /* 0xbfb8aa3b080b7823 */ /* 0x000fc8000000080b */
[----:B------:R-:W-:-:S06]  /*01b0*/  FFMA R11, R8, -1.925963033500011079e-08, R11 ;  /* 0xb2a57060080b7823 */ /* 0x000fcc000000000b */
[----:B------:R-:W0:Y:S02]  /*01c0*/  MUFU.EX2 R11, R11 ;  /* 0x0000000b000b7308 */ /* 0x000e240000000800 */
[----:B0-----:R-:W-:-:S05]  /*01d0*/  FFMA R13, R0, R11, 1 ;  /* 0x3f800000000d7423 */ /* 0x001fca000000000b */
[----:B------:R-:W-:-:S04]  /*01e0*/  IADD3 R0, PT, PT, R13, 0x1800000, RZ ;  /* 0x018000000d007810 */ /* 0x000fc80007ffe0ff */
[----:B------:R-:W-:-:S04]  /*01f0*/  LOP3.LUT R0, R0, 0x7f800000, RZ, 0xc0, !PT ;  /* 0x7f80000000007812 */ /* 0x000fc800078ec0ff */
[----:B------:R-:W-:-:S13]  /*0200*/  ISETP.GT.U32.AND P0, PT, R0, 0x1ffffff, PT ;  /* 0x01ffffff0000780c */ /* 0x000fda0003f04070 */
[----:B------:R-:W-:Y:S05]  /*0210*/  @P0 BRA `(.L_x_263) ;  /* 0x00000000000c0947 */ /* 0x000fea0003800000 */
[----:B------:R-:W-:-:S07]  /*0220*/  MOV R8, 0x240 ;  /* 0x0000024000087802 */ /* 0x000fce0000000f00 */
[----:B---34-:R-:W-:Y:S05]  /*0230*/  CALL.REL.NOINC `($__internal_3_$__cuda_sm20_rcp_rn_f32_slowpath) ;  /* 0x00000000003c7944 */ /* 0x018fea0003c00000 */
[----:B------:R-:W-:Y:S05]  /*0240*/  BRA `(.L_x_264) ;  /* 0x0000000000107947 */ /* 0x000fea0003800000 */
.L_x_263:
[----:B------:R-:W0:Y:S02]  /*0250*/  MUFU.RCP R0, R13 ;  /* 0x0000000d00007308 */ /* 0x000e240000001000 */
[----:B0-----:R-:W-:-:S04]  /*0260*/  FFMA R2, R13, R0, -1 ;  /* 0xbf8000000d027423 */ /* 0x001fc80000000000 */
[----:B------:R-:W-:-:S04]  /*0270*/  FADD.FTZ R9, -R2, -RZ ;  /* 0x800000ff02097221 */ /* 0x000fc80000010100 */
[----:B------:R-:W-:-:S07]  /*0280*/  FFMA R0, R0, R9, R0 ;  /* 0x0000000900007223 */ /* 0x000fce0000000000 */
.L_x_264:
[----:B----4-:R-:W-:Y:S05]  /*0290*/  BSYNC.RECONVERGENT B0 ;  /* 0x0000000000007941 */ /* 0x010fea0003800200 */
.L_x_262:
[----:B------:R-:W-:Y:S01]  /*02a0*/  FADD R9, -R0, 1 ;  /* 0x3f80000000097421 */ /* 0x000fe20000000100 */
[C---:B------:R-:W-:Y:S02]  /*02b0*/  IMAD R13, R3.reuse, UR9, RZ ;  /* 0x00000009030d7c24 */ /* 0x040fe4000f8e02ff */
[----:B------:R-:W-:Y:S02]  /*02c0*/  VIADD R3, R3, UR4 ;  /* 0x0000000403037c36 */ /* 0x000fe40008000000 */
[----:B------:R-:W-:Y:S01]  /*02d0*/  FMUL R11, R9, R0 ;  /* 0x00000000090b7220 */ /* 0x000fe20000400000 */
[----:B---3--:R-:W-:Y:S02]  /*02e0*/  IMAD.WIDE.U32 R8, R13, 0x4, R6 ;  /* 0x000000040d087825 */ /* 0x008fe400078e0006 */
[----:B------:R-:W-:-:S03]  /*02f0*/  ISETP.GE.U32.AND P0, PT, R3, UR10, PT ;  /* 0x0000000a03007c0c */ /* 0x000fc6000bf06070 */
[----:B------:R1:W-:Y:S10]  /*0300*/  STG.E desc[UR6][R8.64], R11 ;  /* 0x0000000b08007986 */ /* 0x0003f4000c101906 */
[----:B------:R-:W-:Y:S05]  /*0310*/  @!P0 BRA `(.L_x_265) ;  /* 0xfffffffc00788947 */ /* 0x000fea000383ffff */
[----:B------:R-:W-:Y:S05]  /*0320*/  EXIT ;  /* 0x000000000000794d */ /* 0x000fea0003800000 */
        .weak           $__internal_3_$__cuda_sm20_rcp_rn_f32_slowpath
        .type           $__internal_3_$__cuda_sm20_rcp_rn_f32_slowpath,@function
        .size           $__internal_3_$__cuda_sm20_rcp_rn_f32_slowpath,(.L_x_338 - $__internal_3_$__cuda_sm20_rcp_rn_f32_slowpath)
$__internal_3_$__cuda_sm20_rcp_rn_f32_slowpath:
[----:B------:R-:W-:Y:S01]  /*0330*/  SHF.L.U32 R0, R13, 0x1, RZ ;  /* 0x000000010d007819 */ /* 0x000fe200000006ff */
[----:B------:R-:W-:Y:S03]  /*0340*/  BSSY.RECONVERGENT B1, `(.L_x_266) ;  /* 0x0000031000017945 */ /* 0x000fe60003800200 */
[----:B------:R-:W-:Y:S01]  /*0350*/  SHF.R.U32.HI R14, RZ, 0x18, R0 ;  /* 0x00000018ff0e7819 */ /* 0x000fe20000011600 */
[----:B------:R-:W-:-:S03]  /*0360*/  IMAD.MOV.U32 R0, RZ, RZ, R13 ;  /* 0x000000ffff007224 */ /* 0x000fc600078e000d */
[----:B------:R-:W-:-:S13]  /*0370*/  ISETP.NE.U32.AND P0, PT, R14, RZ, PT ;  /* 0x000000ff0e00720c */ /* 0x000fda0003f05070 */
[----:B------:R-:W-:Y:S05]  /*0380*/  @P0 BRA `(.L_x_267) ;  /* 0x0000000000280947 */ /* 0x000fea0003800000 */
[----:B------:R-:W-:-:S04]  /*0390*/  SHF.L.U32 R2, R0, 0x1, RZ ;  /* 0x0000000100027819 */ /* 0x000fc800000006ff */
[----:B------:R-:W-:-:S13]  /*03a0*/  ISETP.NE.AND P0, PT, R2, RZ, PT ;  /* 0x000000ff0200720c */ /* 0x000fda0003f05270 */
[----:B------:R-:W-:Y:S01]  /*03b0*/  @P0 FFMA R10, R0, 1.84467440737095516160e+19, RZ ;  /* 0x5f800000000a0823 */ /* 0x000fe200000000ff */
[----:B------:R-:W-:Y:S08]  /*03c0*/  @!P0 MUFU.RCP R9, R0 ;  /* 0x0000000000098308 */ /* 0x000ff00000001000 */
[----:B------:R-:W0:Y:S02]  /*03d0*/  @P0 MUFU.RCP R11, R10 ;  /* 0x0000000a000b0308 */ /* 0x000e240000001000 */
[----:B0-----:R-:W-:-:S04]  /*03e0*/  @P0 FFMA R2, R10, R11, -1 ;  /* 0xbf8000000a020423 */ /* 0x001fc8000000000b */
[----:B------:R-:W-:-:S04]  /*03f0*/  @P0 FADD.FTZ R2, -R2, -RZ ;  /* 0x800000ff02020221 */ /* 0x000fc80000010100 */
[----:B------:R-:W-:-:S04]  /*0400*/  @P0 FFMA R2, R11, R2, R11 ;  /* 0x000000020b020223 */ /* 0x000fc8000000000b */
[----:B------:R-:W-:Y:S01]  /*0410*/  @P0 FFMA R9, R2, 1.84467440737095516160e+19, RZ ;  /* 0x5f80000002090823 */ /* 0x000fe200000000ff */
[----:B------:R-:W-:Y:S06]  /*0420*/  BRA `(.L_x_268) ;  /* 0x0000000000887947 */ /* 0x000fec0003800000 */
.L_x_267:
[----:B------:R-:W-:-:S05]  /*0430*/  VIADD R13, R14, 0xffffff03 ;  /* 0xffffff030e0d7836 */ /* 0x000fca0000000000 */
[----:B------:R-:W-:-:S13]  /*0440*/  ISETP.GT.U32.AND P0, PT, R13, 0x1, PT ;  /* 0x000000010d00780c */ /* 0x000fda0003f04070 */
[----:B------:R-:W-:Y:S05]  /*0450*/  @P0 BRA `(.L_x_269) ;  /* 0x0000000000780947 */ /* 0x000fea0003800000 */
[----:B------:R-:W-:Y:S02]  /*0460*/  LOP3.LUT R2, R0, 0x7fffff, RZ, 0xc0, !PT ;  /* 0x007fffff00027812 */ /* 0x000fe400078ec0ff */
[----:B------:R-:W-:Y:S02]  /*0470*/  MOV R12, 0x3 ;  /* 0x00000003000c7802 */ /* 0x000fe40000000f00 */
[----:B------:R-:W-:Y:S02]  /*0480*/  LOP3.LUT R2, R2, 0x3f800000, RZ, 0xfc, !PT ;  /* 0x3f80000002027812 */ /* 0x000fe400078efcff */
[----:B------:R-:W-:Y:S02]  /*0490*/  SHF.L.U32 R12, R12, R13, RZ ;  /* 0x0000000d0c0c7219 */ /* 0x000fe400000006ff */
[----:B------:R-:W0:Y:S02]  /*04a0*/  MUFU.RCP R9, R2 ;  /* 0x0000000200097308 */ /* 0x000e240000001000 */
[----:B0-----:R-:W-:-:S04]  /*04b0*/  FFMA R10, R2, R9, -1 ;  /* 0xbf800000020a7423 */ /* 0x001fc80000000009 */
[----:B------:R-:W-:-:S04]  /*04c0*/  FADD.FTZ R10, -R10, -RZ ;  /* 0x800000ff0a0a7221 */ /* 0x000fc80000010100 */
[CCC-:B------:R-:W-:Y:S01]  /*04d0*/  FFMA.RM R11, R9.reuse, R10.reuse, R9.reuse ;  /* 0x0000000a090b7223 */ /* 0x1c0fe20000004009 */
[----:B------:R-:W-:-:S04]  /*04e0*/  FFMA.RP R10, R9, R10, R9 ;  /* 0x0000000a090a7223 */ /* 0x000fc80000008009 */
[C---:B------:R-:W-:Y:S02]  /*04f0*/  LOP3.LUT R9, R11.reuse, 0x7fffff, RZ, 0xc0, !PT ;  /* 0x007fffff0b097812 */ /* 0x040fe400078ec0ff */
[----:B------:R-:W-:Y:S02]  /*0500*/  FSETP.NEU.FTZ.AND P0, PT, R11, R10, PT ;  /* 0x0000000a0b00720b */ /* 0x000fe40003f1d000 */
[----:B------:R-:W-:Y:S02]  /*0510*/  LOP3.LUT R9, R9, 0x800000, RZ, 0xfc, !PT ;  /* 0x0080000009097812 */ /* 0x000fe400078efcff */
[----:B------:R-:W-:Y:S02]  /*0520*/  SEL R10, RZ, 0xffffffff, !P0 ;  /* 0xffffffffff0a7807 */ /* 0x000fe40004000000 */
[----:B------:R-:W-:-:S03]  /*0530*/  LOP3.LUT R12, R12, R9, RZ, 0xc0, !PT ;  /* 0x000000090c0c7212 */ /* 0x000fc600078ec0ff */
[----:B------:R-:W-:Y:S01]  /*0540*/  IMAD.MOV R10, RZ, RZ, -R10 ;  /* 0x000000ffff0a7224 */ /* 0x000fe200078e0a0a */
[----:B------:R-:W-:-:S04]  /*0550*/  SHF.R.U32.HI R12, RZ, R13, R12 ;  /* 0x0000000dff0c7219 */ /* 0x000fc8000001160c */
[----:B------:R-:W-:Y:S02]  /*0560*/  LOP3.LUT P1, RZ, R10, R13, R9, 0xf8, !PT ;  /* 0x0000000d0aff7212 */ /* 0x000fe4000782f809 */
[C---:B------:R-:W-:Y:S02]  /*0570*/  LOP3.LUT P0, RZ, R12.reuse, 0x1, RZ, 0xc0, !PT ;  /* 0x000000010cff7812 */ /* 0x040fe4000780c0ff */
[----:B------:R-:W-:-:S04]  /*0580*/  LOP3.LUT P2, RZ, R12, 0x2, RZ, 0xc0, !PT ;  /* 0x000000020cff7812 */ /* 0x000fc8000784c0ff */
[----:B------:R-:W-:Y:S02]  /*0590*/  PLOP3.LUT P0, PT, P0, P1, P2, 0xe0, 0x0 ;  /* 0x000000000000781c */ /* 0x000fe40000703c20 */
[----:B------:R-:W-:Y:S02]  /*05a0*/  LOP3.LUT P1, RZ, R0, 0x7fffff, RZ, 0xc0, !PT ;  /* 0x007fffff00ff7812 */ /* 0x000fe4000782c0ff */
[----:B------:R-:W-:-:S04]  /*05b0*/  SEL R2, RZ, 0x1, !P0 ;  /* 0x00000001ff027807 */ /* 0x000fc80004000000 */
[----:B------:R-:W-:-:S04]  /*05c0*/  IADD3 R2, PT, PT, -R2, RZ, RZ ;  /* 0x000000ff02027210 */ /* 0x000fc80007ffe1ff */
[----:B------:R-:W-:Y:S01]  /*05d0*/  ISETP.GE.AND P0, PT, R2, RZ, PT ;  /* 0x000000ff0200720c */ /* 0x000fe20003f06270 */
[----:B------:R-:W-:-:S05]  /*05e0*/  VIADD R2, R14, 0xffffff04 ;  /* 0xffffff040e027836 */ /* 0x000fca0000000000 */
[----:B------:R-:W-:-:S07]  /*05f0*/  SHF.R.U32.HI R9, RZ, R2, R9 ;  /* 0x00000002ff097219 */ /* 0x000fce0000011609 */
[----:B------:R-:W-:-:S05]  /*0600*/  @!P0 IADD3 R9, PT, PT, R9, 0x1, RZ ;  /* 0x0000000109098810 */ /* 0x000fca0007ffe0ff */
[----:B------:R-:W-:-:S05]  /*0610*/  @!P1 IMAD.SHL.U32 R9, R9, 0x2, RZ ;  /* 0x0000000209099824 */ /* 0x000fca00078e00ff */
[----:B------:R-:W-:Y:S01]  /*0620*/  LOP3.LUT R9, R9, 0x80000000, R0, 0xf8, !PT ;  /* 0x8000000009097812 */ /* 0x000fe200078ef800 */
[----:B------:R-:W-:Y:S06]  /*0630*/  BRA `(.L_x_268) ;  /* 0x0000000000047947 */ /* 0x000fec0003800000 */
.L_x_269:
[----:B------:R0:W1:Y:S02]  /*0640*/  MUFU.RCP R9, R0 ;  /* 0x0000000000097308 */ /* 0x0000640000001000 */
.L_x_268:
[----:B------:R-:W-:Y:S05]  /*0650*/  BSYNC.RECONVERGENT B1 ;  /* 0x0000000000017941 */ /* 0x000fea0003800200 */
.L_x_266:
[----:B01----:R-:W-:Y:S01]  /*0660*/  MOV R0, R9 ;  /* 0x0000000900007202 */ /* 0x003fe20000000f00 */
[----:B------:R-:W-:-:S04]  /*0670*/  IMAD.MOV.U32 R9, RZ, RZ, 0x0 ;  /* 0x00000000ff097424 */ /* 0x000fc800078e00ff */
[----:B------:R-:W-:Y:S05]  /*0680*/  RET.REL.NODEC R8 `(SigmoidDerivative) ;  /* 0xfffffff8085c7950 */ /* 0x000fea0003c3ffff */
.L_x_270:
        /* <DEDUP_REMOVED lines=15> */
.L_x_338:


//--------------------- .text.Sigmoid             --------------------------
	.section	.text.Sigmoid,"ax",@progbits
	.align	128
        .global         Sigmoid
        .type           Sigmoid,@function
        .size           Sigmoid,(.L_x_339 - Sigmoid)
        .other          Sigmoid,@"STO_CUDA_ENTRY STV_DEFAULT"
Sigmoid:
.text.Sigmoid:
        /* <DEDUP_REMOVED lines=16> */
.L_x_274:
[----:B01----:R-:W-:-:S04]  /*0100*/  IMAD R9, R3, UR8, RZ ;  /* 0x0000000803097c24 */ /* 0x003fc8000f8e02ff */
[----:B------:R-:W-:-:S06]  /*0110*/  IMAD.WIDE.U32 R8, R9, 0x4, R4 ;  /* 0x0000000409087825 */ /* 0x000fcc00078e0004 */
[----:B--2---:R-:W2:Y:S01]  /*0120*/  LDG.E.CONSTANT R8, desc[UR6][R8.64] ;  /* 0x0000000608087981 */ /* 0x004ea2000c1e9900 */
[----:B------:R-:W-:Y:S01]  /*0130*/  IMAD.MOV.U32 R11, RZ, RZ, 0x3bbb989d ;  /* 0x3bbb989dff0b7424 */ /* 0x000fe200078e00ff */
[----:B------:R-:W-:Y:S01]  /*0140*/  BSSY.RECONVERGENT B0, `(.L_x_271) ;  /* 0x0000015000007945 */ /* 0x000fe20003800200 */
[----:B------:R-:W-:Y:S02]  /*0150*/  IMAD.MOV.U32 R13, RZ, RZ, 0x437c0000 ;  /* 0x437c0000ff0d7424 */ /* 0x000fe400078e00ff */
[----:B--2---:R-:W-:-:S04]  /*0160*/  FFMA.SAT R0, R8, -R11, 0.5 ;  /* 0x3f00000008007423 */ /* 0x004fc8000000280b */
[----:B------:R-:W-:-:S04]  /*0170*/  FFMA.RM R0, R0, R13, 12582913 ;  /* 0x4b40000100007423 */ /* 0x000fc8000000400d */
[C---:B------:R-:W-:Y:S01]  /*0180*/  FADD R11, R0.reuse, -12583039 ;  /* 0xcb40007f000b7421 */ /* 0x040fe20000000000 */
[----:B------:R-:W-:-:S03]  /*0190*/  SHF.L.U32 R0, R0, 0x17, RZ ;  /* 0x0000001700007819 */ /* 0x000fc600000006ff */
[----:B------:R-:W-:-:S04]  /*01a0*/  FFMA R11, R8, -1.4426950216293334961, -R11 ;  /* 0xbfb8aa3b080b7823 */ /* 0x000fc8000000080b */
[----:B------:R-:W-:-:S06]  /*01b0*/  FFMA R11, R8, -1.925963033500011079e-08, R11 ;  /* 0xb2a57060080b7823 */ /* 0x000fcc000000000b */
[----:B------:R-:W0:Y:S02]  /*01c0*/  MUFU.EX2 R11, R11 ;  /* 0x0000000b000b7308 */ /* 0x000e240000000800 */
[----:B0-----:R-:W-:-:S04]  /*01d0*/  FFMA R2, R0, R11, 1 ;  /* 0x3f80000000027423 */ /* 0x001fc8000000000b */
[----:B------:R-:W-:-:S05]  /*01e0*/  VIADD R0, R2, 0x1800000 ;  /* 0x0180000002007836 */ /* 0x000fca0000000000 */
[----:B------:R-:W-:-:S04]  /*01f0*/  LOP3.LUT R0, R0, 0x7f800000, RZ, 0xc0, !PT ;  /* 0x7f80000000007812 */ /* 0x000fc800078ec0ff */
[----:B------:R-:W-:-:S13]  /*0200*/  ISETP.GT.U32.AND P0, PT, R0, 0x1ffffff, PT ;  /* 0x01ffffff0000780c */ /* 0x000fda0003f04070 */
[----:B------:R-:W-:Y:S05]  /*0210*/  @P0 BRA `(.L_x_272) ;  /* 0x00000000000c0947 */ /* 0x000fea0003800000 */
[----:B------:R-:W-:-:S07]  /*0220*/  MOV R8, 0x240 ;  /* 0x0000024000087802 */ /* 0x000fce0000000f00 */
[----:B---34-:R-:W-:Y:S05]  /*0230*/  CALL.REL.NOINC `($__internal_4_$__cuda_sm20_rcp_rn_f32_slowpath) ;  /* 0x0000000000347944 */ /* 0x018fea0003c00000 */
[----:B------:R-:W-:Y:S05]  /*0240*/  BRA `(.L_x_273) ;  /* 0x0000000000107947 */ /* 0x000fea0003800000 */
.L_x_272:
[----:B------:R-:W0:Y:S02]  /*0250*/  MUFU.RCP R11, R2 ;  /* 0x00000002000b7308 */ /* 0x000e240000001000 */
[----:B0-----:R-:W-:-:S04]  /*0260*/  FFMA R0, R2, R11, -1 ;  /* 0xbf80000002007423 */ /* 0x001fc8000000000b */
[----:B------:R-:W-:-:S04]  /*0270*/  FADD.FTZ R0, -R0, -RZ ;  /* 0x800000ff00007221 */ /* 0x000fc80000010100 */
[----:B------:R-:W-:-:S07]  /*0280*/  FFMA R11, R11, R0, R11 ;  /* 0x000000000b0b7223 */ /* 0x000fce000000000b */
.L_x_273:
[----:B----4-:R-:W-:Y:S05]  /*0290*/  BSYNC.RECONVERGENT B0 ;  /* 0x0000000000007941 */ /* 0x010fea0003800200 */
.L_x_271:
[C---:B------:R-:W-:Y:S01]  /*02a0*/  IMAD R9, R3.reuse, UR9, RZ ;  /* 0x0000000903097c24 */ /* 0x040fe2000f8e02ff */
[----:B------:R-:W-:-:S03]  /*02b0*/  IADD3 R3, PT, PT, R3, UR4, RZ ;  /* 0x0000000403037c10 */ /* 0x000fc6000fffe0ff */
[----:B---3--:R-:W-:Y:S01]  /*02c0*/  IMAD.WIDE.U32 R8, R9, 0x4, R6 ;  /* 0x0000000409087825 */ /* 0x008fe200078e0006 */
[----:B------:R-:W-:-:S04]  /*02d0*/  ISETP.GE.U32.AND P0, PT, R3, UR10, PT ;  /* 0x0000000a03007c0c */ /* 0x000fc8000bf06070 */
[----:B------:R1:W-:Y:S09]  /*02e0*/  STG.E desc[UR6][R8.64], R11 ;  /* 0x0000000b08007986 */ /* 0x0003f2000c101906 */
[----:B------:R-:W-:Y:S05]  /*02f0*/  @!P0 BRA `(.L_x_274) ;  /* 0xfffffffc00808947 */ /* 0x000fea000383ffff */
[----:B------:R-:W-:Y:S05]  /*0300*/  EXIT ;  /* 0x000000000000794d */ /* 0x000fea0003800000 */
        .weak           $__internal_4_$__cuda_sm20_rcp_rn_f32_slowpath
        .type           $__internal_4_$__cuda_sm20_rcp_rn_f32_slowpath,@function
        .size           $__internal_4_$__cuda_sm20_rcp_rn_f32_slowpath,(.L_x_339 - $__internal_4_$__cuda_sm20_rcp_rn_f32_slowpath)
$__internal_4_$__cuda_sm20_rcp_rn_f32_slowpath:
[----:B------:R-:W-:Y:S01]  /*0310*/  IMAD.SHL.U32 R0, R2, 0x2, RZ ;  /* 0x0000000202007824 */ /* 0x000fe200078e00ff */
[----:B------:R-:W-:Y:S04]  /*0320*/  BSSY.RECONVERGENT B1, `(.L_x_275) ;  /* 0x0000031000017945 */ /* 0x000fe80003800200 */
[----:B------:R-:W-:Y:S02]  /*0330*/  SHF.R.U32.HI R13, RZ, 0x18, R0 ;  /* 0x00000018ff0d7819 */ /* 0x000fe40000011600 */
[----:B------:R-:W-:Y:S02]  /*0340*/  MOV R0, R2 ;  /* 0x0000000200007202 */ /* 0x000fe40000000f00 */
[----:B------:R-:W-:-:S13]  /*0350*/  ISETP.NE.U32.AND P0, PT, R13, RZ, PT ;  /* 0x000000ff0d00720c */ /* 0x000fda0003f05070 */
[----:B------:R-:W-:Y:S05]  /*0360*/  @P0 BRA `(.L_x_276) ;  /* 0x0000000000280947 */ /* 0x000fea0003800000 */
[----:B------:R-:W-:-:S05]  /*0370*/  IMAD.SHL.U32 R2, R0, 0x2, RZ ;  /* 0x0000000200027824 */ /* 0x000fca00078e00ff */
        /* <DEDUP_REMOVED lines=9> */
.L_x_276:
[----:B------:R-:W-:-:S04]  /*0410*/  IADD3 R15, PT, PT, R13, -0xfd, RZ ;  /* 0xffffff030d0f7810 */ /* 0x000fc80007ffe0ff */
[----:B------:R-:W-:-:S13]  /*0420*/  ISETP.GT.U32.AND P0, PT, R15, 0x1, PT ;  /* 0x000000010f00780c */ /* 0x000fda0003f04070 */
[----:B------:R-:W-:Y:S05]  /*0430*/  @P0 BRA `(.L_x_278) ;  /* 0x0000000000780947 */ /* 0x000fea0003800000 */
[----:B------:R-:W-:Y:S01]  /*0440*/  LOP3.LUT R2, R0, 0x7fffff, RZ, 0xc0, !PT ;  /* 0x007fffff00027812 */ /* 0x000fe200078ec0ff */
[----:B------:R-:W-:-:S03]  /*0450*/  IMAD.MOV.U32 R12, RZ, RZ, 0x3 ;  /* 0x00000003ff0c7424 */ /* 0x000fc600078e00ff */
        /* <DEDUP_REMOVED lines=11> */
[----:B------:R-:W-:Y:S02]  /*0510*/  LOP3.LUT R12, R12, R9, RZ, 0xc0, !PT ;  /* 0x000000090c0c7212 */ /* 0x000fe400078ec0ff */
[----:B------:R-:W-:-:S02]  /*0520*/  IADD3 R10, PT, PT, -R10, RZ, RZ ;  /* 0x000000ff0a0a7210 */ /* 0x000fc40007ffe1ff */
[-C--:B------:R-:W-:Y:S02]  /*0530*/  SHF.R.U32.HI R12, RZ, R15.reuse, R12 ;  /* 0x0000000fff0c7219 */ /* 0x080fe4000001160c */
[----:B------:R-:W-:Y:S02]  /*0540*/  LOP3.LUT P1, RZ, R10, R15, R9, 0xf8, !PT ;  /* 0x0000000f0aff7212 */ /* 0x000fe4000782f809 */
[C---:B------:R-:W-:Y:S02]  /*0550*/  LOP3.LUT P0, RZ, R12.reuse, 0x1, RZ, 0xc0, !PT ;  /* 0x000000010cff7812 */ /* 0x040fe4000780c0ff */
[----:B------:R-:W-:-:S04]  /*0560*/  LOP3.LUT P2, RZ, R12, 0x2, RZ, 0xc0, !PT ;  /* 0x000000020cff7812 */ /* 0x000fc8000784c0ff */
[----:B------:R-:W-:Y:S02]  /*0570*/  PLOP3.LUT P0, PT, P0, P1, P2, 0xe0, 0x0 ;  /* 0x000000000000781c */ /* 0x000fe40000703c20 */
[----:B------:R-:W-:Y:S02]  /*0580*/  LOP3.LUT P1, RZ, R0, 0x7fffff, RZ, 0xc0, !PT ;  /* 0x007fffff00ff7812 */ /* 0x000fe4000782c0ff */
[----:B------:R-:W-:-:S05]  /*0590*/  SEL R2, RZ, 0x1, !P0 ;  /* 0x00000001ff027807 */ /* 0x000fca0004000000 */
[----:B------:R-:W-:-:S05]  /*05a0*/  IMAD.MOV R2, RZ, RZ, -R2 ;  /* 0x000000ffff027224 */ /* 0x000fca00078e0a02 */
[----:B------:R-:W-:Y:S02]  /*05b0*/  ISETP.GE.AND P0, PT, R2, RZ, PT ;  /* 0x000000ff0200720c */ /* 0x000fe40003f06270 */
[----:B------:R-:W-:-:S04]  /*05c0*/  IADD3 R2, PT, PT, R13, -0xfc, RZ ;  /* 0xffffff040d027810 */ /* 0x000fc80007ffe0ff */
[----:B------:R-:W-:-:S07]  /*05d0*/  SHF.R.U32.HI R9, RZ, R2, R9 ;  /* 0x00000002ff097219 */ /* 0x000fce0000011609 */
[----:B------:R-:W-:-:S05]  /*05e0*/  @!P0 VIADD R9, R9, 0x1 ;  /* 0x0000000109098836 */ /* 0x000fca0000000000 */
[----:B------:R-:W-:-:S04]  /*05f0*/  @!P1 SHF.L.U32 R9, R9, 0x1, RZ ;  /* 0x0000000109099819 */ /* 0x000fc800000006ff */
[----:B------:R-:W-:Y:S01]  /*0600*/  LOP3.LUT R9, R9, 0x80000000, R0, 0xf8, !PT ;  /* 0x8000000009097812 */ /* 0x000fe200078ef800 */
[----:B------:R-:W-:Y:S06]  /*0610*/  BRA `(.L_x_277) ;  /* 0x0000000000047947 */ /* 0x000fec0003800000 */
.L_x_278:
[----:B------:R0:W1:Y:S02]  /*0620*/  MUFU.RCP R9, R0 ;  /* 0x0000000000097308 */ /* 0x0000640000001000 */
.L_x_277:
[----:B------:R-:W-:Y:S05]  /*0630*/  BSYNC.RECONVERGENT B1 ;  /* 0x0000000000017941 */ /* 0x000fea0003800200 */
.L_x_275:
[----:B-1----:R-:W-:Y:S02]  /*0640*/  IMAD.MOV.U32 R11, RZ, RZ, R9 ;  /* 0x000000ffff0b7224 */ /* 0x002fe400078e0009 */
[----:B------:R-:W-:-:S04]  /*0650*/  HFMA2 R9, -RZ, RZ, 0, 0 ;  /* 0x00000000ff097431 */ /* 0x000fc800000001ff */
[----:B0-----:R-:W-:Y:S05]  /*0660*/  RET.REL.NODEC R8 `(Sigmoid) ;  /* 0xfffffff808647950 */ /* 0x001fea0003c3ffff */
.L_x_279:
        /* <DEDUP_REMOVED lines=9> */
.L_x_339:


//--------------------- .text.TanHDerivative      --------------------------
	.section	.text.TanHDerivative,"ax",@progbits
	.align	128
        .global         TanHDerivative
        .type           TanHDerivative,@function
        .size           TanHDerivative,(.L_x_391 - TanHDerivative)
        .other          TanHDerivative,@"STO_CUDA_ENTRY STV_DEFAULT"
TanHDerivative:
.text.TanHDerivative:
        /* <DEDUP_REMOVED lines=10> */
[----:B------:R-:W-:Y:S01]  /*00a0*/  MOV R8, R0 ;  /* 0x0000000000087202 */ /* 0x000fe20000000f00 */
[----:B------:R-:W2:Y:S05]  /*00b0*/  LDCU.64 UR6, c[0x0][0x358] ;  /* 0x00006b00ff0677ac */ /* 0x000eaa0008000a00 */
[----:B------:R-:W3:Y:S01]  /*00c0*/  LDC.64 R4, c[0x0][0x388] ;  /* 0x0000e200ff047b82 */ /* 0x000ee20000000a00 */
[----:B------:R-:W4:Y:S01]  /*00d0*/  LDCU UR9, c[0x0][0x394] ;  /* 0x00007280ff0977ac */ /* 0x000f220008000800 */
[----:B------:R-:W0:Y:S01]  /*00e0*/  LDCU UR10, c[0x0][0x398] ;  /* 0x00007300ff0a77ac */ /* 0x000e220008000800 */
[----:B-1----:R-:W-:-:S12]  /*00f0*/  UIMAD UR4, UR4, UR5, URZ ;  /* 0x00000005040472a4 */ /* 0x002fd8000f8e02ff */
.L_x_280:
[----:B-1--4-:R-:W-:-:S04]  /*0100*/  IMAD R7, R8, UR9, RZ ;  /* 0x0000000908077c24 */ /* 0x012fc8000f8e02ff */
[----:B0-----:R-:W-:-:S06]  /*0110*/  IMAD.WIDE.U32 R6, R7, 0x4, R2 ;  /* 0x0000000407067825 */ /* 0x001fcc00078e0002 */
[----:B--2---:R-:W2:Y:S01]  /*0120*/  LDG.E.CONSTANT R6, desc[UR6][R6.64] ;  /* 0x0000000606067981 */ /* 0x004ea2000c1e9900 */
[----:B------:R-:W-:Y:S01]  /*0130*/  HFMA2 R12, -RZ, RZ, 1.125, -9232 ;  /* 0x3c80f082ff0c7431 */ /* 0x000fe200000001ff */
[----:B------:R-:W-:Y:S01]  /*0140*/  MOV R10, 0x3f800000 ;  /* 0x3f800000000a7802 */ /* 0x000fe20000000f00 */
[C---:B--2---:R-:W-:Y:S01]  /*0150*/  FMUL R0, |R6|.reuse, 2.8853900432586669922 ;  /* 0x4038aa3b06007820 */ /* 0x044fe20000400200 */
[C---:B------:R-:W-:Y:S01]  /*0160*/  FMUL R11, R6.reuse, R6 ;  /* 0x00000006060b7220 */ /* 0x040fe20000400000 */
[C---:B------:R-:W-:Y:S02]  /*0170*/  FSETP.GE.AND P1, PT, |R6|.reuse, 0.60000002384185791016, PT ;  /* 0x3f19999a0600780b */ /* 0x040fe40003f26200 */
[----:B------:R-:W-:Y:S01]  /*0180*/  FSETP.GE.AND P0, PT, |R6|, 9.010913848876953125, PT ;  /* 0x41102cb40600780b */ /* 0x000fe20003f06200 */
[C---:B------:R-:W-:Y:S01]  /*0190*/  FFMA R12, R11.reuse, R12, -0.052303962409496307373 ;  /* 0xbd563cae0b0c7423 */ /* 0x040fe2000000000c */
[----:B------:R-:W0:Y:S03]  /*01a0*/  MUFU.EX2 R0, R0 ;  /* 0x0000000000007308 */ /* 0x000e260000000800 */
[----:B------:R-:W-:Y:S01]  /*01b0*/  FFMA R12, R11, R12, 0.1331529766321182251 ;  /* 0x3e0859410b0c7423 */ /* 0x000fe2000000000c */
[----:B0-----:R-:W-:-:S03]  /*01c0*/  FADD R9, R0, 1 ;  /* 0x3f80000000097421 */ /* 0x001fc60000000000 */
[----:B------:R-:W-:-:S04]  /*01d0*/  FFMA R0, R11, R12, -0.33332768082618713379 ;  /* 0xbeaaa9ed0b007423 */ /* 0x000fc8000000000c */
[----:B------:R-:W-:Y:S01]  /*01e0*/  FFMA R11, R11, R0, RZ ;  /* 0x000000000b0b7223 */ /* 0x000fe200000000ff */
[----:B------:R-:W0:Y:S02]  /*01f0*/  MUFU.RCP R9, R9 ;  /* 0x0000000900097308 */ /* 0x000e240000001000 */
[----:B0-----:R-:W-:-:S05]  /*0200*/  FFMA R10, R9, -2, R10 ;  /* 0xc0000000090a7823 */ /* 0x001fca000000000a */
[----:B------:R-:W-:-:S04]  /*0210*/  FSEL R7, R10, 1, !P0 ;  /* 0x3f8000000a077808 */ /* 0x000fc80004000000 */
[--C-:B------:R-:W-:Y:S01]  /*0220*/  LOP3.LUT R9, R7, 0x80000000, R6.reuse, 0xb8, !PT ;  /* 0x8000000007097812 */ /* 0x100fe200078eb806 */
[----:B------:R-:W-:Y:S02]  /*0230*/  IMAD R7, R8, UR10, RZ ;  /* 0x0000000a08077c24 */ /* 0x000fe4000f8e02ff */
[----:B------:R-:W-:Y:S01]  /*0240*/  @!P1 FFMA R9, R6, R11, R6 ;  /* 0x0000000b06099223 */ /* 0x000fe20000000006 */
[----:B------:R-:W-:Y:S01]  /*0250*/  IADD3 R8, PT, PT, R8, UR4, RZ ;  /* 0x0000000408087c10 */ /* 0x000fe2000fffe0ff */
[----:B---3--:R-:W-:-:S04]  /*0260*/  IMAD.WIDE.U32 R6, R7, 0x4, R4 ;  /* 0x0000000407067825 */ /* 0x008fc800078e0004 */
[----:B------:R-:W-:Y:S01]  /*0270*/  FFMA R9, -R9, R9, 1 ;  /* 0x3f80000009097423 */ /* 0x000fe20000000109 */
[----:B------:R-:W-:-:S04]  /*0280*/  ISETP.GE.U32.AND P0, PT, R8, UR8, PT ;  /* 0x0000000808007c0c */ /* 0x000fc8000bf06070 */
[----:B------:R1:W-:Y:S09]  /*0290*/  STG.E desc[UR6][R6.64], R9 ;  /* 0x0000000906007986 */ /* 0x0003f2000c101906 */
[----:B------:R-:W-:Y:S05]  /*02a0*/  @!P0 BRA `(.L_x_280) ;  /* 0xfffffffc00948947 */ /* 0x000fea000383ffff */
[----:B------:R-:W-:Y:S05]  /*02b0*/  EXIT ;  /* 0x000000000000794d */ /* 0x000fea0003800000 */
.L_x_281:
        /* <DEDUP_REMOVED lines=12> */
.L_x_391:


//--------------------- .text.TanH                --------------------------
	.section	.text.TanH,"ax",@progbits
	.align	128
        .global         TanH
        .type           TanH,@function
        .size           TanH,(.L_x_392 - TanH)
        .other          TanH,@"STO_CUDA_ENTRY STV_DEFAULT"
TanH:
.text.TanH:
        /* <DEDUP_REMOVED lines=16> */
.L_x_282:
[----:B-1--4-:R-:W-:-:S04]  /*0100*/  IMAD R7, R8, UR9, RZ ;  /* 0x0000000908077c24 */ /* 0x012fc8000f8e02ff */
[----:B0-----:R-:W-:-:S05]  /*0110*/  IMAD.WIDE.U32 R6, R7, 0x4, R2 ;  /* 0x0000000407067825 */ /* 0x001fca00078e0002 */
[----:B--2---:R0:W2:Y:S01]  /*0120*/  LDG.E.CONSTANT R9, desc[UR6][R6.64] ;  /* 0x0000000606097981 */ /* 0x0040a2000c1e9900 */
[----:B------:R-:W-:Y:S01]  /*0130*/  HFMA2 R12, -RZ, RZ, 1.125, -9232 ;  /* 0x3c80f082ff0c7431 */ /* 0x000fe200000001ff */
[----:B------:R-:W-:Y:S01]  /*0140*/  MOV R11, 0x3f800000 ;  /* 0x3f800000000b7802 */ /* 0x000fe20000000f00 */
[C---:B0-----:R-:W-:Y:S01]  /*0150*/  IMAD R7, R8.reuse, UR10, RZ ;  /* 0x0000000a08077c24 */ /* 0x041fe2000f8e02ff */
[----:B------:R-:W-:Y:S01]  /*0160*/  IADD3 R8, PT, PT, R8, UR4, RZ ;  /* 0x0000000408087c10 */ /* 0x000fe2000fffe0ff */
        /* <DEDUP_REMOVED lines=12> */
[----:B------:R-:W-:Y:S02]  /*0230*/  FSEL R6, R11, 1, !P0 ;  /* 0x3f8000000b067808 */ /* 0x000fe40004000000 */
[----:B------:R-:W-:Y:S02]  /*0240*/  ISETP.GE.U32.AND P0, PT, R8, UR8, PT ;  /* 0x0000000808007c0c */ /* 0x000fe4000bf06070 */
[----:B------:R-:W-:Y:S01]  /*0250*/  LOP3.LUT R11, R6, 0x80000000, R9, 0xb8, !PT ;  /* 0x80000000060b7812 */ /* 0x000fe200078eb809 */
[----:B---3--:R-:W-:-:S04]  /*0260*/  IMAD.WIDE.U32 R6, R7, 0x4, R4 ;  /* 0x0000000407067825 */ /* 0x008fc800078e0004 */
[----:B------:R-:W-:-:S05]  /*0270*/  @!P1 FFMA R11, R9, R0, R9 ;  /* 0x00000000090b9223 */ /* 0x000fca0000000009 */
[----:B------:R1:W-:Y:S01]  /*0280*/  STG.E desc[UR6][R6.64], R11 ;  /* 0x0000000b06007986 */ /* 0x0003e2000c101906 */
[----:B------:R-:W-:Y:S05]  /*0290*/  @!P0 BRA `(.L_x_282) ;  /* 0xfffffffc00988947 */ /* 0x000fea000383ffff */
[----:B------:R-:W-:Y:S05]  /*02a0*/  EXIT ;  /* 0x000000000000794d */ /* 0x000fea0003800000 */
.L_x_283:
        /* <DEDUP_REMOVED lines=13> */
.L_x_392:


//--------------------- .text.MultiplyByEachColumn --------------------------
	.section	.text.MultiplyByEachColumn,"ax",@progbits
	.align	128
        .global         MultiplyByEachColumn
        .type           MultiplyByEachColumn,@function
        .size           MultiplyByEachColumn,(.L_x_393 - MultiplyByEachColumn)
        .other          MultiplyByEachColumn,@"STO_CUDA_ENTRY STV_DEFAULT"
MultiplyByEachColumn:
.text.MultiplyByEachColumn:
        /* <DEDUP_REMOVED lines=18> */
.L_x_287:
[----:B------:R-:W0:Y:S01]  /*0120*/  LDC R10, c[0x0][0x394] ;  /* 0x0000e500ff0a7b82 */ /* 0x000e220000000800 */
[----:B------:R-:W-:Y:S01]  /*0130*/  BSSY.RECONVERGENT B0, `(.L_x_284) ;  /* 0x0000010000007945 */ /* 0x000fe20003800200 */
[----:B0-----:R-:W-:-:S13]  /*0140*/  ISETP.GE.U32.AND P0, PT, R6, R10, PT ;  /* 0x0000000a0600720c */ /* 0x001fda0003f06070 */
[----:B--2---:R-:W-:Y:S05]  /*0150*/  @P0 BRA `(.L_x_285) ;  /* 0x0000000000340947 */ /* 0x004fea0003800000 */
[----:B------:R-:W0:Y:S08]  /*0160*/  LDC.64 R2, c[0x0][0x388] ;  /* 0x0000e200ff027b82 */ /* 0x000e300000000a00 */
[----:B------:R-:W1:Y:S01]  /*0170*/  LDC.64 R4, c[0x0][0x380] ;  /* 0x0000e000ff047b82 */ /* 0x000e620000000a00 */
[----:B0-----:R-:W-:-:S05]  /*0180*/  IMAD.WIDE.U32 R2, R0, 0x4, R2 ;  /* 0x0000000400027825 */ /* 0x001fca00078e0002 */
[----:B------:R0:W5:Y:S01]  /*0190*/  LDG.E.CONSTANT R11, desc[UR8][R2.64] ;  /* 0x00000008020b7981 */ /* 0x000162000c1e9900 */
[----:B------:R-:W-:-:S07]  /*01a0*/  MOV R7, R6 ;  /* 0x0000000600077202 */ /* 0x000fce0000000f00 */
.L_x_286:
[----:B0-2---:R-:W-:-:S04]  /*01b0*/  IMAD R3, R7, UR10, R0 ;  /* 0x0000000a07037c24 */ /* 0x005fc8000f8e0200 */
[----:B-1----:R-:W-:-:S05]  /*01c0*/  IMAD.WIDE.U32 R2, R3, 0x4, R4 ;  /* 0x0000000403027825 */ /* 0x002fca00078e0004 */
[----:B------:R-:W2:Y:S01]  /*01d0*/  LDG.E R8, desc[UR8][R2.64] ;  /* 0x0000000802087981 */ /* 0x000ea2000c1e1900 */
[----:B------:R-:W-:-:S04]  /*01e0*/  IADD3 R7, PT, PT, R7, UR4, RZ ;  /* 0x0000000407077c10 */ /* 0x000fc8000fffe0ff */
[----:B------:R-:W-:Y:S01]  /*01f0*/  ISETP.GE.U32.AND P0, PT, R7, R10, PT ;  /* 0x0000000a0700720c */ /* 0x000fe20003f06070 */
[----:B--2--5:R-:W-:-:S05]  /*0200*/  FMUL R9, R11, R8 ;  /* 0x000000080b097220 */ /* 0x024fca0000400000 */
[----:B------:R2:W-:Y:S07]  /*0210*/  STG.E desc[UR8][R2.64], R9 ;  /* 0x0000000902007986 */ /* 0x0005ee000c101908 */
[----:B------:R-:W-:Y:S05]  /*0220*/  @!P0 BRA `(.L_x_286) ;  /* 0xfffffffc00e08947 */ /* 0x000fea000383ffff */
.L_x_285:
[----:B------:R-:W-:Y:S05]  /*0230*/  BSYNC.RECONVERGENT B0 ;  /* 0x0000000000007941 */ /* 0x000fea0003800200 */
.L_x_284:
[----:B------:R-:W0:Y:S01]  /*0240*/  LDCU UR6, c[0x0][0x390] ;  /* 0x00007200ff0677ac */ /* 0x000e220008000800 */
[----:B------:R-:W-:-:S04]  /*0250*/  IADD3 R0, PT, PT, R0, UR5, RZ ;  /* 0x0000000500007c10 */ /* 0x000fc8000fffe0ff */
[----:B0-----:R-:W-:-:S13]  /*0260*/  ISETP.GE.U32.AND P0, PT, R0, UR6, PT ;  /* 0x0000000600007c0c */ /* 0x001fda000bf06070 */
[----:B------:R-:W-:Y:S05]  /*0270*/  @!P0 BRA `(.L_x_287) ;  /* 0xfffffffc00a88947 */ /* 0x000fea000383ffff */
[----:B------:R-:W-:Y:S05]  /*0280*/  EXIT ;  /* 0x000000000000794d */ /* 0x000fea0003800000 */
.L_x_288:
        /* <DEDUP_REMOVED lines=15> */
.L_x_393:


//--------------------- .text.MultiplyByEachRow   --------------------------
	.section	.text.MultiplyByEachRow,"ax",@progbits
	.align	128
        .global         MultiplyByEachRow
        .type           MultiplyByEachRow,@function
        .size           MultiplyByEachRow,(.L_x_394 - MultiplyByEachRow)
        .other          MultiplyByEachRow,@"STO_CUDA_ENTRY STV_DEFAULT"
MultiplyByEachRow:
.text.MultiplyByEachRow:
        /* <DEDUP_REMOVED lines=18> */
.L_x_292:
[----:B------:R-:W0:Y:S01]  /*0120*/  LDC R12, c[0x0][0x394] ;  /* 0x0000e500ff0c7b82 */ /* 0x000e220000000800 */
[----:B------:R-:W-:Y:S01]  /*0130*/  BSSY.RECONVERGENT B0, `(.L_x_289) ;  /* 0x0000010000007945 */ /* 0x000fe20003800200 */
[----:B0-----:R-:W-:-:S13]  /*0140*/  ISETP.GE.U32.AND P0, PT, R10, R12, PT ;  /* 0x0000000c0a00720c */ /* 0x001fda0003f06070 */
[----:B--2---:R-:W-:Y:S05]  /*0150*/  @P0 BRA `(.L_x_290) ;  /* 0x0000000000340947 */ /* 0x004fea0003800000 */
[----:B------:R-:W0:Y:S01]  /*0160*/  LDC.64 R8, c[0x0][0x380] ;  /* 0x0000e000ff087b82 */ /* 0x000e220000000a00 */
[----:B------:R-:W-:-:S07]  /*0170*/  MOV R11, R10 ;  /* 0x0000000a000b7202 */ /* 0x000fce0000000f00 */
[----:B------:R-:W1:Y:S02]  /*0180*/  LDC.64 R6, c[0x0][0x388] ;  /* 0x0000e200ff067b82 */ /* 0x000e640000000a00 */
.L_x_291:
[C---:B--2---:R-:W-:Y:S02]  /*0190*/  IMAD R5, R11.reuse, UR10, R0 ;  /* 0x0000000a0b057c24 */ /* 0x044fe4000f8e0200 */
[----:B-1----:R-:W-:-:S04]  /*01a0*/  IMAD.WIDE.U32 R2, R11, 0x4, R6 ;  /* 0x000000040b027825 */ /* 0x002fc800078e0006 */
[----:B0-----:R-:W-:Y:S02]  /*01b0*/  IMAD.WIDE.U32 R4, R5, 0x4, R8 ;  /* 0x0000000405047825 */ /* 0x001fe400078e0008 */
[----:B------:R-:W2:Y:S04]  /*01c0*/  LDG.E.CONSTANT R2, desc[UR8][R2.64] ;  /* 0x0000000802027981 */ /* 0x000ea8000c1e9900 */
[----:B------:R-:W2:Y:S01]  /*01d0*/  LDG.E R13, desc[UR8][R4.64] ;  /* 0x00000008040d7981 */ /* 0x000ea2000c1e1900 */
[----:B------:R-:W-:-:S04]  /*01e0*/  IADD3 R11, PT, PT, R11, UR4, RZ ;  /* 0x000000040b0b7c10 */ /* 0x000fc8000fffe0ff */
[----:B------:R-:W-:Y:S01]  /*01f0*/  ISETP.GE.U32.AND P0, PT, R11, R12, PT ;  /* 0x0000000c0b00720c */ /* 0x000fe20003f06070 */
[----:B--2---:R-:W-:-:S05]  /*0200*/  FMUL R13, R2, R13 ;  /* 0x0000000d020d7220 */ /* 0x004fca0000400000 */
[----:B------:R2:W-:Y:S07]  /*0210*/  STG.E desc[UR8][R4.64], R13 ;  /* 0x0000000d04007986 */ /* 0x0005ee000c101908 */
[----:B------:R-:W-:Y:S05]  /*0220*/  @!P0 BRA `(.L_x_291) ;  /* 0xfffffffc00d88947 */ /* 0x000fea000383ffff */
.L_x_290:
[----:B------:R-:W-:Y:S05]  /*0230*/  BSYNC.RECONVERGENT B0 ;  /* 0x0000000000007941 */ /* 0x000fea0003800200 */
.L_x_289:
[----:B------:R-:W0:Y:S01]  /*0240*/  LDCU UR6, c[0x0][0x390] ;  /* 0x00007200ff0677ac */ /* 0x000e220008000800 */
[----:B------:R-:W-:-:S04]  /*0250*/  IADD3 R0, PT, PT, R0, UR5, RZ ;  /* 0x0000000500007c10 */ /* 0x000fc8000fffe0ff */
[----:B0-----:R-:W-:-:S13]  /*0260*/  ISETP.GE.U32.AND P0, PT, R0, UR6, PT ;  /* 0x0000000600007c0c */ /* 0x001fda000bf06070 */
[----:B------:R-:W-:Y:S05]  /*0270*/  @!P0 BRA `(.L_x_292) ;  /* 0xfffffffc00a88947 */ /* 0x000fea000383ffff */
[----:B------:R-:W-:Y:S05]  /*0280*/  EXIT ;  /* 0x000000000000794d */ /* 0x000fea0003800000 */
.L_x_293:
        /* <DEDUP_REMOVED lines=15> */
.L_x_394:


//--------------------- .text.AddToEachColumn     --------------------------
	.section	.text.AddToEachColumn,"ax",@progbits
	.align	128
        .global         AddToEachColumn
        .type           AddToEachColumn,@function
        .size           AddToEachColumn,(.L_x_395 - AddToEachColumn)
        .other          AddToEachColumn,@"STO_CUDA_ENTRY STV_DEFAULT"
AddToEachColumn:
.text.AddToEachColumn:
        /* <DEDUP_REMOVED lines=18> */
.L_x_297:
        /* <DEDUP_REMOVED lines=9> */
.L_x_296:
[----:B0-2---:R-:W-:-:S04]  /*01b0*/  IMAD R3, R7, UR10, R0 ;  /* 0x0000000a07037c24 */ /* 0x005fc8000f8e0200 */
[----:B-1----:R-:W-:-:S05]  /*01c0*/  IMAD.WIDE.U32 R2, R3, 0x4, R4 ;  /* 0x0000000403027825 */ /* 0x002fca00078e0004 */
[----:B------:R-:W2:Y:S01]  /*01d0*/  LDG.E R8, desc[UR8][R2.64] ;  /* 0x0000000802087981 */ /* 0x000ea2000c1e1900 */
[----:B------:R-:W-:-:S04]  /*01e0*/  IADD3 R7, PT, PT, R7, UR4, RZ ;  /* 0x0000000407077c10 */ /* 0x000fc8000fffe0ff */
[----:B------:R-:W-:Y:S01]  /*01f0*/  ISETP.GE.U32.AND P0, PT, R7, R10, PT ;  /* 0x0000000a0700720c */ /* 0x000fe20003f06070 */
[----:B--2--5:R-:W-:-:S05]  /*0200*/  FADD R9, R11, R8 ;  /* 0x000000080b097221 */ /* 0x024fca0000000000 */
[----:B------:R2:W-:Y:S07]  /*0210*/  STG.E desc[UR8][R2.64], R9 ;  /* 0x0000000902007986 */ /* 0x0005ee000c101908 */
[----:B------:R-:W-:Y:S05]  /*0220*/  @!P0 BRA `(.L_x_296) ;  /* 0xfffffffc00e08947 */ /* 0x000fea000383ffff */
.L_x_295:
[----:B------:R-:W-:Y:S05]  /*0230*/  BSYNC.RECONVERGENT B0 ;  /* 0x0000000000007941 */ /* 0x000fea0003800200 */
.L_x_294:
[----:B------:R-:W0:Y:S01]  /*0240*/  LDCU UR6, c[0x0][0x390] ;  /* 0x00007200ff0677ac */ /* 0x000e220008000800 */
[----:B------:R-:W-:-:S04]  /*0250*/  IADD3 R0, PT, PT, R0, UR5, RZ ;  /* 0x0000000500007c10 */ /* 0x000fc8000fffe0ff */
[----:B0-----:R-:W-:-:S13]  /*0260*/  ISETP.GE.U32.AND P0, PT, R0, UR6, PT ;  /* 0x0000000600007c0c */ /* 0x001fda000bf06070 */
[----:B------:R-:W-:Y:S05]  /*0270*/  @!P0 BRA `(.L_x_297) ;  /* 0xfffffffc00a88947 */ /* 0x000fea000383ffff */
[----:B------:R-:W-:Y:S05]  /*0280*/  EXIT ;  /* 0x000000000000794d */ /* 0x000fea0003800000 */
.L_x_298:
        /* <DEDUP_REMOVED lines=15> */
.L_x_395:


//--------------------- .text.AddToEachRow        --------------------------
	.section	.text.AddToEachRow,"ax",@progbits
	.align	128
        .global         AddToEachRow
        .type           AddToEachRow,@function
        .size           AddToEachRow,(.L_x_396 - AddToEachRow)
        .other          AddToEachRow,@"STO_CUDA_ENTRY STV_DEFAULT"
AddToEachRow:
.text.AddToEachRow:
        /* <DEDUP_REMOVED lines=18> */
.L_x_302:
[----:B------:R-:W0:Y:S01]  /*0120*/  LDC R12, c[0x0][0x394] ;  /* 0x0000e500ff0c7b82 */ /* 0x000e220000000800 */
[----:B------:R-:W-:Y:S01]  /*0130*/  BSSY.RECONVERGENT B0, `(.L_x_299) ;  /* 0x0000010000007945 */ /* 0x000fe20003800200 */
[----:B0-----:R-:W-:-:S13]  /*0140*/  ISETP.GE.U32.AND P0, PT, R10, R12, PT ;  /* 0x0000000c0a00720c */ /* 0x001fda0003f06070 */
[----:B--2---:R-:W-:Y:S05]  /*0150*/  @P0 BRA `(.L_x_300) ;  /* 0x0000000000340947 */ /* 0x004fea0003800000 */
[----:B------:R-:W0:Y:S01]  /*0160*/  LDC.64 R8, c[0x0][0x380] ;  /* 0x0000e000ff087b82 */ /* 0x000e220000000a00 */
[----:B------:R-:W-:-:S07]  /*0170*/  MOV R11, R10 ;  /* 0x0000000a000b7202 */ /* 0x000fce0000000f00 */
[----:B------:R-:W1:Y:S02]  /*0180*/  LDC.64 R6, c[0x0][0x388] ;  /* 0x0000e200ff067b82 */ /* 0x000e640000000a00 */
.L_x_301:
[C---:B--2---:R-:W-:Y:S02]  /*0190*/  IMAD R5, R11.reuse, UR10, R0 ;  /* 0x0000000a0b057c24 */ /* 0x044fe4000f8e0200 */
[----:B-1----:R-:W-:-:S04]  /*01a0*/  IMAD.WIDE.U32 R2, R11, 0x4, R6 ;  /* 0x000000040b027825 */ /* 0x002fc800078e0006 */
[----:B0-----:R-:W-:Y:S02]  /*01b0*/  IMAD.WIDE.U32 R4, R5, 0x4, R8 ;  /* 0x0000000405047825 */ /* 0x001fe400078e0008 */
[----:B------:R-:W2:Y:S04]  /*01c0*/  LDG.E.CONSTANT R2, desc[UR8][R2.64] ;  /* 0x0000000802027981 */ /* 0x000ea8000c1e9900 */
[----:B------:R-:W2:Y:S01]  /*01d0*/  LDG.E R13, desc[UR8][R4.64] ;  /* 0x00000008040d7981 */ /* 0x000ea2000c1e1900 */
[----:B------:R-:W-:-:S04]  /*01e0*/  IADD3 R11, PT, PT, R11, UR4, RZ ;  /* 0x000000040b0b7c10 */ /* 0x000fc8000fffe0ff */
[----:B------:R-:W-:Y:S01]  /*01f0*/  ISETP.GE.U32.AND P0, PT, R11, R12, PT ;  /* 0x0000000c0b00720c */ /* 0x000fe20003f06070 */
[----:B--2---:R-:W-:-:S05]  /*0200*/  FADD R13, R2, R13 ;  /* 0x0000000d020d7221 */ /* 0x004fca0000000000 */
[----:B------:R2:W-:Y:S07]  /*0210*/  STG.E desc[UR8][R4.64], R13 ;  /* 0x0000000d04007986 */ /* 0x0005ee000c101908 */
[----:B------:R-:W-:Y:S05]  /*0220*/  @!P0 BRA `(.L_x_301) ;  /* 0xfffffffc00d88947 */ /* 0x000fea000383ffff */
.L_x_300:
[----:B------:R-:W-:Y:S05]  /*0230*/  BSYNC.RECONVERGENT B0 ;  /* 0x0000000000007941 */ /* 0x000fea0003800200 */
.L_x_299:
[----:B------:R-:W0:Y:S01]  /*0240*/  LDCU UR6, c[0x0][0x390] ;  /* 0x00007200ff0677ac */ /* 0x000e220008000800 */
[----:B------:R-:W-:-:S04]  /*0250*/  IADD3 R0, PT, PT, R0, UR5, RZ ;  /* 0x0000000500007c10 */ /* 0x000fc8000fffe0ff */
[----:B0-----:R-:W-:-:S13]  /*0260*/  ISETP.GE.U32.AND P0, PT, R0, UR6, PT ;  /* 0x0000000600007c0c */ /* 0x001fda000bf06070 */
[----:B------:R-:W-:Y:S05]  /*0270*/  @!P0 BRA `(.L_x_302) ;  /* 0xfffffffc00a88947 */ /* 0x000fea000383ffff */
[----:B------:R-:W-:Y:S05]  /*0280*/  EXIT ;  /* 0x000000000000794d */ /* 0x000fea0003800000 */
.L_x_303:
        /* <DEDUP_REMOVED lines=15> */
.L_x_396:


//--------------------- .text.SubtractInPlace     --------------------------
	.section	.text.SubtractInPlace,"ax",@progbits
	.align	128
        .global         SubtractInPlace
        .type           SubtractInPlace,@function
        .size           SubtractInPlace,(.L_x_397 - SubtractInPlace)
        .other          SubtractInPlace,@"STO_CUDA_ENTRY STV_DEFAULT"
SubtractInPlace:
.text.SubtractInPlace:
        /* <DEDUP_REMOVED lines=14> */
[----:B------:R-:W0:Y:S01]  /*00e0*/  LDCU.64 UR10, c[0x0][0x398] ;  /* 0x00007300ff0a77ac */ /* 0x000e220008000a00 */
[----:B-1----:R-:W-:-:S12]  /*00f0*/  UIMAD UR4, UR4, UR5, URZ ;  /* 0x00000005040472a4 */ /* 0x002fd8000f8e02ff */
.L_x_304:
[C---:B----4-:R-:W-:Y:S02]  /*0100*/  IMAD R5, R0.reuse, UR9, RZ ;  /* 0x0000000900057c24 */ /* 0x050fe4000f8e02ff */
[----:B01----:R-:W-:Y:S02]  /*0110*/  IMAD R3, R0, UR11, RZ ;  /* 0x0000000b00037c24 */ /* 0x003fe4000f8e02ff */
[----:B---3--:R-:W-:-:S04]  /*0120*/  IMAD.WIDE.U32 R4, R5, 0x4, R8 ;  /* 0x0000000405047825 */ /* 0x008fc800078e0008 */
[----:B------:R-:W-:Y:S02]  /*0130*/  IMAD.WIDE.U32 R2, R3, 0x4, R6 ;  /* 0x0000000403027825 */ /* 0x000fe400078e0006 */
[----:B--2---:R-:W2:Y:S04]  /*0140*/  LDG.E.CONSTANT R4, desc[UR6][R4.64] ;  /* 0x0000000604047981 */ /* 0x004ea8000c1e9900 */
[----:B------:R-:W3:Y:S01]  /*0150*/  LDG.E R10, desc[UR6][R2.64] ;  /* 0x00000006020a7981 */ /* 0x000ee2000c1e1900 */
[----:B------:R-:W-:-:S04]  /*0160*/  IADD3 R0, PT, PT, R0, UR4, RZ ;  /* 0x0000000400007c10 */ /* 0x000fc8000fffe0ff */
[----:B------:R-:W-:Y:S01]  /*0170*/  ISETP.GE.U32.AND P0, PT, R0, UR8, PT ;  /* 0x0000000800007c0c */ /* 0x000fe2000bf06070 */
[----:B--2---:R-:W-:-:S04]  /*0180*/  FMUL R11, R4, UR10 ;  /* 0x0000000a040b7c20 */ /* 0x004fc80008400000 */
[----:B---3--:R-:W-:-:S05]  /*0190*/  FFMA R11, R10, UR12, -R11 ;  /* 0x0000000c0a0b7c23 */ /* 0x008fca000800080b */
[----:B------:R1:W-:Y:S03]  /*01a0*/  STG.E desc[UR6][R2.64], R11 ;  /* 0x0000000b02007986 */ /* 0x0003e6000c101906 */
[----:B------:R-:W-:Y:S05]  /*01b0*/  @!P0 BRA `(.L_x_304) ;  /* 0xfffffffc00d08947 */ /* 0x000fea000383ffff */
[----:B------:R-:W-:Y:S05]  /*01c0*/  EXIT ;  /* 0x000000000000794d */ /* 0x000fea0003800000 */
.L_x_305:
        /* <DEDUP_REMOVED lines=11> */
.L_x_397:


//--------------------- .text.AddInPlace          --------------------------
	.section	.text.AddInPlace,"ax",@progbits
	.align	128
        .global         AddInPlace
        .type           AddInPlace,@function
        .size           AddInPlace,(.L_x_398 - AddInPlace)
        .other          AddInPlace,@"STO_CUDA_ENTRY STV_DEFAULT"
AddInPlace:
.text.AddInPlace:
        /* <DEDUP_REMOVED lines=16> */
.L_x_306:
        /* <DEDUP_REMOVED lines=9> */
[----:B---3--:R-:W-:-:S05]  /*0190*/  FFMA R11, R10, UR12, R11 ;  /* 0x0000000c0a0b7c23 */ /* 0x008fca000800000b */
[----:B------:R1:W-:Y:S03]  /*01a0*/  STG.E desc[UR6][R2.64], R11 ;  /* 0x0000000b02007986 */ /* 0x0003e6000c101906 */
[----:B------:R-:W-:Y:S05]  /*01b0*/  @!P0 BRA `(.L_x_306) ;  /* 0xfffffffc00d08947 */ /* 0x000fea000383ffff */
[----:B------:R-:W-:Y:S05]  /*01c0*/  EXIT ;  /* 0x000000000000794d */ /* 0x000fea0003800000 */
.L_x_307:
        /* <DEDUP_REMOVED lines=11> */
.L_x_398:


//--------------------- .text.Sqrt                --------------------------
	.section	.text.Sqrt,"ax",@progbits
	.align	128
        .global         Sqrt
        .type           Sqrt,@function
        .size           Sqrt,(.L_x_340 - Sqrt)
        .other          Sqrt,@"STO_CUDA_ENTRY STV_DEFAULT"
Sqrt:
.text.Sqrt:
        /* <DEDUP_REMOVED lines=15> */
[----:B------:R-:W0:Y:S01]  /*00f0*/  LDCU UR10, c[0x0][0x39c] ;  /* 0x00007380ff0a77ac */ /* 0x000e220008000800 */
[----:B-1----:R-:W-:-:S12]  /*0100*/  UIMAD UR4, UR4, UR5, URZ ;  /* 0x00000005040472a4 */ /* 0x002fd8000f8e02ff */
.L_x_311:
[----:B01----:R-:W-:-:S04]  /*0110*/  IMAD R9, R6, UR8, RZ ;  /* 0x0000000806097c24 */ /* 0x003fc8000f8e02ff */
[----:B------:R-:W-:-:S06]  /*0120*/  IMAD.WIDE.U32 R8, R9, 0x4, R2 ;  /* 0x0000000409087825 */ /* 0x000fcc00078e0002 */
[----:B--2---:R-:W2:Y:S01]  /*0130*/  LDG.E.CONSTANT R8, desc[UR6][R8.64] ;  /* 0x0000000608087981 */ /* 0x004ea2000c1e9900 */
[----:B------:R-:W-:Y:S01]  /*0140*/  BSSY.RECONVERGENT B0, `(.L_x_308) ;  /* 0x000000d000007945 */ /* 0x000fe20003800200 */
[----:B--2---:R-:W-:-:S04]  /*0150*/  FADD R10, R8, UR9 ;  /* 0x00000009080a7e21 */ /* 0x004fc80008000000 */
[----:B------:R0:W1:Y:S01]  /*0160*/  MUFU.RSQ R11, R10 ;  /* 0x0000000a000b7308 */ /* 0x0000620000001400 */
[----:B------:R-:W-:-:S04]  /*0170*/  IADD3 R0, PT, PT, R10, -0xd000000, RZ ;  /* 0xf30000000a007810 */ /* 0x000fc80007ffe0ff */
[----:B------:R-:W-:-:S13]  /*0180*/  ISETP.GT.U32.AND P0, PT, R0, 0x727fffff, PT ;  /* 0x727fffff0000780c */ /* 0x000fda0003f04070 */
[----:B01----:R-:W-:Y:S05]  /*0190*/  @!P0 BRA `(.L_x_309) ;  /* 0x00000000000c8947 */ /* 0x003fea0003800000 */
[----:B------:R-:W-:-:S07]  /*01a0*/  MOV R12, 0x1c0 ;  /* 0x000001c0000c7802 */ /* 0x000fce0000000f00 */
[----:B---34-:R-:W-:Y:S05]  /*01b0*/  CALL.REL.NOINC `($__internal_5_$__cuda_sm20_sqrt_rn_f32_slowpath) ;  /* 0x0000000000347944 */ /* 0x018fea0003c00000 */
[----:B------:R-:W-:Y:S05]  /*01c0*/  BRA `(.L_x_310) ;  /* 0x0000000000107947 */ /* 0x000fea0003800000 */
.L_x_309:
[----:B------:R-:W-:Y:S01]  /*01d0*/  FMUL.FTZ R7, R10, R11 ;  /* 0x0000000b0a077220 */ /* 0x000fe20000410000 */
[----:B------:R-:W-:-:S03]  /*01e0*/  FMUL.FTZ R8, R11, 0.5 ;  /* 0x3f0000000b087820 */ /* 0x000fc60000410000 */
[----:B------:R-:W-:-:S04]  /*01f0*/  FFMA R0, -R7, R7, R10 ;  /* 0x0000000707007223 */ /* 0x000fc8000000010a */
[----:B------:R-:W-:-:S07]  /*0200*/  FFMA R7, R0, R8, R7 ;  /* 0x0000000800077223 */ /* 0x000fce0000000007 */
.L_x_310:
[----:B----4-:R-:W-:Y:S05]  /*0210*/  BSYNC.RECONVERGENT B0 ;  /* 0x0000000000007941 */ /* 0x010fea0003800200 */
.L_x_308:
[C---:B------:R-:W-:Y:S01]  /*0220*/  IMAD R9, R6.reuse, UR10, RZ ;  /* 0x0000000a06097c24 */ /* 0x040fe2000f8e02ff */
[----:B------:R-:W-:-:S03]  /*0230*/  IADD3 R6, PT, PT, R6, UR4, RZ ;  /* 0x0000000406067c10 */ /* 0x000fc6000fffe0ff */
[----:B---3--:R-:W-:Y:S01]  /*0240*/  IMAD.WIDE.U32 R8, R9, 0x4, R4 ;  /* 0x0000000409087825 */ /* 0x008fe200078e0004 */
[----:B------:R-:W-:-:S04]  /*0250*/  ISETP.GE.U32.AND P0, PT, R6, UR11, PT ;  /* 0x0000000b06007c0c */ /* 0x000fc8000bf06070 */
[----:B------:R1:W-:Y:S09]  /*0260*/  STG.E desc[UR6][R8.64], R7 ;  /* 0x0000000708007986 */ /* 0x0003f2000c101906 */
[----:B------:R-:W-:Y:S05]  /*0270*/  @!P0 BRA `(.L_x_311) ;  /* 0xfffffffc00a48947 */ /* 0x000fea000383ffff */
[----:B------:R-:W-:Y:S05]  /*0280*/  EXIT ;  /* 0x000000000000794d */ /* 0x000fea0003800000 */
        .weak           $__internal_5_$__cuda_sm20_sqrt_rn_f32_slowpath
        .type           $__internal_5_$__cuda_sm20_sqrt_rn_f32_slowpath,@function
        .size           $__internal_5_$__cuda_sm20_sqrt_rn_f32_slowpath,(.L_x_340 - $__internal_5_$__cuda_sm20_sqrt_rn_f32_slowpath)
$__internal_5_$__cuda_sm20_sqrt_rn_f32_slowpath:
[----:B------:R-:W-:-:S13]  /*0290*/  LOP3.LUT P0, RZ, R10, 0x7fffffff, RZ, 0xc0, !PT ;  /* 0x7fffffff0aff7812 */ /* 0x000fda000780c0ff */
[----:B------:R-:W-:Y:S01]  /*02a0*/  @!P0 MOV R7, R10 ;  /* 0x0000000a00078202 */ /* 0x000fe20000000f00 */
[----:B------:R-:W-:Y:S06]  /*02b0*/  @!P0 BRA `(.L_x_312) ;  /* 0x0000000000448947 */ /* 0x000fec0003800000 */
[----:B------:R-:W-:Y:S02]  /*02c0*/  FSETP.GEU.FTZ.AND P0, PT, R10, RZ, PT ;  /* 0x000000ff0a00720b */ /* 0x000fe40003f1e000 */
[----:B------:R-:W-:-:S11]  /*02d0*/  MOV R0, R10 ;  /* 0x0000000a00007202 */ /* 0x000fd60000000f00 */
[----:B------:R-:W-:Y:S01]  /*02e0*/  @!P0 MOV R7, 0x7fffffff ;  /* 0x7fffffff00078802 */ /* 0x000fe20000000f00 */
[----:B------:R-:W-:Y:S06]  /*02f0*/  @!P0 BRA `(.L_x_312) ;  /* 0x0000000000348947 */ /* 0x000fec0003800000 */
[----:B------:R-:W-:-:S13]  /*0300*/  FSETP.GTU.FTZ.AND P0, PT, |R0|, +INF , PT ;  /* 0x7f8000000000780b */ /* 0x000fda0003f1c200 */
[----:B------:R-:W-:Y:S01]  /*0310*/  @P0 FADD.FTZ R7, R0, 1 ;  /* 0x3f80000000070421 */ /* 0x000fe20000010000 */
[----:B------:R-:W-:Y:S06]  /*0320*/  @P0 BRA `(.L_x_312) ;  /* 0x0000000000280947 */ /* 0x000fec0003800000 */
[----:B------:R-:W-:-:S13]  /*0330*/  FSETP.NEU.FTZ.AND P0, PT, |R0|, +INF , PT ;  /* 0x7f8000000000780b */ /* 0x000fda0003f1d200 */
[----:B------:R-:W-:-:S04]  /*0340*/  @P0 FFMA R8, R0, 1.84467440737095516160e+19, RZ ;  /* 0x5f80000000080823 */ /* 0x000fc800000000ff */
[----:B------:R-:W0:Y:S02]  /*0350*/  @P0 MUFU.RSQ R7, R8 ;  /* 0x0000000800070308 */ /* 0x000e240000001400 */
[----:B0-----:R-:W-:Y:S01]  /*0360*/  @P0 FMUL.FTZ R9, R8, R7 ;  /* 0x0000000708090220 */ /* 0x001fe20000410000 */
[----:B------:R-:W-:Y:S01]  /*0370*/  @P0 FMUL.FTZ R11, R7, 0.5 ;  /* 0x3f000000070b0820 */ /* 0x000fe20000410000 */
[----:B------:R-:W-:Y:S02]  /*0380*/  @!P0 MOV R7, R0 ;  /* 0x0000000000078202 */ /* 0x000fe40000000f00 */
[----:B------:R-:W-:-:S04]  /*0390*/  @P0 FADD.FTZ R10, -R9, -RZ ;  /* 0x800000ff090a0221 */ /* 0x000fc80000010100 */
[----:B------:R-:W-:-:S04]  /*03a0*/  @P0 FFMA R10, R9, R10, R8 ;  /* 0x0000000a090a0223 */ /* 0x000fc80000000008 */
[----:B------:R-:W-:-:S04]  /*03b0*/  @P0 FFMA R10, R10, R11, R9 ;  /* 0x0000000b0a0a0223 */ /* 0x000fc80000000009 */
[----:B------:R-:W-:-:S07]  /*03c0*/  @P0 FMUL.FTZ R7, R10, 2.3283064365386962891e-10 ;  /* 0x2f8000000a070820 */ /* 0x000fce0000410000 */
.L_x_312:
[----:B------:R-:W-:Y:S01]  /*03d0*/  HFMA2 R9, -RZ, RZ, 0, 0 ;  /* 0x00000000ff097431 */ /* 0x000fe200000001ff */
[----:B------:R-:W-:-:S04]  /*03e0*/  MOV R8, R12 ;  /* 0x0000000c00087202 */ /* 0x000fc80000000f00 */
[----:B------:R-:W-:Y:S05]  /*03f0*/  RET.REL.NODEC R8 `(Sqrt) ;  /* 0xfffffffc08007950 */ /* 0x000fea0003c3ffff */
.L_x_313:
        /* <DEDUP_REMOVED lines=16> */
.L_x_340:


//--------------------- .text.PointwiseDivide     --------------------------
	.section	.text.PointwiseDivide,"ax",@progbits
	.align	128
        .global         PointwiseDivide
        .type           PointwiseDivide,@function
        .size           PointwiseDivide,(.L_x_341 - PointwiseDivide)
        .other          PointwiseDivide,@"STO_CUDA_ENTRY STV_DEFAULT"
PointwiseDivide:
.text.PointwiseDivide:
        /* <DEDUP_REMOVED lines=13> */
[----:B------:R-:W0:Y:S01]  /*00d0*/  LDCU.64 UR10, c[0x0][0x390] ;  /* 0x00007200ff0a77ac */ /* 0x000e220008000a00 */
[----:B-1----:R-:W-:-:S12]  /*00e0*/  UIMAD UR4, UR4, UR5, URZ ;  /* 0x00000005040472a4 */ /* 0x002fd8000f8e02ff */
.L_x_316:
[----:B-1--4-:R-:W-:-:S04]  /*00f0*/  IMAD R9, R2, UR8, RZ ;  /* 0x0000000802097c24 */ /* 0x012fc8000f8e02ff */
[----:B---3--:R-:W-:-:S05]  /*0100*/  IMAD.WIDE.U32 R8, R9, 0x4, R6 ;  /* 0x0000000409087825 */ /* 0x008fca00078e0006 */
[----:B--2---:R-:W2:Y:S01]  /*0110*/  LDG.E R14, desc[UR6][R8.64] ;  /* 0x00000006080e7981 */ /* 0x004ea2000c1e1900 */
[----:B0-----:R-:W-:-:S04]  /*0120*/  IMAD R11, R2, UR11, RZ ;  /* 0x0000000b020b7c24 */ /* 0x001fc8000f8e02ff */
[----:B------:R-:W-:-:S05]  /*0130*/  IMAD.WIDE.U32 R10, R11, 0x4, R4 ;  /* 0x000000040b0a7825 */ /* 0x000fca00078e0004 */
[----:B------:R-:W3:Y:S01]  /*0140*/  LDG.E.CONSTANT R0, desc[UR6][R10.64] ;  /* 0x000000060a007981 */ /* 0x000ee2000c1e9900 */
        /* <DEDUP_REMOVED lines=12> */
[----:B------:R-:W-:Y:S05]  /*0210*/  CALL.REL.NOINC `($__internal_6_$__cuda_sm3x_div_rn_noftz_f32_slowpath) ;  /* 0x0000000000147944 */ /* 0x000fea0003c00000 */
[----:B------:R-:W-:-:S07]  /*0220*/  IMAD.MOV.U32 R3, RZ, RZ, R0 ;  /* 0x000000ffff037224 */ /* 0x000fce00078e0000 */
.L_x_315:
[----:B------:R-:W-:Y:S05]  /*0230*/  BSYNC.RECONVERGENT B0 ;  /* 0x0000000000007941 */ /* 0x000fea0003800200 */
.L_x_314:
[----:B------:R1:W-:Y:S01]  /*0240*/  STG.E desc[UR6][R8.64], R3 ;  /* 0x0000000308007986 */ /* 0x0003e2000c101906 */
[----:B------:R-:W-:Y:S05]  /*0250*/  @!P2 BRA `(.L_x_316) ;  /* 0xfffffffc00a4a947 */ /* 0x000fea000383ffff */
[----:B------:R-:W-:Y:S05]  /*0260*/  EXIT ;  /* 0x000000000000794d */ /* 0x000fea0003800000 */
        .weak           $__internal_6_$__cuda_sm3x_div_rn_noftz_f32_slowpath
        .type           $__internal_6_$__cuda_sm3x_div_rn_noftz_f32_slowpath,@function
        .size           $__internal_6_$__cuda_sm3x_div_rn_noftz_f32_slowpath,(.L_x_341 - $__internal_6_$__cuda_sm3x_div_rn_noftz_f32_slowpath)
$__internal_6_$__cuda_sm3x_div_rn_noftz_f32_slowpath:
        /* <DEDUP_REMOVED lines=36> */
.L_x_318:
        /* <DEDUP_REMOVED lines=51> */
.L_x_325:
[----:B------:R-:W-:-:S04]  /*07e0*/  LOP3.LUT R0, R0, 0x80000000, RZ, 0xc0, !PT ;  /* 0x8000000000007812 */ /* 0x000fc800078ec0ff */
[----:B------:R-:W-:Y:S01]  /*07f0*/  LOP3.LUT R0, R0, 0x7f800000, RZ, 0xfc, !PT ;  /* 0x7f80000000007812 */ /* 0x000fe200078efcff */
[----:B------:R-:W-:Y:S06]  /*0800*/  BRA `(.L_x_326) ;  /* 0x0000000000047947 */ /* 0x000fec0003800000 */
.L_x_324:
[----:B------:R-:W-:-:S07]  /*0810*/  IMAD R0, R12, 0x800000, R0 ;  /* 0x008000000c007824 */ /* 0x000fce00078e0200 */
.L_x_326:
[----:B------:R-:W-:Y:S05]  /*0820*/  BSYNC.RECONVERGENT B2 ;  /* 0x0000000000027941 */ /* 0x000fea0003800200 */
.L_x_323:
[----:B------:R-:W-:Y:S05]  /*0830*/  BRA `(.L_x_327) ;  /* 0x0000000000207947 */ /* 0x000fea0003800000 */
.L_x_322:
[----:B------:R-:W-:-:S04]  /*0840*/  LOP3.LUT R0, R14, 0x80000000, R13, 0x48, !PT ;  /* 0x800000000e007812 */ /* 0x000fc800078e480d */
[----:B------:R-:W-:Y:S01]  /*0850*/  LOP3.LUT R0, R0, 0x7f800000, RZ, 0xfc, !PT ;  /* 0x7f80000000007812 */ /* 0x000fe200078efcff */
[----:B------:R-:W-:Y:S06]  /*0860*/  BRA `(.L_x_327) ;  /* 0x0000000000147947 */ /* 0x000fec0003800000 */
.L_x_321:
[----:B------:R-:W-:Y:S01]  /*0870*/  LOP3.LUT R0, R14, 0x80000000, R13, 0x48, !PT ;  /* 0x800000000e007812 */ /* 0x000fe200078e480d */
[----:B------:R-:W-:Y:S06]  /*0880*/  BRA `(.L_x_327) ;  /* 0x00000000000c7947 */ /* 0x000fec0003800000 */
.L_x_320:
[----:B------:R-:W0:Y:S01]  /*0890*/  MUFU.RSQ R0, -QNAN ;  /* 0xffc0000000007908 */ /* 0x000e220000001400 */
[----:B------:R-:W-:Y:S05]  /*08a0*/  BRA `(.L_x_327) ;  /* 0x0000000000047947 */ /* 0x000fea0003800000 */
.L_x_319:
[----:B------:R-:W-:-:S07]  /*08b0*/  FADD.FTZ R0, R0, R3 ;  /* 0x0000000300007221 */ /* 0x000fce0000010000 */
.L_x_327:
[----:B------:R-:W-:Y:S05]  /*08c0*/  BSYNC.RECONVERGENT B1 ;  /* 0x0000000000017941 */ /* 0x000fea0003800200 */
.L_x_317:
[----:B------:R-:W-:-:S04]  /*08d0*/  IMAD.MOV.U32 R11, RZ, RZ, 0x0 ;  /* 0x00000000ff0b7424 */ /* 0x000fc800078e00ff */
[----:B0-----:R-:W-:Y:S05]  /*08e0*/  RET.REL.NODEC R10 `(PointwiseDivide) ;  /* 0xfffffff40ac47950 */ /* 0x001fea0003c3ffff */
.L_x_328:
        /* <DEDUP_REMOVED lines=9> */
.L_x_341:


//--------------------- .text.PointwiseMultiply   --------------------------
	.section	.text.PointwiseMultiply,"ax",@progbits
	.align	128
        .global         PointwiseMultiply
        .type           PointwiseMultiply,@function
        .size           PointwiseMultiply,(.L_x_401 - PointwiseMultiply)
        .other          PointwiseMultiply,@"STO_CUDA_ENTRY STV_DEFAULT"
PointwiseMultiply:
.text.PointwiseMultiply:
        /* <DEDUP_REMOVED lines=15> */
.L_x_329:
[C---:B----4-:R-:W-:Y:S02]  /*00f0*/  IMAD R3, R0.reuse, UR9, RZ ;  /* 0x0000000900037c24 */ /* 0x050fe4000f8e02ff */
[----:B01----:R-:W-:Y:S02]  /*0100*/  IMAD R5, R0, UR10, RZ ;  /* 0x0000000a00057c24 */ /* 0x003fe4000f8e02ff */
[----:B------:R-:W-:-:S04]  /*0110*/  IMAD.WIDE.U32 R2, R3, 0x4, R6 ;  /* 0x0000000403027825 */ /* 0x000fc800078e0006 */
[----:B---3--:R-:W-:Y:S02]  /*0120*/  IMAD.WIDE.U32 R4, R5, 0x4, R8 ;  /* 0x0000000405047825 */ /* 0x008fe400078e0008 */
[----:B--2---:R-:W2:Y:S04]  /*0130*/  LDG.E.CONSTANT R2, desc[UR6][R2.64] ;  /* 0x0000000602027981 */ /* 0x004ea8000c1e9900 */
[----:B------:R-:W2:Y:S01]  /*0140*/  LDG.E R11, desc[UR6][R4.64] ;  /* 0x00000006040b7981 */ /* 0x000ea2000c1e1900 */
[----:B------:R-:W-:-:S04]  /*0150*/  IADD3 R0, PT, PT, R0, UR4, RZ ;  /* 0x0000000400007c10 */ /* 0x000fc8000fffe0ff */
[----:B------:R-:W-:Y:S01]  /*0160*/  ISETP.GE.U32.AND P0, PT, R0, UR8, PT ;  /* 0x0000000800007c0c */ /* 0x000fe2000bf06070 */
[----:B--2---:R-:W-:-:S05]  /*0170*/  FMUL R11, R2, R11 ;  /* 0x0000000b020b7220 */ /* 0x004fca0000400000 */
[----:B------:R1:W-:Y:S07]  /*0180*/  STG.E desc[UR6][R4.64], R11 ;  /* 0x0000000b04007986 */ /* 0x0003ee000c101906 */
[----:B------:R-:W-:Y:S05]  /*0190*/  @!P0 BRA `(.L_x_329) ;  /* 0xfffffffc00d48947 */ /* 0x000fea000383ffff */
[----:B------:R-:W-:Y:S05]  /*01a0*/  EXIT ;  /* 0x000000000000794d */ /* 0x000fea0003800000 */
.L_x_330:
        /* <DEDUP_REMOVED lines=13> */
.L_x_401:


//--------------------- .text.Scale               --------------------------
	.section	.text.Scale,"ax",@progbits
	.align	128
        .global         Scale
        .type           Scale,@function
        .size           Scale,(.L_x_402 - Scale)
        .other          Scale,@"STO_CUDA_ENTRY STV_DEFAULT"
Scale:
.text.Scale:
        /* <DEDUP_REMOVED lines=14> */
.L_x_331:
[----:B-1-3--:R-:W-:-:S04]  /*00e0*/  IMAD R3, R0, UR9, RZ ;  /* 0x0000000900037c24 */ /* 0x00afc8000f8e02ff */
[----:B0-----:R-:W-:-:S05]  /*00f0*/  IMAD.WIDE.U32 R2, R3, 0x4, R4 ;  /* 0x0000000403027825 */ /* 0x001fca00078e0004 */
[----:B--2---:R-:W4:Y:S01]  /*0100*/  LDG.E R6, desc[UR6][R2.64] ;  /* 0x0000000602067981 */ /* 0x004f22000c1e1900 */
[----:B------:R-:W-:-:S04]  /*0110*/  IADD3 R0, PT, PT, R0, UR4, RZ ;  /* 0x0000000400007c10 */ /* 0x000fc8000fffe0ff */
[----:B------:R-:W-:Y:S01]  /*0120*/  ISETP.GE.U32.AND P0, PT, R0, UR8, PT ;  /* 0x0000000800007c0c */ /* 0x000fe2000bf06070 */
[----:B----4-:R-:W-:-:S05]  /*0130*/  FMUL R7, R6, UR10 ;  /* 0x0000000a06077c20 */ /* 0x010fca0008400000 */
[----:B------:R1:W-:Y:S07]  /*0140*/  STG.E desc[UR6][R2.64], R7 ;  /* 0x0000000702007986 */ /* 0x0003ee000c101906 */
[----:B------:R-:W-:Y:S05]  /*0150*/  @!P0 BRA `(.L_x_331) ;  /* 0xfffffffc00e08947 */ /* 0x000fea000383ffff */
[----:B------:R-:W-:Y:S05]  /*0160*/  EXIT ;  /* 0x000000000000794d */ /* 0x000fea0003800000 */
.L_x_332:
        /* <DEDUP_REMOVED lines=9> */
.L_x_402:


//--------------------- .text.IsFinite            --------------------------
	.section	.text.IsFinite,"ax",@progbits
	.align	128
        .global         IsFinite
        .type           IsFinite,@function
        .size           IsFinite,(.L_x_403 - IsFinite)
        .other          IsFinite,@"STO_CUDA_ENTRY STV_DEFAULT"
IsFinite:
.text.IsFinite:
        /* <DEDUP_REMOVED lines=13> */
[----:B-1----:R-:W-:-:S12]  /*00d0*/  UIMAD UR4, UR4, UR5, URZ ;  /* 0x00000005040472a4 */ /* 0x002fd8000f8e02ff */
.L_x_333:
[----:B----4-:R-:W-:-:S04]  /*00e0*/  IMAD R3, R0, UR9, RZ ;  /* 0x0000000900037c24 */ /* 0x010fc8000f8e02ff */
[----:B0-----:R-:W-:-:S06]  /*00f0*/  IMAD.WIDE.U32 R2, R3, 0x4, R6 ;  /* 0x0000000403027825 */ /* 0x001fcc00078e0006 */
[----:B--2---:R-:W2:Y:S01]  /*0100*/  LDG.E.CONSTANT R2, desc[UR6][R2.64] ;  /* 0x0000000602027981 */ /* 0x004ea2000c1e9900 */
[C---:B-1-3--:R-:W-:Y:S01]  /*0110*/  IMAD.WIDE.U32 R4, R0.reuse, 0x4, R8 ;  /* 0x0000000400047825 */ /* 0x04afe200078e0008 */
[----:B------:R-:W-:-:S04]  /*0120*/  IADD3 R0, PT, PT, R0, UR4, RZ ;  /* 0x0000000400007c10 */ /* 0x000fc8000fffe0ff */
[----:B------:R-:W-:Y:S02]  /*0130*/  ISETP.GE.U32.AND P0, PT, R0, UR8, PT ;  /* 0x0000000800007c0c */ /* 0x000fe4000bf06070 */
[----:B--2---:R-:W-:-:S05]  /*0140*/  FSET.BF.EQU.AND R11, |R2|, +INF , PT ;  /* 0x7f800000020b780a */ /* 0x004fca000380a200 */
[----:B------:R1:W-:Y:S06]  /*0150*/  STG.E desc[UR6][R4.64], R11 ;  /* 0x0000000b04007986 */ /* 0x0003ec000c101906 */
[----:B------:R-:W-:Y:S05]  /*0160*/  @!P0 BRA `(.L_x_333) ;  /* 0xfffffffc00dc8947 */ /* 0x000fea000383ffff */
[----:B------:R-:W-:Y:S05]  /*0170*/  EXIT ;  /* 0x000000000000794d */ /* 0x000fea0003800000 */
.L_x_334:
        /* <DEDUP_REMOVED lines=16> */
.L_x_403:


//--------------------- .nv.shared.SumValues      --------------------------
	.section	.nv.shared.SumValues,"aw",@nobits
	.sectionflags	@""
	.align	4
.nv.shared.SumValues:
	.zero		5120


//--------------------- .nv.shared.reserved.0     --------------------------
	.section	.nv.shared.reserved.0,"aw",@nobits
	.weak		__nv_reservedSMEM_offset_0_alias
	.size		__nv_reservedSMEM_offset_0_alias, 0, 64
	.other		__nv_reservedSMEM_offset_0_alias,@"STO_CUDA_RESERVED_SHARED STV_DEFAULT"
__nv_reservedSMEM_offset_0_alias:
	.zero		0
	.zero		64


//--------------------- .nv.shared.FindStdDev     --------------------------
	.section	.nv.shared.FindStdDev,"aw",@nobits
	.sectionflags	@""
	.align	4
.nv.shared.FindStdDev:
	.zero		5120


//--------------------- .nv.shared.FindMinAndMax  --------------------------
	.section	.nv.shared.FindMinAndMax,"aw",@nobits
	.sectionflags	@""
	.align	4
.nv.shared.FindMinAndMax:
	.zero		5120


//--------------------- .nv.constant0.SumValues   --------------------------
	.section	.nv.constant0.SumValues,"a",@progbits
	.sectionflags	@""
	.align	4
.nv.constant0.SumValues:
	.zero		924


//--------------------- .nv.constant0.CosineDistances --------------------------
	.section	.nv.constant0.CosineDistances,"a",@progbits
	.sectionflags	@""
	.align	4
.nv.constant0.CosineDistances:
	.zero		944


//--------------------- .nv.constant0.CosineMultiDistance --------------------------
	.section	.nv.constant0.CosineMultiDistance,"a",@progbits
	.sectionflags	@""
	.align	4
.nv.constant0.CosineMultiDistance:
	.zero		948


//--------------------- .nv.constant0.CalculateDistances --------------------------
	.section	.nv.constant0.CalculateDistances,"a",@progbits
	.sectionflags	@""
	.align	4
.nv.constant0.CalculateDistances:
	.zero		932


//--------------------- .nv.constant0.CalculateMultiDistances --------------------------
	.section	.nv.constant0.CalculateMultiDistances,"a",@progbits
	.sectionflags	@""
	.align	4
.nv.constant0.CalculateMultiDistances:
	.zero		936


//--------------------- .nv.constant0.TensorReverseMaxPool --------------------------
	.section	.nv.constant0.TensorReverseMaxPool,"a",@progbits
	.sectionflags	@""
	.align	4
.nv.constant0.TensorReverseMaxPool:
	.zero		968


//--------------------- .nv.constant0.TensorMaxPool --------------------------
	.section	.nv.constant0.TensorMaxPool,"a",@progbits
	.sectionflags	@""
	.align	4
.nv.constant0.TensorMaxPool:
	.zero		992


//--------------------- .nv.constant0.RotateInPlace --------------------------
	.section	.nv.constant0.RotateInPlace,"a",@progbits
	.sectionflags	@""
	.align	4
.nv.constant0.RotateInPlace:
	.zero		916


//--------------------- .nv.constant0.SoftmaxDerivative --------------------------
	.section	.nv.constant0.SoftmaxDerivative,"a",@progbits
	.sectionflags	@""
	.align	4
.nv.constant0.SoftmaxDerivative:
	.zero		920


//--------------------- .nv.constant0.TensorReverseIm2Col --------------------------
	.section	.nv.constant0.TensorReverseIm2Col,"a",@progbits
	.sectionflags	@""
	.align	4
.nv.constant0.TensorReverseIm2Col:
	.zero		992


//--------------------- .nv.constant0.TensorIm2Col --------------------------
	.section	.nv.constant0.TensorIm2Col,"a",@progbits
	.sectionflags	@""
	.align	4
.nv.constant0.TensorIm2Col:
	.zero		980


//--------------------- .nv.constant0.TensorRemovePadding --------------------------
	.section	.nv.constant0.TensorRemovePadding,"a",@progbits
	.sectionflags	@""
	.align	4
.nv.constant0.TensorRemovePadding:
	.zero		948


//--------------------- .nv.constant0.TensorAddPadding --------------------------
	.section	.nv.constant0.TensorAddPadding,"a",@progbits
	.sectionflags	@""
	.align	4
.nv.constant0.TensorAddPadding:
	.zero		948


//--------------------- .nv.constant0.CopyToMatrixColumns --------------------------
	.section	.nv.constant0.CopyToMatrixColumns,"a",@progbits
	.sectionflags	@""
	.align	4
.nv.constant0.CopyToMatrixColumns:
	.zero		920


//--------------------- .nv.constant0.CopyToMatrixRows --------------------------
	.section	.nv.constant0.CopyToMatrixRows,"a",@progbits
	.sectionflags	@""
	.align	4
.nv.constant0.CopyToMatrixRows:
	.zero		920


//--------------------- .nv.constant0.VectorCopyRandom --------------------------
	.section	.nv.constant0.VectorCopyRandom,"a",@progbits
	.sectionflags	@""
	.align	4
.nv.constant0.VectorCopyRandom:
	.zero		932


//--------------------- .nv.constant0.VectorAddInPlace --------------------------
	.section	.nv.constant0.VectorAddInPlace,"a",@progbits
	.sectionflags	@""
	.align	4
.nv.constant0.VectorAddInPlace:
	.zero		916


//--------------------- .nv.constant0.SoftmaxVector --------------------------
	.section	.nv.constant0.SoftmaxVector,"a",@progbits
	.sectionflags	@""
	.align	4
.nv.constant0.SoftmaxVector:
	.zero		924


//--------------------- .nv.constant0.Normalise   --------------------------
	.section	.nv.constant0.Normalise,"a",@progbits
	.sectionflags	@""
	.align	4
.nv.constant0.Normalise:
	.zero		920


//--------------------- .nv.constant0.Exp         --------------------------
	.section	.nv.constant0.Exp,"a",@progbits
	.sectionflags	@""
	.align	4
.nv.constant0.Exp:
	.zero		924


//--------------------- .nv.constant0.Log         --------------------------
	.section	.nv.constant0.Log,"a",@progbits
	.sectionflags	@""
	.align	4
.nv.constant0.Log:
	.zero		924


//--------------------- .nv.constant0.Abs         --------------------------
	.section	.nv.constant0.Abs,"a",@progbits
	.sectionflags	@""
	.align	4
.nv.constant0.Abs:
	.zero		924


//--------------------- .nv.constant0.CosineDistance --------------------------
	.section	.nv.constant0.CosineDistance,"a",@progbits
	.sectionflags	@""
	.align	4
.nv.constant0.CosineDistance:
	.zero		948


//--------------------- .nv.constant0.ManhattanDistance --------------------------
	.section	.nv.constant0.ManhattanDistance,"a",@progbits
	.sectionflags	@""
	.align	4
.nv.constant0.ManhattanDistance:
	.zero		936


//--------------------- .nv.constant0.EuclideanDistance --------------------------
	.section	.nv.constant0.EuclideanDistance,"a",@progbits
	.sectionflags	@""
	.align	4
.nv.constant0.EuclideanDistance:
	.zero		936


//--------------------- .nv.constant0.ConcatRows  --------------------------
	.section	.nv.constant0.ConcatRows,"a",@progbits
	.sectionflags	@""
	.align	4
.nv.constant0.ConcatRows:
	.zero		932


//--------------------- .nv.constant0.ConcatColumns --------------------------
	.section	.nv.constant0.ConcatColumns,"a",@progbits
	.sectionflags	@""
	.align	4
.nv.constant0.ConcatColumns:
	.zero		936


//--------------------- .nv.constant0.SplitColumns --------------------------
	.section	.nv.constant0.SplitColumns,"a",@progbits
	.sectionflags	@""
	.align	4
.nv.constant0.SplitColumns:
	.zero		932


//--------------------- .nv.constant0.SplitRows   --------------------------
	.section	.nv.constant0.SplitRows,"a",@progbits
	.sectionflags	@""
	.align	4
.nv.constant0.SplitRows:
	.zero		932


//--------------------- .nv.constant0.PointwiseDivideColumns --------------------------
	.section	.nv.constant0.PointwiseDivideColumns,"a",@progbits
	.sectionflags	@""
	.align	4
.nv.constant0.PointwiseDivideColumns:
	.zero		920


//--------------------- .nv.constant0.PointwiseDivideRows --------------------------
	.section	.nv.constant0.PointwiseDivideRows,"a",@progbits
	.sectionflags	@""
	.align	4
.nv.constant0.PointwiseDivideRows:
	.zero		920


//--------------------- .nv.constant0.L1Regularisation --------------------------
	.section	.nv.constant0.L1Regularisation,"a",@progbits
	.sectionflags	@""
	.align	4
.nv.constant0.L1Regularisation:
	.zero		916


//--------------------- .nv.constant0.Diagonal    --------------------------
	.section	.nv.constant0.Diagonal,"a",@progbits
	.sectionflags	@""
	.align	4
.nv.constant0.Diagonal:
	.zero		928


//--------------------- .nv.constant0.Pow         --------------------------
	.section	.nv.constant0.Pow,"a",@progbits
	.sectionflags	@""
	.align	4
.nv.constant0.Pow:
	.zero		928


//--------------------- .nv.constant0.RoundInPlace --------------------------
	.section	.nv.constant0.RoundInPlace,"a",@progbits
	.sectionflags	@""
	.align	4
.nv.constant0.RoundInPlace:
	.zero		924


//--------------------- .nv.constant0.Constrain   --------------------------
	.section	.nv.constant0.Constrain,"a",@progbits
	.sectionflags	@""
	.align	4
.nv.constant0.Constrain:
	.zero		920


//--------------------- .nv.constant0.FindStdDev  --------------------------
	.section	.nv.constant0.FindStdDev,"a",@progbits
	.sectionflags	@""
	.align	4
.nv.constant0.FindStdDev:
	.zero		924


//--------------------- .nv.constant0.FindMinAndMax --------------------------
	.section	.nv.constant0.FindMinAndMax,"a",@progbits
	.sectionflags	@""
	.align	4
.nv.constant0.FindMinAndMax:
	.zero		932


//--------------------- .nv.constant0.MemCpy      --------------------------
	.section	.nv.constant0.MemCpy,"a",@progbits
	.sectionflags	@""
	.align	4
.nv.constant0.MemCpy:
	.zero		932


//--------------------- .nv.constant0.MemSet      --------------------------
	.section	.nv.constant0.MemSet,"a",@progbits
	.sectionflags	@""
	.align	4
.nv.constant0.MemSet:
	.zero		920


//--------------------- .nv.constant0.SumColumns  --------------------------
	.section	.nv.constant0.SumColumns,"a",@progbits
	.sectionflags	@""
	.align	4
.nv.constant0.SumColumns:
	.zero		920


//--------------------- .nv.constant0.SumRows     --------------------------
	.section	.nv.constant0.SumRows,"a",@progbits
	.sectionflags	@""
	.align	4
.nv.constant0.SumRows:
	.zero		920


//--------------------- .nv.constant0.Reverse     --------------------------
	.section	.nv.constant0.Reverse,"a",@progbits
	.sectionflags	@""
	.align	4
.nv.constant0.Reverse:
	.zero		916


//--------------------- .nv.constant0.LeakyRELUDerivative --------------------------
	.section	.nv.constant0.LeakyRELUDerivative,"a",@progbits
	.sectionflags	@""
	.align	4
.nv.constant0.LeakyRELUDerivative:
	.zero		924


//--------------------- .nv.constant0.LeakyRELU   --------------------------
	.section	.nv.constant0.LeakyRELU,"a",@progbits
	.sectionflags	@""
	.align	4
.nv.constant0.LeakyRELU:
	.zero		924


//--------------------- .nv.constant0.RELUDerivative --------------------------
	.section	.nv.constant0.RELUDerivative,"a",@progbits
	.sectionflags	@""
	.align	4
.nv.constant0.RELUDerivative:
	.zero		924


//--------------------- .nv.constant0.RELU        --------------------------
	.section	.nv.constant0.RELU,"a",@progbits
	.sectionflags	@""
	.align	4
.nv.constant0.RELU:
	.zero		924


//--------------------- .nv.constant0.SigmoidDerivative --------------------------
	.section	.nv.constant0.SigmoidDerivative,"a",@progbits
	.sectionflags	@""
	.align	4
.nv.constant0.SigmoidDerivative:
	.zero		924


//--------------------- .nv.constant0.Sigmoid     --------------------------
	.section	.nv.constant0.Sigmoid,"a",@progbits
	.sectionflags	@""
	.align	4
.nv.constant0.Sigmoid:
	.zero		924


//--------------------- .nv.constant0.TanHDerivative --------------------------
	.section	.nv.constant0.TanHDerivative,"a",@progbits
	.sectionflags	@""
	.align	4
.nv.constant0.TanHDerivative:
	.zero		924


//--------------------- .nv.constant0.TanH        --------------------------
	.section	.nv.constant0.TanH,"a",@progbits
	.sectionflags	@""
	.align	4
.nv.constant0.TanH:
	.zero		924


//--------------------- .nv.constant0.MultiplyByEachColumn --------------------------
	.section	.nv.constant0.MultiplyByEachColumn,"a",@progbits
	.sectionflags	@""
	.align	4
.nv.constant0.MultiplyByEachColumn:
	.zero		920


//--------------------- .nv.constant0.MultiplyByEachRow --------------------------
	.section	.nv.constant0.MultiplyByEachRow,"a",@progbits
	.sectionflags	@""
	.align	4
.nv.constant0.MultiplyByEachRow:
	.zero		920


//--------------------- .nv.constant0.AddToEachColumn --------------------------
	.section	.nv.constant0.AddToEachColumn,"a",@progbits
	.sectionflags	@""
	.align	4
.nv.constant0.AddToEachColumn:
	.zero		920


//--------------------- .nv.constant0.AddToEachRow --------------------------
	.section	.nv.constant0.AddToEachRow,"a",@progbits
	.sectionflags	@""
	.align	4
.nv.constant0.AddToEachRow:
	.zero		920


//--------------------- .nv.constant0.SubtractInPlace --------------------------
	.section	.nv.constant0.SubtractInPlace,"a",@progbits
	.sectionflags	@""
	.align	4
.nv.constant0.SubtractInPlace:
	.zero		932


//--------------------- .nv.constant0.AddInPlace  --------------------------
	.section	.nv.constant0.AddInPlace,"a",@progbits
	.sectionflags	@""
	.align	4
.nv.constant0.AddInPlace:
	.zero		932


//--------------------- .nv.constant0.Sqrt        --------------------------
	.section	.nv.constant0.Sqrt,"a",@progbits
	.sectionflags	@""
	.align	4
.nv.constant0.Sqrt:
	.zero		928


//--------------------- .nv.constant0.PointwiseDivide --------------------------
	.section	.nv.constant0.PointwiseDivide,"a",@progbits
	.sectionflags	@""
	.align	4
.nv.constant0.PointwiseDivide:
	.zero		924


//--------------------- .nv.constant0.PointwiseMultiply --------------------------
	.section	.nv.constant0.PointwiseMultiply,"a",@progbits
	.sectionflags	@""
	.align	4
.nv.constant0.PointwiseMultiply:
	.zero		924


//--------------------- .nv.constant0.Scale       --------------------------
	.section	.nv.constant0.Scale,"a",@progbits
	.sectionflags	@""
	.align	4
.nv.constant0.Scale:
	.zero		916


//--------------------- .nv.constant0.IsFinite    --------------------------
	.section	.nv.constant0.IsFinite,"a",@progbits
	.sectionflags	@""
	.align	4
.nv.constant0.IsFinite:
	.zero		920


//--------------------- SYMBOLS --------------------------

	.type		.nv.reservedSmem.offset0,@object
	.size		.nv.reservedSmem.offset0,0x4
	.type		.nv.reservedSmem.cap,@object
	.size		.nv.reservedSmem.cap,0x4
